//
// Generated by NVIDIA NVVM Compiler
//
// Compiler Build ID: CL-36424714
// Cuda compilation tools, release 13.0, V13.0.88
// Based on NVVM 20.0.0
//

.version 9.0
.target sm_100
.address_size 64

	// .globl	_ZN3cub18CUB_300001_SM_10006detail11EmptyKernelIvEEvv
.func  (.param .b64 func_retval0) __internal_accurate_pow
(
	.param .b64 __internal_accurate_pow_param_0,
	.param .b64 __internal_accurate_pow_param_1
)
;
// _ZZN3cub18CUB_300001_SM_10006detail6reduce28DeviceReduceSingleTileKernelINS2_10policy_hubIdjN4cuda3std3__44plusIdEEE10Policy1000EN6thrust24THRUST_300001_SM_1000_NS10device_ptrIKdEEPdjS9_dd13power_functorEEvT0_T1_T2_T3_T4_T6_E12temp_storage has been demoted
// _ZZN3cub18CUB_300001_SM_10006detail6reduce18DeviceReduceKernelINS2_10policy_hubIdjN4cuda3std3__44plusIdEEE10Policy1000EN6thrust24THRUST_300001_SM_1000_NS10device_ptrIKdEEjS9_d13power_functorEEvT0_PT3_T1_NS0_13GridEvenShareISL_EET2_T4_E12temp_storage has been demoted
// _ZZN3cub18CUB_300001_SM_10006detail6reduce28DeviceReduceSingleTileKernelINS2_10policy_hubIdjN4cuda3std3__44plusIdEEE10Policy1000EPdSC_iS9_ddNS7_10__identityEEEvT0_T1_T2_T3_T4_T6_E12temp_storage has been demoted
// _ZZN3cub18CUB_300001_SM_10006detail6reduce28DeviceReduceSingleTileKernelINS2_10policy_hubIdyN4cuda3std3__44plusIdEEE10Policy1000EN6thrust24THRUST_300001_SM_1000_NS10device_ptrIKdEEPdyS9_dd13power_functorEEvT0_T1_T2_T3_T4_T6_E12temp_storage has been demoted
// _ZZN3cub18CUB_300001_SM_10006detail6reduce18DeviceReduceKernelINS2_10policy_hubIdyN4cuda3std3__44plusIdEEE10Policy1000EN6thrust24THRUST_300001_SM_1000_NS10device_ptrIKdEEyS9_d13power_functorEEvT0_PT3_T1_NS0_13GridEvenShareISL_EET2_T4_E12temp_storage has been demoted
// _ZZN3cub18CUB_300001_SM_10006detail6reduce28DeviceReduceSingleTileKernelINS2_10policy_hubIdyN4cuda3std3__44plusIdEEE10Policy1000EPdSC_iS9_ddNS7_10__identityEEEvT0_T1_T2_T3_T4_T6_E12temp_storage has been demoted
.global .align 1 .b8 _ZN34_INTERNAL_0a5a1c2a_4_k_cu_4c71ea094cuda3std3__45__cpo5beginE[1];
.global .align 1 .b8 _ZN34_INTERNAL_0a5a1c2a_4_k_cu_4c71ea094cuda3std3__45__cpo3endE[1];
.global .align 1 .b8 _ZN34_INTERNAL_0a5a1c2a_4_k_cu_4c71ea094cuda3std3__45__cpo6cbeginE[1];
.global .align 1 .b8 _ZN34_INTERNAL_0a5a1c2a_4_k_cu_4c71ea094cuda3std3__45__cpo4cendE[1];
.global .align 1 .b8 _ZN34_INTERNAL_0a5a1c2a_4_k_cu_4c71ea094cuda3std3__45__cpo6rbeginE[1];
.global .align 1 .b8 _ZN34_INTERNAL_0a5a1c2a_4_k_cu_4c71ea094cuda3std3__45__cpo4rendE[1];
.global .align 1 .b8 _ZN34_INTERNAL_0a5a1c2a_4_k_cu_4c71ea094cuda3std3__45__cpo7crbeginE[1];
.global .align 1 .b8 _ZN34_INTERNAL_0a5a1c2a_4_k_cu_4c71ea094cuda3std3__45__cpo5crendE[1];
.global .align 1 .b8 _ZN34_INTERNAL_0a5a1c2a_4_k_cu_4c71ea094cuda3std3__436_GLOBAL__N__0a5a1c2a_4_k_cu_4c71ea096ignoreE[1];
.global .align 1 .b8 _ZN34_INTERNAL_0a5a1c2a_4_k_cu_4c71ea094cuda3std3__419piecewise_constructE[1];
.global .align 1 .b8 _ZN34_INTERNAL_0a5a1c2a_4_k_cu_4c71ea094cuda3std3__48in_placeE[1];
.global .align 1 .b8 _ZN34_INTERNAL_0a5a1c2a_4_k_cu_4c71ea094cuda3std3__420unreachable_sentinelE[1];
.global .align 1 .b8 _ZN34_INTERNAL_0a5a1c2a_4_k_cu_4c71ea094cuda3std3__47nulloptE[1];
.global .align 1 .b8 _ZN34_INTERNAL_0a5a1c2a_4_k_cu_4c71ea094cuda3std3__48unexpectE[1];
.global .align 1 .b8 _ZN34_INTERNAL_0a5a1c2a_4_k_cu_4c71ea094cuda3std6ranges3__45__cpo4swapE[1];
.global .align 1 .b8 _ZN34_INTERNAL_0a5a1c2a_4_k_cu_4c71ea094cuda3std6ranges3__45__cpo9iter_moveE[1];
.global .align 1 .b8 _ZN34_INTERNAL_0a5a1c2a_4_k_cu_4c71ea094cuda3std6ranges3__45__cpo5beginE[1];
.global .align 1 .b8 _ZN34_INTERNAL_0a5a1c2a_4_k_cu_4c71ea094cuda3std6ranges3__45__cpo3endE[1];
.global .align 1 .b8 _ZN34_INTERNAL_0a5a1c2a_4_k_cu_4c71ea094cuda3std6ranges3__45__cpo6cbeginE[1];
.global .align 1 .b8 _ZN34_INTERNAL_0a5a1c2a_4_k_cu_4c71ea094cuda3std6ranges3__45__cpo4cendE[1];
.global .align 1 .b8 _ZN34_INTERNAL_0a5a1c2a_4_k_cu_4c71ea094cuda3std6ranges3__45__cpo7advanceE[1];
.global .align 1 .b8 _ZN34_INTERNAL_0a5a1c2a_4_k_cu_4c71ea094cuda3std6ranges3__45__cpo9iter_swapE[1];
.global .align 1 .b8 _ZN34_INTERNAL_0a5a1c2a_4_k_cu_4c71ea094cuda3std6ranges3__45__cpo4nextE[1];
.global .align 1 .b8 _ZN34_INTERNAL_0a5a1c2a_4_k_cu_4c71ea094cuda3std6ranges3__45__cpo4prevE[1];
.global .align 1 .b8 _ZN34_INTERNAL_0a5a1c2a_4_k_cu_4c71ea094cuda3std6ranges3__45__cpo4dataE[1];
.global .align 1 .b8 _ZN34_INTERNAL_0a5a1c2a_4_k_cu_4c71ea094cuda3std6ranges3__45__cpo5cdataE[1];
.global .align 1 .b8 _ZN34_INTERNAL_0a5a1c2a_4_k_cu_4c71ea094cuda3std6ranges3__45__cpo4sizeE[1];
.global .align 1 .b8 _ZN34_INTERNAL_0a5a1c2a_4_k_cu_4c71ea094cuda3std6ranges3__45__cpo5ssizeE[1];
.global .align 1 .b8 _ZN34_INTERNAL_0a5a1c2a_4_k_cu_4c71ea094cuda3std6ranges3__45__cpo8distanceE[1];
.global .align 1 .b8 _ZN34_INTERNAL_0a5a1c2a_4_k_cu_4c71ea096thrust24THRUST_300001_SM_1000_NS8cuda_cub3parE[1];
.global .align 1 .b8 _ZN34_INTERNAL_0a5a1c2a_4_k_cu_4c71ea096thrust24THRUST_300001_SM_1000_NS8cuda_cub10par_nosyncE[1];
.global .align 1 .b8 _ZN34_INTERNAL_0a5a1c2a_4_k_cu_4c71ea096thrust24THRUST_300001_SM_1000_NS6system6detail10sequential3seqE[1];
.global .align 1 .b8 _ZN34_INTERNAL_0a5a1c2a_4_k_cu_4c71ea096thrust24THRUST_300001_SM_1000_NS12placeholders2_1E[1];
.global .align 1 .b8 _ZN34_INTERNAL_0a5a1c2a_4_k_cu_4c71ea096thrust24THRUST_300001_SM_1000_NS12placeholders2_2E[1];
.global .align 1 .b8 _ZN34_INTERNAL_0a5a1c2a_4_k_cu_4c71ea096thrust24THRUST_300001_SM_1000_NS12placeholders2_3E[1];
.global .align 1 .b8 _ZN34_INTERNAL_0a5a1c2a_4_k_cu_4c71ea096thrust24THRUST_300001_SM_1000_NS12placeholders2_4E[1];
.global .align 1 .b8 _ZN34_INTERNAL_0a5a1c2a_4_k_cu_4c71ea096thrust24THRUST_300001_SM_1000_NS12placeholders2_5E[1];
.global .align 1 .b8 _ZN34_INTERNAL_0a5a1c2a_4_k_cu_4c71ea096thrust24THRUST_300001_SM_1000_NS12placeholders2_6E[1];
.global .align 1 .b8 _ZN34_INTERNAL_0a5a1c2a_4_k_cu_4c71ea096thrust24THRUST_300001_SM_1000_NS12placeholders2_7E[1];
.global .align 1 .b8 _ZN34_INTERNAL_0a5a1c2a_4_k_cu_4c71ea096thrust24THRUST_300001_SM_1000_NS12placeholders2_8E[1];
.global .align 1 .b8 _ZN34_INTERNAL_0a5a1c2a_4_k_cu_4c71ea096thrust24THRUST_300001_SM_1000_NS12placeholders2_9E[1];
.global .align 1 .b8 _ZN34_INTERNAL_0a5a1c2a_4_k_cu_4c71ea096thrust24THRUST_300001_SM_1000_NS12placeholders3_10E[1];
.global .align 1 .b8 _ZN34_INTERNAL_0a5a1c2a_4_k_cu_4c71ea096thrust24THRUST_300001_SM_1000_NS3seqE[1];

.visible .entry _ZN3cub18CUB_300001_SM_10006detail11EmptyKernelIvEEvv()
{


	ret;

}
	// .globl	_ZN3cub18CUB_300001_SM_10006detail6reduce28DeviceReduceSingleTileKernelINS2_10policy_hubIdjN4cuda3std3__44plusIdEEE10Policy1000EN6thrust24THRUST_300001_SM_1000_NS10device_ptrIKdEEPdjS9_dd13power_functorEEvT0_T1_T2_T3_T4_T6_
.visible .entry _ZN3cub18CUB_300001_SM_10006detail6reduce28DeviceReduceSingleTileKernelINS2_10policy_hubIdjN4cuda3std3__44plusIdEEE10Policy1000EN6thrust24THRUST_300001_SM_1000_NS10device_ptrIKdEEPdjS9_dd13power_functorEEvT0_T1_T2_T3_T4_T6_(
	.param .align 8 .b8 _ZN3cub18CUB_300001_SM_10006detail6reduce28DeviceReduceSingleTileKernelINS2_10policy_hubIdjN4cuda3std3__44plusIdEEE10Policy1000EN6thrust24THRUST_300001_SM_1000_NS10device_ptrIKdEEPdjS9_dd13power_functorEEvT0_T1_T2_T3_T4_T6__param_0[8],
	.param .u64 .ptr .align 1 _ZN3cub18CUB_300001_SM_10006detail6reduce28DeviceReduceSingleTileKernelINS2_10policy_hubIdjN4cuda3std3__44plusIdEEE10Policy1000EN6thrust24THRUST_300001_SM_1000_NS10device_ptrIKdEEPdjS9_dd13power_functorEEvT0_T1_T2_T3_T4_T6__param_1,
	.param .u32 _ZN3cub18CUB_300001_SM_10006detail6reduce28DeviceReduceSingleTileKernelINS2_10policy_hubIdjN4cuda3std3__44plusIdEEE10Policy1000EN6thrust24THRUST_300001_SM_1000_NS10device_ptrIKdEEPdjS9_dd13power_functorEEvT0_T1_T2_T3_T4_T6__param_2,
	.param .align 1 .b8 _ZN3cub18CUB_300001_SM_10006detail6reduce28DeviceReduceSingleTileKernelINS2_10policy_hubIdjN4cuda3std3__44plusIdEEE10Policy1000EN6thrust24THRUST_300001_SM_1000_NS10device_ptrIKdEEPdjS9_dd13power_functorEEvT0_T1_T2_T3_T4_T6__param_3[1],
	.param .f64 _ZN3cub18CUB_300001_SM_10006detail6reduce28DeviceReduceSingleTileKernelINS2_10policy_hubIdjN4cuda3std3__44plusIdEEE10Policy1000EN6thrust24THRUST_300001_SM_1000_NS10device_ptrIKdEEPdjS9_dd13power_functorEEvT0_T1_T2_T3_T4_T6__param_4,
	.param .align 8 .b8 _ZN3cub18CUB_300001_SM_10006detail6reduce28DeviceReduceSingleTileKernelINS2_10policy_hubIdjN4cuda3std3__44plusIdEEE10Policy1000EN6thrust24THRUST_300001_SM_1000_NS10device_ptrIKdEEPdjS9_dd13power_functorEEvT0_T1_T2_T3_T4_T6__param_5[8]
)
.maxntid 640
.minnctapersm 1
{
	.reg .pred 	%p<475>;
	.reg .b32 	%r<635>;
	.reg .b64 	%rd<60>;
	.reg .b64 	%fd<698>;
	// demoted variable
	.shared .align 8 .b8 _ZZN3cub18CUB_300001_SM_10006detail6reduce28DeviceReduceSingleTileKernelINS2_10policy_hubIdjN4cuda3std3__44plusIdEEE10Policy1000EN6thrust24THRUST_300001_SM_1000_NS10device_ptrIKdEEPdjS9_dd13power_functorEEvT0_T1_T2_T3_T4_T6_E12temp_storage[192];
	ld.param.f64 	%fd245, [_ZN3cub18CUB_300001_SM_10006detail6reduce28DeviceReduceSingleTileKernelINS2_10policy_hubIdjN4cuda3std3__44plusIdEEE10Policy1000EN6thrust24THRUST_300001_SM_1000_NS10device_ptrIKdEEPdjS9_dd13power_functorEEvT0_T1_T2_T3_T4_T6__param_5];
	ld.param.u64 	%rd11, [_ZN3cub18CUB_300001_SM_10006detail6reduce28DeviceReduceSingleTileKernelINS2_10policy_hubIdjN4cuda3std3__44plusIdEEE10Policy1000EN6thrust24THRUST_300001_SM_1000_NS10device_ptrIKdEEPdjS9_dd13power_functorEEvT0_T1_T2_T3_T4_T6__param_0];
	ld.param.u64 	%rd12, [_ZN3cub18CUB_300001_SM_10006detail6reduce28DeviceReduceSingleTileKernelINS2_10policy_hubIdjN4cuda3std3__44plusIdEEE10Policy1000EN6thrust24THRUST_300001_SM_1000_NS10device_ptrIKdEEPdjS9_dd13power_functorEEvT0_T1_T2_T3_T4_T6__param_1];
	ld.param.u32 	%r56, [_ZN3cub18CUB_300001_SM_10006detail6reduce28DeviceReduceSingleTileKernelINS2_10policy_hubIdjN4cuda3std3__44plusIdEEE10Policy1000EN6thrust24THRUST_300001_SM_1000_NS10device_ptrIKdEEPdjS9_dd13power_functorEEvT0_T1_T2_T3_T4_T6__param_2];
	ld.param.f64 	%fd244, [_ZN3cub18CUB_300001_SM_10006detail6reduce28DeviceReduceSingleTileKernelINS2_10policy_hubIdjN4cuda3std3__44plusIdEEE10Policy1000EN6thrust24THRUST_300001_SM_1000_NS10device_ptrIKdEEPdjS9_dd13power_functorEEvT0_T1_T2_T3_T4_T6__param_4];
	cvta.to.global.u64 	%rd1, %rd12;
	setp.ne.s32 	%p30, %r56, 0;
	@%p30 bra 	$L__BB1_3;
	mov.u32 	%r626, %tid.x;
	setp.ne.s32 	%p451, %r626, 0;
	@%p451 bra 	$L__BB1_268;
	st.global.f64 	[%rd1], %fd244;
	bra.uni 	$L__BB1_268;
$L__BB1_3:
	cvta.to.global.u64 	%rd2, %rd11;
	setp.gt.u32 	%p31, %r56, 5119;
	@%p31 bra 	$L__BB1_61;
	mov.u32 	%r1, %tid.x;
	setp.ge.u32 	%p340, %r1, %r56;
	mov.f64 	%fd652, 0d0000000000000000;
	mov.u32 	%r628, %r1;
	@%p340 bra 	$L__BB1_16;
	mul.wide.u32 	%rd32, %r1, 8;
	add.s64 	%rd33, %rd2, %rd32;
	ld.global.f64 	%fd2, [%rd33];
	{
	.reg .b32 %temp; 
	mov.b64 	{%temp, %r2}, %fd2;
	}
	{
	.reg .b32 %temp; 
	mov.b64 	{%temp, %r3}, %fd245;
	}
	shr.u32 	%r431, %r3, 20;
	and.b32  	%r432, %r431, 2047;
	add.s32 	%r433, %r432, -1012;
	mov.b64 	%rd34, %fd245;
	shl.b64 	%rd3, %rd34, %r433;
	setp.eq.s64 	%p3, %rd3, -9223372036854775808;
	abs.f64 	%fd3, %fd2;
	setp.neu.f64 	%p341, %fd2, 0d0000000000000000;
	@%p341 bra 	$L__BB1_7;
	setp.eq.s64 	%p344, %rd3, -9223372036854775808;
	abs.f64 	%fd488, %fd245;
	setp.neu.f64 	%p345, %fd488, 0d3FE0000000000000;
	and.pred  	%p3, %p345, %p344;
	selp.b32 	%r434, %r2, 0, %p3;
	setp.lt.s32 	%p346, %r3, 0;
	or.b32  	%r435, %r434, 2146435072;
	selp.b32 	%r436, %r435, %r434, %p346;
	mov.b32 	%r437, 0;
	mov.b64 	%fd641, {%r437, %r436};
	bra.uni 	$L__BB1_8;
$L__BB1_7:
	{ // callseq 19, 0
	.param .b64 param0;
	st.param.f64 	[param0], %fd3;
	.param .b64 param1;
	st.param.f64 	[param1], %fd245;
	.param .b64 retval0;
	call.uni (retval0), 
	__internal_accurate_pow, 
	(
	param0, 
	param1
	);
	ld.param.f64 	%fd481, [retval0];
	} // callseq 19
	setp.lt.s32 	%p342, %r2, 0;
	cvt.rzi.f64.f64 	%fd483, %fd245;
	setp.neu.f64 	%p343, %fd245, %fd483;
	neg.f64 	%fd484, %fd481;
	selp.f64 	%fd485, %fd484, %fd481, %p3;
	selp.f64 	%fd486, %fd485, %fd481, %p342;
	selp.f64 	%fd487, 0dFFF8000000000000, %fd486, %p342;
	selp.f64 	%fd641, %fd487, %fd486, %p343;
$L__BB1_8:
	add.f64 	%fd489, %fd245, %fd2;
	{
	.reg .b32 %temp; 
	mov.b64 	{%temp, %r438}, %fd489;
	}
	and.b32  	%r439, %r438, 2146435072;
	setp.ne.s32 	%p347, %r439, 2146435072;
	@%p347 bra 	$L__BB1_15;
	setp.num.f64 	%p348, %fd2, %fd245;
	@%p348 bra 	$L__BB1_11;
	add.rn.f64 	%fd641, %fd2, %fd245;
	bra.uni 	$L__BB1_15;
$L__BB1_11:
	abs.f64 	%fd490, %fd245;
	setp.neu.f64 	%p349, %fd490, 0d7FF0000000000000;
	@%p349 bra 	$L__BB1_13;
	setp.gt.f64 	%p354, %fd3, 0d3FF0000000000000;
	selp.b32 	%r447, 2146435072, 0, %p354;
	setp.lt.s32 	%p355, %r3, 0;
	xor.b32  	%r448, %r447, 2146435072;
	selp.b32 	%r449, %r448, %r447, %p355;
	setp.eq.f64 	%p356, %fd2, 0dBFF0000000000000;
	selp.b32 	%r450, 1072693248, %r449, %p356;
	mov.b32 	%r451, 0;
	mov.b64 	%fd641, {%r451, %r450};
	bra.uni 	$L__BB1_15;
$L__BB1_13:
	setp.neu.f64 	%p350, %fd3, 0d7FF0000000000000;
	@%p350 bra 	$L__BB1_15;
	setp.lt.s32 	%p351, %r2, 0;
	setp.lt.s32 	%p352, %r3, 0;
	selp.b32 	%r440, 0, 2146435072, %p352;
	and.b32  	%r441, %r3, 2147483647;
	setp.ne.s32 	%p353, %r441, 1071644672;
	or.b32  	%r442, %r440, -2147483648;
	selp.b32 	%r443, %r442, %r440, %p353;
	selp.b32 	%r444, %r443, %r440, %p3;
	selp.b32 	%r445, %r444, %r440, %p351;
	mov.b32 	%r446, 0;
	mov.b64 	%fd641, {%r446, %r445};
$L__BB1_15:
	setp.eq.f64 	%p357, %fd2, 0d3FF0000000000000;
	setp.eq.f64 	%p358, %fd245, 0d0000000000000000;
	selp.f64 	%fd491, 0d3FF0000000000000, %fd641, %p357;
	selp.f64 	%fd652, 0d3FF0000000000000, %fd491, %p358;
	add.s32 	%r628, %r1, 640;
$L__BB1_16:
	setp.ge.u32 	%p359, %r628, %r56;
	@%p359 bra 	$L__BB1_52;
	{
	.reg .b32 %temp; 
	mov.b64 	{%temp, %r6}, %fd245;
	}
	shr.u32 	%r452, %r6, 20;
	and.b32  	%r453, %r452, 2047;
	add.s32 	%r454, %r453, -1012;
	mov.b64 	%rd35, %fd245;
	shl.b64 	%rd4, %rd35, %r454;
	setp.eq.s64 	%p4, %rd4, -9223372036854775808;
	cvt.rzi.f64.f64 	%fd13, %fd245;
	abs.f64 	%fd14, %fd245;
	setp.neu.f64 	%p361, %fd14, 0d3FE0000000000000;
	and.pred  	%p5, %p361, %p4;
	setp.lt.s32 	%p362, %r6, 0;
	selp.b32 	%r7, 0, 2146435072, %p362;
	and.b32  	%r8, %r6, 2147483647;
	or.b32  	%r9, %r7, -2147483648;
	not.b32 	%r455, %r628;
	add.s32 	%r10, %r56, %r455;
	mul.hi.u32 	%r456, %r10, -858993459;
	shr.u32 	%r457, %r456, 9;
	and.b32  	%r458, %r457, 1;
	setp.eq.b32 	%p363, %r458, 1;
	@%p363 bra 	$L__BB1_29;
	mul.wide.u32 	%rd36, %r628, 8;
	add.s64 	%rd37, %rd2, %rd36;
	ld.global.f64 	%fd15, [%rd37];
	{
	.reg .b32 %temp; 
	mov.b64 	{%temp, %r11}, %fd15;
	}
	abs.f64 	%fd16, %fd15;
	setp.eq.f64 	%p364, %fd15, 0d0000000000000000;
	@%p364 bra 	$L__BB1_20;
	{ // callseq 20, 0
	.param .b64 param0;
	st.param.f64 	[param0], %fd16;
	.param .b64 param1;
	st.param.f64 	[param1], %fd245;
	.param .b64 retval0;
	call.uni (retval0), 
	__internal_accurate_pow, 
	(
	param0, 
	param1
	);
	ld.param.f64 	%fd493, [retval0];
	} // callseq 20
	setp.lt.s32 	%p365, %r11, 0;
	setp.neu.f64 	%p366, %fd245, %fd13;
	neg.f64 	%fd495, %fd493;
	setp.eq.s64 	%p367, %rd4, -9223372036854775808;
	selp.f64 	%fd496, %fd495, %fd493, %p367;
	selp.f64 	%fd497, %fd496, %fd493, %p365;
	selp.f64 	%fd498, 0dFFF8000000000000, %fd497, %p365;
	selp.f64 	%fd644, %fd498, %fd497, %p366;
	mov.pred 	%p453, %p4;
	bra.uni 	$L__BB1_21;
$L__BB1_20:
	setp.lt.s32 	%p368, %r6, 0;
	selp.b32 	%r459, %r11, 0, %p5;
	or.b32  	%r460, %r459, 2146435072;
	selp.b32 	%r461, %r460, %r459, %p368;
	mov.b32 	%r462, 0;
	mov.b64 	%fd644, {%r462, %r461};
	mov.pred 	%p453, %p5;
$L__BB1_21:
	add.f64 	%fd499, %fd245, %fd15;
	{
	.reg .b32 %temp; 
	mov.b64 	{%temp, %r463}, %fd499;
	}
	and.b32  	%r464, %r463, 2146435072;
	setp.ne.s32 	%p369, %r464, 2146435072;
	@%p369 bra 	$L__BB1_28;
	setp.nan.f64 	%p370, %fd15, %fd245;
	@%p370 bra 	$L__BB1_27;
	setp.eq.f64 	%p371, %fd14, 0d7FF0000000000000;
	@%p371 bra 	$L__BB1_26;
	setp.neu.f64 	%p372, %fd16, 0d7FF0000000000000;
	@%p372 bra 	$L__BB1_28;
	setp.lt.s32 	%p373, %r11, 0;
	setp.ne.s32 	%p374, %r8, 1071644672;
	selp.b32 	%r466, %r9, %r7, %p374;
	selp.b32 	%r467, %r466, %r7, %p453;
	selp.b32 	%r468, %r467, %r7, %p373;
	mov.b32 	%r469, 0;
	mov.b64 	%fd644, {%r469, %r468};
	bra.uni 	$L__BB1_28;
$L__BB1_26:
	setp.lt.s32 	%p375, %r6, 0;
	setp.gt.f64 	%p376, %fd16, 0d3FF0000000000000;
	selp.b32 	%r470, 2146435072, 0, %p376;
	xor.b32  	%r471, %r470, 2146435072;
	selp.b32 	%r472, %r471, %r470, %p375;
	setp.eq.f64 	%p377, %fd15, 0dBFF0000000000000;
	selp.b32 	%r473, 1072693248, %r472, %p377;
	mov.b32 	%r474, 0;
	mov.b64 	%fd644, {%r474, %r473};
	bra.uni 	$L__BB1_28;
$L__BB1_27:
	add.rn.f64 	%fd644, %fd15, %fd245;
$L__BB1_28:
	setp.eq.f64 	%p378, %fd245, 0d0000000000000000;
	setp.eq.f64 	%p379, %fd15, 0d3FF0000000000000;
	selp.f64 	%fd500, 0d3FF0000000000000, %fd644, %p379;
	selp.f64 	%fd501, 0d3FF0000000000000, %fd500, %p378;
	add.f64 	%fd652, %fd652, %fd501;
	add.s32 	%r628, %r628, 640;
$L__BB1_29:
	setp.lt.u32 	%p380, %r10, 640;
	@%p380 bra 	$L__BB1_52;
	mul.wide.u32 	%rd38, %r628, 8;
	add.s64 	%rd59, %rd2, %rd38;
$L__BB1_31:
	ld.global.f64 	%fd28, [%rd59];
	{
	.reg .b32 %temp; 
	mov.b64 	{%temp, %r15}, %fd28;
	}
	abs.f64 	%fd29, %fd28;
	setp.neu.f64 	%p381, %fd28, 0d0000000000000000;
	@%p381 bra 	$L__BB1_33;
	setp.lt.s32 	%p385, %r6, 0;
	selp.b32 	%r475, %r15, 0, %p5;
	or.b32  	%r476, %r475, 2146435072;
	selp.b32 	%r477, %r476, %r475, %p385;
	mov.b32 	%r478, 0;
	mov.b64 	%fd649, {%r478, %r477};
	mov.pred 	%p7, %p5;
	bra.uni 	$L__BB1_34;
$L__BB1_33:
	{ // callseq 21, 0
	.param .b64 param0;
	st.param.f64 	[param0], %fd29;
	.param .b64 param1;
	st.param.f64 	[param1], %fd245;
	.param .b64 retval0;
	call.uni (retval0), 
	__internal_accurate_pow, 
	(
	param0, 
	param1
	);
	ld.param.f64 	%fd502, [retval0];
	} // callseq 21
	setp.lt.s32 	%p382, %r15, 0;
	setp.neu.f64 	%p383, %fd245, %fd13;
	neg.f64 	%fd504, %fd502;
	setp.eq.s64 	%p384, %rd4, -9223372036854775808;
	selp.f64 	%fd505, %fd504, %fd502, %p384;
	selp.f64 	%fd506, %fd505, %fd502, %p382;
	selp.f64 	%fd507, 0dFFF8000000000000, %fd506, %p382;
	selp.f64 	%fd649, %fd507, %fd506, %p383;
	mov.pred 	%p7, %p4;
$L__BB1_34:
	add.f64 	%fd508, %fd245, %fd28;
	{
	.reg .b32 %temp; 
	mov.b64 	{%temp, %r479}, %fd508;
	}
	and.b32  	%r480, %r479, 2146435072;
	setp.ne.s32 	%p386, %r480, 2146435072;
	@%p386 bra 	$L__BB1_41;
	setp.num.f64 	%p387, %fd28, %fd245;
	@%p387 bra 	$L__BB1_37;
	add.rn.f64 	%fd649, %fd28, %fd245;
	bra.uni 	$L__BB1_41;
$L__BB1_37:
	setp.neu.f64 	%p388, %fd14, 0d7FF0000000000000;
	@%p388 bra 	$L__BB1_39;
	setp.lt.s32 	%p392, %r6, 0;
	setp.gt.f64 	%p393, %fd29, 0d3FF0000000000000;
	selp.b32 	%r486, 2146435072, 0, %p393;
	xor.b32  	%r487, %r486, 2146435072;
	selp.b32 	%r488, %r487, %r486, %p392;
	setp.eq.f64 	%p394, %fd28, 0dBFF0000000000000;
	selp.b32 	%r489, 1072693248, %r488, %p394;
	mov.b32 	%r490, 0;
	mov.b64 	%fd649, {%r490, %r489};
	bra.uni 	$L__BB1_41;
$L__BB1_39:
	setp.neu.f64 	%p389, %fd29, 0d7FF0000000000000;
	@%p389 bra 	$L__BB1_41;
	setp.lt.s32 	%p390, %r15, 0;
	setp.ne.s32 	%p391, %r8, 1071644672;
	selp.b32 	%r482, %r9, %r7, %p391;
	selp.b32 	%r483, %r482, %r7, %p7;
	selp.b32 	%r484, %r483, %r7, %p390;
	mov.b32 	%r485, 0;
	mov.b64 	%fd649, {%r485, %r484};
$L__BB1_41:
	setp.eq.f64 	%p395, %fd245, 0d0000000000000000;
	setp.eq.s64 	%p396, %rd4, -9223372036854775808;
	setp.eq.f64 	%p397, %fd28, 0d3FF0000000000000;
	selp.f64 	%fd509, 0d3FF0000000000000, %fd649, %p397;
	selp.f64 	%fd510, 0d3FF0000000000000, %fd509, %p395;
	add.f64 	%fd37, %fd652, %fd510;
	ld.global.f64 	%fd38, [%rd59+5120];
	{
	.reg .b32 %temp; 
	mov.b64 	{%temp, %r16}, %fd38;
	}
	abs.f64 	%fd39, %fd38;
	{ // callseq 22, 0
	.param .b64 param0;
	st.param.f64 	[param0], %fd39;
	.param .b64 param1;
	st.param.f64 	[param1], %fd245;
	.param .b64 retval0;
	call.uni (retval0), 
	__internal_accurate_pow, 
	(
	param0, 
	param1
	);
	ld.param.f64 	%fd511, [retval0];
	} // callseq 22
	setp.lt.s32 	%p398, %r16, 0;
	neg.f64 	%fd513, %fd511;
	selp.f64 	%fd514, %fd513, %fd511, %p396;
	selp.f64 	%fd40, %fd514, %fd511, %p398;
	setp.eq.f64 	%p399, %fd38, 0d0000000000000000;
	@%p399 bra 	$L__BB1_43;
	setp.lt.s32 	%p400, %r16, 0;
	setp.neu.f64 	%p401, %fd245, %fd13;
	selp.f64 	%fd515, 0dFFF8000000000000, %fd40, %p400;
	selp.f64 	%fd651, %fd515, %fd40, %p401;
	mov.pred 	%p455, %p4;
	bra.uni 	$L__BB1_44;
$L__BB1_43:
	setp.lt.s32 	%p402, %r6, 0;
	selp.b32 	%r491, %r16, 0, %p5;
	or.b32  	%r492, %r491, 2146435072;
	selp.b32 	%r493, %r492, %r491, %p402;
	mov.b32 	%r494, 0;
	mov.b64 	%fd651, {%r494, %r493};
	mov.pred 	%p455, %p5;
$L__BB1_44:
	add.f64 	%fd516, %fd245, %fd38;
	{
	.reg .b32 %temp; 
	mov.b64 	{%temp, %r495}, %fd516;
	}
	and.b32  	%r496, %r495, 2146435072;
	setp.ne.s32 	%p403, %r496, 2146435072;
	@%p403 bra 	$L__BB1_51;
	setp.nan.f64 	%p404, %fd38, %fd245;
	@%p404 bra 	$L__BB1_50;
	setp.eq.f64 	%p405, %fd14, 0d7FF0000000000000;
	@%p405 bra 	$L__BB1_49;
	setp.neu.f64 	%p406, %fd39, 0d7FF0000000000000;
	@%p406 bra 	$L__BB1_51;
	setp.lt.s32 	%p407, %r16, 0;
	setp.ne.s32 	%p408, %r8, 1071644672;
	selp.b32 	%r498, %r9, %r7, %p408;
	selp.b32 	%r499, %r498, %r7, %p455;
	selp.b32 	%r500, %r499, %r7, %p407;
	mov.b32 	%r501, 0;
	mov.b64 	%fd651, {%r501, %r500};
	bra.uni 	$L__BB1_51;
$L__BB1_49:
	setp.lt.s32 	%p409, %r6, 0;
	setp.gt.f64 	%p410, %fd39, 0d3FF0000000000000;
	selp.b32 	%r502, 2146435072, 0, %p410;
	xor.b32  	%r503, %r502, 2146435072;
	selp.b32 	%r504, %r503, %r502, %p409;
	setp.eq.f64 	%p411, %fd38, 0dBFF0000000000000;
	selp.b32 	%r505, 1072693248, %r504, %p411;
	mov.b32 	%r506, 0;
	mov.b64 	%fd651, {%r506, %r505};
	bra.uni 	$L__BB1_51;
$L__BB1_50:
	add.rn.f64 	%fd651, %fd38, %fd245;
$L__BB1_51:
	setp.eq.f64 	%p412, %fd245, 0d0000000000000000;
	setp.eq.f64 	%p413, %fd38, 0d3FF0000000000000;
	selp.f64 	%fd517, 0d3FF0000000000000, %fd651, %p413;
	selp.f64 	%fd518, 0d3FF0000000000000, %fd517, %p412;
	add.f64 	%fd652, %fd37, %fd518;
	add.s32 	%r628, %r628, 1280;
	add.s64 	%rd59, %rd59, 10240;
	setp.lt.s32 	%p414, %r628, %r56;
	@%p414 bra 	$L__BB1_31;
$L__BB1_52:
	setp.lt.s32 	%p415, %r56, 640;
	@%p415 bra 	$L__BB1_57;
	// begin inline asm
	mov.u32 %r570, %laneid;
	// end inline asm
	mov.b64 	%rd49, %fd652;
	mov.b64 	{%r572, %r577}, %rd49;
	mov.b32 	%r578, 1;
	mov.b32 	%r619, 31;
	mov.b32 	%r620, -1;
	// begin inline asm
	shfl.sync.down.b32 %r571, %r572, %r578, %r619, %r620;
	// end inline asm
	// begin inline asm
	shfl.sync.down.b32 %r576, %r577, %r578, %r619, %r620;
	// end inline asm
	mov.b64 	%rd50, {%r571, %r576};
	mov.b64 	%fd589, %rd50;
	setp.gt.s32 	%p443, %r570, 30;
	add.f64 	%fd590, %fd652, %fd589;
	selp.f64 	%fd591, %fd652, %fd590, %p443;
	mov.b64 	%rd51, %fd591;
	mov.b64 	{%r582, %r587}, %rd51;
	mov.b32 	%r588, 2;
	// begin inline asm
	shfl.sync.down.b32 %r581, %r582, %r588, %r619, %r620;
	// end inline asm
	// begin inline asm
	shfl.sync.down.b32 %r586, %r587, %r588, %r619, %r620;
	// end inline asm
	mov.b64 	%rd52, {%r581, %r586};
	mov.b64 	%fd592, %rd52;
	setp.gt.s32 	%p444, %r570, 29;
	add.f64 	%fd593, %fd591, %fd592;
	selp.f64 	%fd594, %fd591, %fd593, %p444;
	mov.b64 	%rd53, %fd594;
	mov.b64 	{%r592, %r597}, %rd53;
	mov.b32 	%r598, 4;
	// begin inline asm
	shfl.sync.down.b32 %r591, %r592, %r598, %r619, %r620;
	// end inline asm
	// begin inline asm
	shfl.sync.down.b32 %r596, %r597, %r598, %r619, %r620;
	// end inline asm
	mov.b64 	%rd54, {%r591, %r596};
	mov.b64 	%fd595, %rd54;
	setp.gt.s32 	%p445, %r570, 27;
	add.f64 	%fd596, %fd594, %fd595;
	selp.f64 	%fd597, %fd594, %fd596, %p445;
	mov.b64 	%rd55, %fd597;
	mov.b64 	{%r602, %r607}, %rd55;
	mov.b32 	%r608, 8;
	// begin inline asm
	shfl.sync.down.b32 %r601, %r602, %r608, %r619, %r620;
	// end inline asm
	// begin inline asm
	shfl.sync.down.b32 %r606, %r607, %r608, %r619, %r620;
	// end inline asm
	mov.b64 	%rd56, {%r601, %r606};
	mov.b64 	%fd598, %rd56;
	setp.gt.s32 	%p446, %r570, 23;
	add.f64 	%fd599, %fd597, %fd598;
	selp.f64 	%fd600, %fd597, %fd599, %p446;
	mov.b64 	%rd57, %fd600;
	mov.b64 	{%r612, %r617}, %rd57;
	mov.b32 	%r618, 16;
	// begin inline asm
	shfl.sync.down.b32 %r611, %r612, %r618, %r619, %r620;
	// end inline asm
	// begin inline asm
	shfl.sync.down.b32 %r616, %r617, %r618, %r619, %r620;
	// end inline asm
	mov.b64 	%rd58, {%r611, %r616};
	mov.b64 	%fd601, %rd58;
	setp.gt.s32 	%p447, %r570, 15;
	add.f64 	%fd50, %fd600, %fd601;
	selp.f64 	%fd697, %fd600, %fd50, %p447;
	setp.ne.s32 	%p448, %r570, 0;
	@%p448 bra 	$L__BB1_55;
	shr.u32 	%r621, %r1, 2;
	and.b32  	%r622, %r621, 248;
	mov.u32 	%r623, _ZZN3cub18CUB_300001_SM_10006detail6reduce28DeviceReduceSingleTileKernelINS2_10policy_hubIdjN4cuda3std3__44plusIdEEE10Policy1000EN6thrust24THRUST_300001_SM_1000_NS10device_ptrIKdEEPdjS9_dd13power_functorEEvT0_T1_T2_T3_T4_T6_E12temp_storage;
	add.s32 	%r624, %r623, %r622;
	st.shared.f64 	[%r624+24], %fd50;
$L__BB1_55:
	bar.sync 	0;
	setp.ne.s32 	%p449, %r1, 0;
	@%p449 bra 	$L__BB1_266;
	ld.shared.f64 	%fd602, [_ZZN3cub18CUB_300001_SM_10006detail6reduce28DeviceReduceSingleTileKernelINS2_10policy_hubIdjN4cuda3std3__44plusIdEEE10Policy1000EN6thrust24THRUST_300001_SM_1000_NS10device_ptrIKdEEPdjS9_dd13power_functorEEvT0_T1_T2_T3_T4_T6_E12temp_storage+32];
	add.f64 	%fd603, %fd697, %fd602;
	ld.shared.f64 	%fd604, [_ZZN3cub18CUB_300001_SM_10006detail6reduce28DeviceReduceSingleTileKernelINS2_10policy_hubIdjN4cuda3std3__44plusIdEEE10Policy1000EN6thrust24THRUST_300001_SM_1000_NS10device_ptrIKdEEPdjS9_dd13power_functorEEvT0_T1_T2_T3_T4_T6_E12temp_storage+40];
	add.f64 	%fd605, %fd603, %fd604;
	ld.shared.f64 	%fd606, [_ZZN3cub18CUB_300001_SM_10006detail6reduce28DeviceReduceSingleTileKernelINS2_10policy_hubIdjN4cuda3std3__44plusIdEEE10Policy1000EN6thrust24THRUST_300001_SM_1000_NS10device_ptrIKdEEPdjS9_dd13power_functorEEvT0_T1_T2_T3_T4_T6_E12temp_storage+48];
	add.f64 	%fd607, %fd605, %fd606;
	ld.shared.f64 	%fd608, [_ZZN3cub18CUB_300001_SM_10006detail6reduce28DeviceReduceSingleTileKernelINS2_10policy_hubIdjN4cuda3std3__44plusIdEEE10Policy1000EN6thrust24THRUST_300001_SM_1000_NS10device_ptrIKdEEPdjS9_dd13power_functorEEvT0_T1_T2_T3_T4_T6_E12temp_storage+56];
	add.f64 	%fd609, %fd607, %fd608;
	ld.shared.f64 	%fd610, [_ZZN3cub18CUB_300001_SM_10006detail6reduce28DeviceReduceSingleTileKernelINS2_10policy_hubIdjN4cuda3std3__44plusIdEEE10Policy1000EN6thrust24THRUST_300001_SM_1000_NS10device_ptrIKdEEPdjS9_dd13power_functorEEvT0_T1_T2_T3_T4_T6_E12temp_storage+64];
	add.f64 	%fd611, %fd609, %fd610;
	ld.shared.f64 	%fd612, [_ZZN3cub18CUB_300001_SM_10006detail6reduce28DeviceReduceSingleTileKernelINS2_10policy_hubIdjN4cuda3std3__44plusIdEEE10Policy1000EN6thrust24THRUST_300001_SM_1000_NS10device_ptrIKdEEPdjS9_dd13power_functorEEvT0_T1_T2_T3_T4_T6_E12temp_storage+72];
	add.f64 	%fd613, %fd611, %fd612;
	ld.shared.f64 	%fd614, [_ZZN3cub18CUB_300001_SM_10006detail6reduce28DeviceReduceSingleTileKernelINS2_10policy_hubIdjN4cuda3std3__44plusIdEEE10Policy1000EN6thrust24THRUST_300001_SM_1000_NS10device_ptrIKdEEPdjS9_dd13power_functorEEvT0_T1_T2_T3_T4_T6_E12temp_storage+80];
	add.f64 	%fd615, %fd613, %fd614;
	ld.shared.f64 	%fd616, [_ZZN3cub18CUB_300001_SM_10006detail6reduce28DeviceReduceSingleTileKernelINS2_10policy_hubIdjN4cuda3std3__44plusIdEEE10Policy1000EN6thrust24THRUST_300001_SM_1000_NS10device_ptrIKdEEPdjS9_dd13power_functorEEvT0_T1_T2_T3_T4_T6_E12temp_storage+88];
	add.f64 	%fd617, %fd615, %fd616;
	ld.shared.f64 	%fd618, [_ZZN3cub18CUB_300001_SM_10006detail6reduce28DeviceReduceSingleTileKernelINS2_10policy_hubIdjN4cuda3std3__44plusIdEEE10Policy1000EN6thrust24THRUST_300001_SM_1000_NS10device_ptrIKdEEPdjS9_dd13power_functorEEvT0_T1_T2_T3_T4_T6_E12temp_storage+96];
	add.f64 	%fd619, %fd617, %fd618;
	ld.shared.f64 	%fd620, [_ZZN3cub18CUB_300001_SM_10006detail6reduce28DeviceReduceSingleTileKernelINS2_10policy_hubIdjN4cuda3std3__44plusIdEEE10Policy1000EN6thrust24THRUST_300001_SM_1000_NS10device_ptrIKdEEPdjS9_dd13power_functorEEvT0_T1_T2_T3_T4_T6_E12temp_storage+104];
	add.f64 	%fd621, %fd619, %fd620;
	ld.shared.f64 	%fd622, [_ZZN3cub18CUB_300001_SM_10006detail6reduce28DeviceReduceSingleTileKernelINS2_10policy_hubIdjN4cuda3std3__44plusIdEEE10Policy1000EN6thrust24THRUST_300001_SM_1000_NS10device_ptrIKdEEPdjS9_dd13power_functorEEvT0_T1_T2_T3_T4_T6_E12temp_storage+112];
	add.f64 	%fd623, %fd621, %fd622;
	ld.shared.f64 	%fd624, [_ZZN3cub18CUB_300001_SM_10006detail6reduce28DeviceReduceSingleTileKernelINS2_10policy_hubIdjN4cuda3std3__44plusIdEEE10Policy1000EN6thrust24THRUST_300001_SM_1000_NS10device_ptrIKdEEPdjS9_dd13power_functorEEvT0_T1_T2_T3_T4_T6_E12temp_storage+120];
	add.f64 	%fd625, %fd623, %fd624;
	ld.shared.f64 	%fd626, [_ZZN3cub18CUB_300001_SM_10006detail6reduce28DeviceReduceSingleTileKernelINS2_10policy_hubIdjN4cuda3std3__44plusIdEEE10Policy1000EN6thrust24THRUST_300001_SM_1000_NS10device_ptrIKdEEPdjS9_dd13power_functorEEvT0_T1_T2_T3_T4_T6_E12temp_storage+128];
	add.f64 	%fd627, %fd625, %fd626;
	ld.shared.f64 	%fd628, [_ZZN3cub18CUB_300001_SM_10006detail6reduce28DeviceReduceSingleTileKernelINS2_10policy_hubIdjN4cuda3std3__44plusIdEEE10Policy1000EN6thrust24THRUST_300001_SM_1000_NS10device_ptrIKdEEPdjS9_dd13power_functorEEvT0_T1_T2_T3_T4_T6_E12temp_storage+136];
	add.f64 	%fd629, %fd627, %fd628;
	ld.shared.f64 	%fd630, [_ZZN3cub18CUB_300001_SM_10006detail6reduce28DeviceReduceSingleTileKernelINS2_10policy_hubIdjN4cuda3std3__44plusIdEEE10Policy1000EN6thrust24THRUST_300001_SM_1000_NS10device_ptrIKdEEPdjS9_dd13power_functorEEvT0_T1_T2_T3_T4_T6_E12temp_storage+144];
	add.f64 	%fd631, %fd629, %fd630;
	ld.shared.f64 	%fd632, [_ZZN3cub18CUB_300001_SM_10006detail6reduce28DeviceReduceSingleTileKernelINS2_10policy_hubIdjN4cuda3std3__44plusIdEEE10Policy1000EN6thrust24THRUST_300001_SM_1000_NS10device_ptrIKdEEPdjS9_dd13power_functorEEvT0_T1_T2_T3_T4_T6_E12temp_storage+152];
	add.f64 	%fd633, %fd631, %fd632;
	ld.shared.f64 	%fd634, [_ZZN3cub18CUB_300001_SM_10006detail6reduce28DeviceReduceSingleTileKernelINS2_10policy_hubIdjN4cuda3std3__44plusIdEEE10Policy1000EN6thrust24THRUST_300001_SM_1000_NS10device_ptrIKdEEPdjS9_dd13power_functorEEvT0_T1_T2_T3_T4_T6_E12temp_storage+160];
	add.f64 	%fd635, %fd633, %fd634;
	ld.shared.f64 	%fd636, [_ZZN3cub18CUB_300001_SM_10006detail6reduce28DeviceReduceSingleTileKernelINS2_10policy_hubIdjN4cuda3std3__44plusIdEEE10Policy1000EN6thrust24THRUST_300001_SM_1000_NS10device_ptrIKdEEPdjS9_dd13power_functorEEvT0_T1_T2_T3_T4_T6_E12temp_storage+168];
	add.f64 	%fd637, %fd635, %fd636;
	ld.shared.f64 	%fd638, [_ZZN3cub18CUB_300001_SM_10006detail6reduce28DeviceReduceSingleTileKernelINS2_10policy_hubIdjN4cuda3std3__44plusIdEEE10Policy1000EN6thrust24THRUST_300001_SM_1000_NS10device_ptrIKdEEPdjS9_dd13power_functorEEvT0_T1_T2_T3_T4_T6_E12temp_storage+176];
	add.f64 	%fd697, %fd637, %fd638;
	bra.uni 	$L__BB1_266;
$L__BB1_57:
	// begin inline asm
	mov.u32 %r507, %laneid;
	// end inline asm
	and.b32  	%r558, %r1, 992;
	add.s32 	%r559, %r558, 32;
	setp.gt.s32 	%p416, %r559, %r56;
	not.b32 	%r560, %r558;
	add.s32 	%r561, %r56, %r560;
	selp.b32 	%r556, %r561, 31, %p416;
	mov.b64 	%rd39, %fd652;
	mov.b64 	{%r509, %r514}, %rd39;
	mov.b32 	%r515, 1;
	mov.b32 	%r557, -1;
	// begin inline asm
	shfl.sync.down.b32 %r508, %r509, %r515, %r556, %r557;
	// end inline asm
	// begin inline asm
	shfl.sync.down.b32 %r513, %r514, %r515, %r556, %r557;
	// end inline asm
	mov.b64 	%rd40, {%r508, %r513};
	mov.b64 	%fd519, %rd40;
	setp.lt.s32 	%p417, %r507, %r556;
	add.f64 	%fd520, %fd652, %fd519;
	selp.f64 	%fd521, %fd520, %fd652, %p417;
	mov.b64 	%rd41, %fd521;
	mov.b64 	{%r519, %r524}, %rd41;
	mov.b32 	%r525, 2;
	// begin inline asm
	shfl.sync.down.b32 %r518, %r519, %r525, %r556, %r557;
	// end inline asm
	// begin inline asm
	shfl.sync.down.b32 %r523, %r524, %r525, %r556, %r557;
	// end inline asm
	mov.b64 	%rd42, {%r518, %r523};
	mov.b64 	%fd522, %rd42;
	add.s32 	%r562, %r507, 2;
	setp.gt.s32 	%p418, %r562, %r556;
	add.f64 	%fd523, %fd521, %fd522;
	selp.f64 	%fd524, %fd521, %fd523, %p418;
	mov.b64 	%rd43, %fd524;
	mov.b64 	{%r529, %r534}, %rd43;
	mov.b32 	%r535, 4;
	// begin inline asm
	shfl.sync.down.b32 %r528, %r529, %r535, %r556, %r557;
	// end inline asm
	// begin inline asm
	shfl.sync.down.b32 %r533, %r534, %r535, %r556, %r557;
	// end inline asm
	mov.b64 	%rd44, {%r528, %r533};
	mov.b64 	%fd525, %rd44;
	add.s32 	%r563, %r507, 4;
	setp.gt.s32 	%p419, %r563, %r556;
	add.f64 	%fd526, %fd524, %fd525;
	selp.f64 	%fd527, %fd524, %fd526, %p419;
	mov.b64 	%rd45, %fd527;
	mov.b64 	{%r539, %r544}, %rd45;
	mov.b32 	%r545, 8;
	// begin inline asm
	shfl.sync.down.b32 %r538, %r539, %r545, %r556, %r557;
	// end inline asm
	// begin inline asm
	shfl.sync.down.b32 %r543, %r544, %r545, %r556, %r557;
	// end inline asm
	mov.b64 	%rd46, {%r538, %r543};
	mov.b64 	%fd528, %rd46;
	add.s32 	%r564, %r507, 8;
	setp.gt.s32 	%p420, %r564, %r556;
	add.f64 	%fd529, %fd527, %fd528;
	selp.f64 	%fd530, %fd527, %fd529, %p420;
	mov.b64 	%rd47, %fd530;
	mov.b64 	{%r549, %r554}, %rd47;
	mov.b32 	%r555, 16;
	// begin inline asm
	shfl.sync.down.b32 %r548, %r549, %r555, %r556, %r557;
	// end inline asm
	// begin inline asm
	shfl.sync.down.b32 %r553, %r554, %r555, %r556, %r557;
	// end inline asm
	mov.b64 	%rd48, {%r548, %r553};
	mov.b64 	%fd531, %rd48;
	add.s32 	%r565, %r507, 16;
	setp.gt.s32 	%p421, %r565, %r556;
	add.f64 	%fd532, %fd530, %fd531;
	selp.f64 	%fd697, %fd530, %fd532, %p421;
	setp.ne.s32 	%p422, %r507, 0;
	@%p422 bra 	$L__BB1_59;
	shr.u32 	%r566, %r1, 2;
	and.b32  	%r567, %r566, 248;
	mov.u32 	%r568, _ZZN3cub18CUB_300001_SM_10006detail6reduce28DeviceReduceSingleTileKernelINS2_10policy_hubIdjN4cuda3std3__44plusIdEEE10Policy1000EN6thrust24THRUST_300001_SM_1000_NS10device_ptrIKdEEPdjS9_dd13power_functorEEvT0_T1_T2_T3_T4_T6_E12temp_storage;
	add.s32 	%r569, %r568, %r567;
	st.shared.f64 	[%r569+24], %fd697;
$L__BB1_59:
	bar.sync 	0;
	setp.ne.s32 	%p423, %r1, 0;
	@%p423 bra 	$L__BB1_266;
	setp.gt.s32 	%p424, %r56, 32;
	ld.shared.f64 	%fd533, [_ZZN3cub18CUB_300001_SM_10006detail6reduce28DeviceReduceSingleTileKernelINS2_10policy_hubIdjN4cuda3std3__44plusIdEEE10Policy1000EN6thrust24THRUST_300001_SM_1000_NS10device_ptrIKdEEPdjS9_dd13power_functorEEvT0_T1_T2_T3_T4_T6_E12temp_storage+32];
	add.f64 	%fd534, %fd697, %fd533;
	selp.f64 	%fd535, %fd534, %fd697, %p424;
	setp.gt.s32 	%p425, %r56, 64;
	ld.shared.f64 	%fd536, [_ZZN3cub18CUB_300001_SM_10006detail6reduce28DeviceReduceSingleTileKernelINS2_10policy_hubIdjN4cuda3std3__44plusIdEEE10Policy1000EN6thrust24THRUST_300001_SM_1000_NS10device_ptrIKdEEPdjS9_dd13power_functorEEvT0_T1_T2_T3_T4_T6_E12temp_storage+40];
	add.f64 	%fd537, %fd536, %fd535;
	selp.f64 	%fd538, %fd537, %fd535, %p425;
	setp.gt.s32 	%p426, %r56, 96;
	ld.shared.f64 	%fd539, [_ZZN3cub18CUB_300001_SM_10006detail6reduce28DeviceReduceSingleTileKernelINS2_10policy_hubIdjN4cuda3std3__44plusIdEEE10Policy1000EN6thrust24THRUST_300001_SM_1000_NS10device_ptrIKdEEPdjS9_dd13power_functorEEvT0_T1_T2_T3_T4_T6_E12temp_storage+48];
	add.f64 	%fd540, %fd539, %fd538;
	selp.f64 	%fd541, %fd540, %fd538, %p426;
	setp.gt.s32 	%p427, %r56, 128;
	ld.shared.f64 	%fd542, [_ZZN3cub18CUB_300001_SM_10006detail6reduce28DeviceReduceSingleTileKernelINS2_10policy_hubIdjN4cuda3std3__44plusIdEEE10Policy1000EN6thrust24THRUST_300001_SM_1000_NS10device_ptrIKdEEPdjS9_dd13power_functorEEvT0_T1_T2_T3_T4_T6_E12temp_storage+56];
	add.f64 	%fd543, %fd542, %fd541;
	selp.f64 	%fd544, %fd543, %fd541, %p427;
	setp.gt.s32 	%p428, %r56, 160;
	ld.shared.f64 	%fd545, [_ZZN3cub18CUB_300001_SM_10006detail6reduce28DeviceReduceSingleTileKernelINS2_10policy_hubIdjN4cuda3std3__44plusIdEEE10Policy1000EN6thrust24THRUST_300001_SM_1000_NS10device_ptrIKdEEPdjS9_dd13power_functorEEvT0_T1_T2_T3_T4_T6_E12temp_storage+64];
	add.f64 	%fd546, %fd545, %fd544;
	selp.f64 	%fd547, %fd546, %fd544, %p428;
	setp.gt.s32 	%p429, %r56, 192;
	ld.shared.f64 	%fd548, [_ZZN3cub18CUB_300001_SM_10006detail6reduce28DeviceReduceSingleTileKernelINS2_10policy_hubIdjN4cuda3std3__44plusIdEEE10Policy1000EN6thrust24THRUST_300001_SM_1000_NS10device_ptrIKdEEPdjS9_dd13power_functorEEvT0_T1_T2_T3_T4_T6_E12temp_storage+72];
	add.f64 	%fd549, %fd548, %fd547;
	selp.f64 	%fd550, %fd549, %fd547, %p429;
	setp.gt.s32 	%p430, %r56, 224;
	ld.shared.f64 	%fd551, [_ZZN3cub18CUB_300001_SM_10006detail6reduce28DeviceReduceSingleTileKernelINS2_10policy_hubIdjN4cuda3std3__44plusIdEEE10Policy1000EN6thrust24THRUST_300001_SM_1000_NS10device_ptrIKdEEPdjS9_dd13power_functorEEvT0_T1_T2_T3_T4_T6_E12temp_storage+80];
	add.f64 	%fd552, %fd551, %fd550;
	selp.f64 	%fd553, %fd552, %fd550, %p430;
	setp.gt.s32 	%p431, %r56, 256;
	ld.shared.f64 	%fd554, [_ZZN3cub18CUB_300001_SM_10006detail6reduce28DeviceReduceSingleTileKernelINS2_10policy_hubIdjN4cuda3std3__44plusIdEEE10Policy1000EN6thrust24THRUST_300001_SM_1000_NS10device_ptrIKdEEPdjS9_dd13power_functorEEvT0_T1_T2_T3_T4_T6_E12temp_storage+88];
	add.f64 	%fd555, %fd554, %fd553;
	selp.f64 	%fd556, %fd555, %fd553, %p431;
	setp.gt.s32 	%p432, %r56, 288;
	ld.shared.f64 	%fd557, [_ZZN3cub18CUB_300001_SM_10006detail6reduce28DeviceReduceSingleTileKernelINS2_10policy_hubIdjN4cuda3std3__44plusIdEEE10Policy1000EN6thrust24THRUST_300001_SM_1000_NS10device_ptrIKdEEPdjS9_dd13power_functorEEvT0_T1_T2_T3_T4_T6_E12temp_storage+96];
	add.f64 	%fd558, %fd557, %fd556;
	selp.f64 	%fd559, %fd558, %fd556, %p432;
	setp.gt.s32 	%p433, %r56, 320;
	ld.shared.f64 	%fd560, [_ZZN3cub18CUB_300001_SM_10006detail6reduce28DeviceReduceSingleTileKernelINS2_10policy_hubIdjN4cuda3std3__44plusIdEEE10Policy1000EN6thrust24THRUST_300001_SM_1000_NS10device_ptrIKdEEPdjS9_dd13power_functorEEvT0_T1_T2_T3_T4_T6_E12temp_storage+104];
	add.f64 	%fd561, %fd560, %fd559;
	selp.f64 	%fd562, %fd561, %fd559, %p433;
	setp.gt.s32 	%p434, %r56, 352;
	ld.shared.f64 	%fd563, [_ZZN3cub18CUB_300001_SM_10006detail6reduce28DeviceReduceSingleTileKernelINS2_10policy_hubIdjN4cuda3std3__44plusIdEEE10Policy1000EN6thrust24THRUST_300001_SM_1000_NS10device_ptrIKdEEPdjS9_dd13power_functorEEvT0_T1_T2_T3_T4_T6_E12temp_storage+112];
	add.f64 	%fd564, %fd563, %fd562;
	selp.f64 	%fd565, %fd564, %fd562, %p434;
	setp.gt.s32 	%p435, %r56, 384;
	ld.shared.f64 	%fd566, [_ZZN3cub18CUB_300001_SM_10006detail6reduce28DeviceReduceSingleTileKernelINS2_10policy_hubIdjN4cuda3std3__44plusIdEEE10Policy1000EN6thrust24THRUST_300001_SM_1000_NS10device_ptrIKdEEPdjS9_dd13power_functorEEvT0_T1_T2_T3_T4_T6_E12temp_storage+120];
	add.f64 	%fd567, %fd566, %fd565;
	selp.f64 	%fd568, %fd567, %fd565, %p435;
	setp.gt.s32 	%p436, %r56, 416;
	ld.shared.f64 	%fd569, [_ZZN3cub18CUB_300001_SM_10006detail6reduce28DeviceReduceSingleTileKernelINS2_10policy_hubIdjN4cuda3std3__44plusIdEEE10Policy1000EN6thrust24THRUST_300001_SM_1000_NS10device_ptrIKdEEPdjS9_dd13power_functorEEvT0_T1_T2_T3_T4_T6_E12temp_storage+128];
	add.f64 	%fd570, %fd569, %fd568;
	selp.f64 	%fd571, %fd570, %fd568, %p436;
	setp.gt.s32 	%p437, %r56, 448;
	ld.shared.f64 	%fd572, [_ZZN3cub18CUB_300001_SM_10006detail6reduce28DeviceReduceSingleTileKernelINS2_10policy_hubIdjN4cuda3std3__44plusIdEEE10Policy1000EN6thrust24THRUST_300001_SM_1000_NS10device_ptrIKdEEPdjS9_dd13power_functorEEvT0_T1_T2_T3_T4_T6_E12temp_storage+136];
	add.f64 	%fd573, %fd572, %fd571;
	selp.f64 	%fd574, %fd573, %fd571, %p437;
	setp.gt.s32 	%p438, %r56, 480;
	ld.shared.f64 	%fd575, [_ZZN3cub18CUB_300001_SM_10006detail6reduce28DeviceReduceSingleTileKernelINS2_10policy_hubIdjN4cuda3std3__44plusIdEEE10Policy1000EN6thrust24THRUST_300001_SM_1000_NS10device_ptrIKdEEPdjS9_dd13power_functorEEvT0_T1_T2_T3_T4_T6_E12temp_storage+144];
	add.f64 	%fd576, %fd575, %fd574;
	selp.f64 	%fd577, %fd576, %fd574, %p438;
	setp.gt.s32 	%p439, %r56, 512;
	ld.shared.f64 	%fd578, [_ZZN3cub18CUB_300001_SM_10006detail6reduce28DeviceReduceSingleTileKernelINS2_10policy_hubIdjN4cuda3std3__44plusIdEEE10Policy1000EN6thrust24THRUST_300001_SM_1000_NS10device_ptrIKdEEPdjS9_dd13power_functorEEvT0_T1_T2_T3_T4_T6_E12temp_storage+152];
	add.f64 	%fd579, %fd578, %fd577;
	selp.f64 	%fd580, %fd579, %fd577, %p439;
	setp.gt.s32 	%p440, %r56, 544;
	ld.shared.f64 	%fd581, [_ZZN3cub18CUB_300001_SM_10006detail6reduce28DeviceReduceSingleTileKernelINS2_10policy_hubIdjN4cuda3std3__44plusIdEEE10Policy1000EN6thrust24THRUST_300001_SM_1000_NS10device_ptrIKdEEPdjS9_dd13power_functorEEvT0_T1_T2_T3_T4_T6_E12temp_storage+160];
	add.f64 	%fd582, %fd581, %fd580;
	selp.f64 	%fd583, %fd582, %fd580, %p440;
	setp.gt.s32 	%p441, %r56, 576;
	ld.shared.f64 	%fd584, [_ZZN3cub18CUB_300001_SM_10006detail6reduce28DeviceReduceSingleTileKernelINS2_10policy_hubIdjN4cuda3std3__44plusIdEEE10Policy1000EN6thrust24THRUST_300001_SM_1000_NS10device_ptrIKdEEPdjS9_dd13power_functorEEvT0_T1_T2_T3_T4_T6_E12temp_storage+168];
	add.f64 	%fd585, %fd584, %fd583;
	selp.f64 	%fd586, %fd585, %fd583, %p441;
	setp.gt.s32 	%p442, %r56, 608;
	ld.shared.f64 	%fd587, [_ZZN3cub18CUB_300001_SM_10006detail6reduce28DeviceReduceSingleTileKernelINS2_10policy_hubIdjN4cuda3std3__44plusIdEEE10Policy1000EN6thrust24THRUST_300001_SM_1000_NS10device_ptrIKdEEPdjS9_dd13power_functorEEvT0_T1_T2_T3_T4_T6_E12temp_storage+176];
	add.f64 	%fd588, %fd587, %fd586;
	selp.f64 	%fd697, %fd588, %fd586, %p442;
	bra.uni 	$L__BB1_266;
$L__BB1_61:
	mov.u32 	%r18, %tid.x;
	{
	.reg .b32 %temp; 
	mov.b64 	{%temp, %r19}, %fd245;
	}
	shr.u32 	%r57, %r19, 20;
	and.b32  	%r58, %r57, 2047;
	add.s32 	%r59, %r58, -1012;
	mov.b64 	%rd13, %fd245;
	shl.b64 	%rd8, %rd13, %r59;
	setp.eq.s64 	%p9, %rd8, -9223372036854775808;
	cvt.rzi.f64.f64 	%fd55, %fd245;
	abs.f64 	%fd56, %fd245;
	setp.neu.f64 	%p33, %fd56, 0d3FE0000000000000;
	and.pred  	%p10, %p33, %p9;
	setp.lt.s32 	%p34, %r19, 0;
	selp.b32 	%r20, 0, 2146435072, %p34;
	and.b32  	%r21, %r19, 2147483647;
	or.b32  	%r22, %r20, -2147483648;
	mul.wide.u32 	%rd14, %r18, 8;
	add.s64 	%rd9, %rd2, %rd14;
	ld.global.f64 	%fd57, [%rd9];
	{
	.reg .b32 %temp; 
	mov.b64 	{%temp, %r23}, %fd57;
	}
	abs.f64 	%fd58, %fd57;
	setp.neu.f64 	%p35, %fd57, 0d0000000000000000;
	@%p35 bra 	$L__BB1_63;
	setp.lt.s32 	%p38, %r19, 0;
	selp.b32 	%r60, %r23, 0, %p10;
	or.b32  	%r61, %r60, 2146435072;
	selp.b32 	%r62, %r61, %r60, %p38;
	mov.b32 	%r63, 0;
	mov.b64 	%fd654, {%r63, %r62};
	mov.pred 	%p11, %p10;
	bra.uni 	$L__BB1_64;
$L__BB1_63:
	{ // callseq 0, 0
	.param .b64 param0;
	st.param.f64 	[param0], %fd58;
	.param .b64 param1;
	st.param.f64 	[param1], %fd245;
	.param .b64 retval0;
	call.uni (retval0), 
	__internal_accurate_pow, 
	(
	param0, 
	param1
	);
	ld.param.f64 	%fd246, [retval0];
	} // callseq 0
	setp.lt.s32 	%p36, %r23, 0;
	setp.neu.f64 	%p37, %fd245, %fd55;
	neg.f64 	%fd248, %fd246;
	selp.f64 	%fd249, %fd248, %fd246, %p9;
	selp.f64 	%fd250, %fd249, %fd246, %p36;
	selp.f64 	%fd251, 0dFFF8000000000000, %fd250, %p36;
	selp.f64 	%fd654, %fd251, %fd250, %p37;
	mov.pred 	%p11, %p9;
$L__BB1_64:
	add.f64 	%fd252, %fd245, %fd57;
	{
	.reg .b32 %temp; 
	mov.b64 	{%temp, %r64}, %fd252;
	}
	and.b32  	%r65, %r64, 2146435072;
	setp.ne.s32 	%p39, %r65, 2146435072;
	@%p39 bra 	$L__BB1_71;
	setp.num.f64 	%p40, %fd57, %fd245;
	@%p40 bra 	$L__BB1_67;
	add.rn.f64 	%fd654, %fd57, %fd245;
	bra.uni 	$L__BB1_71;
$L__BB1_67:
	setp.neu.f64 	%p41, %fd56, 0d7FF0000000000000;
	@%p41 bra 	$L__BB1_69;
	setp.lt.s32 	%p45, %r19, 0;
	setp.gt.f64 	%p46, %fd58, 0d3FF0000000000000;
	selp.b32 	%r71, 2146435072, 0, %p46;
	xor.b32  	%r72, %r71, 2146435072;
	selp.b32 	%r73, %r72, %r71, %p45;
	setp.eq.f64 	%p47, %fd57, 0dBFF0000000000000;
	selp.b32 	%r74, 1072693248, %r73, %p47;
	mov.b32 	%r75, 0;
	mov.b64 	%fd654, {%r75, %r74};
	bra.uni 	$L__BB1_71;
$L__BB1_69:
	setp.neu.f64 	%p42, %fd58, 0d7FF0000000000000;
	@%p42 bra 	$L__BB1_71;
	setp.lt.s32 	%p43, %r23, 0;
	setp.ne.s32 	%p44, %r21, 1071644672;
	selp.b32 	%r67, %r22, %r20, %p44;
	selp.b32 	%r68, %r67, %r20, %p11;
	selp.b32 	%r69, %r68, %r20, %p43;
	mov.b32 	%r70, 0;
	mov.b64 	%fd654, {%r70, %r69};
$L__BB1_71:
	ld.global.f64 	%fd66, [%rd9+5120];
	{
	.reg .b32 %temp; 
	mov.b64 	{%temp, %r24}, %fd66;
	}
	abs.f64 	%fd67, %fd66;
	setp.eq.f64 	%p48, %fd66, 0d0000000000000000;
	@%p48 bra 	$L__BB1_73;
	{ // callseq 1, 0
	.param .b64 param0;
	st.param.f64 	[param0], %fd67;
	.param .b64 param1;
	st.param.f64 	[param1], %fd245;
	.param .b64 retval0;
	call.uni (retval0), 
	__internal_accurate_pow, 
	(
	param0, 
	param1
	);
	ld.param.f64 	%fd253, [retval0];
	} // callseq 1
	setp.lt.s32 	%p49, %r24, 0;
	setp.neu.f64 	%p50, %fd245, %fd55;
	neg.f64 	%fd255, %fd253;
	setp.eq.s64 	%p51, %rd8, -9223372036854775808;
	selp.f64 	%fd256, %fd255, %fd253, %p51;
	selp.f64 	%fd257, %fd256, %fd253, %p49;
	selp.f64 	%fd258, 0dFFF8000000000000, %fd257, %p49;
	selp.f64 	%fd656, %fd258, %fd257, %p50;
	mov.pred 	%p457, %p9;
	bra.uni 	$L__BB1_74;
$L__BB1_73:
	setp.lt.s32 	%p52, %r19, 0;
	selp.b32 	%r76, %r24, 0, %p10;
	or.b32  	%r77, %r76, 2146435072;
	selp.b32 	%r78, %r77, %r76, %p52;
	mov.b32 	%r79, 0;
	mov.b64 	%fd656, {%r79, %r78};
	mov.pred 	%p457, %p10;
$L__BB1_74:
	add.f64 	%fd259, %fd245, %fd66;
	{
	.reg .b32 %temp; 
	mov.b64 	{%temp, %r80}, %fd259;
	}
	and.b32  	%r81, %r80, 2146435072;
	setp.ne.s32 	%p53, %r81, 2146435072;
	@%p53 bra 	$L__BB1_81;
	setp.nan.f64 	%p54, %fd66, %fd245;
	@%p54 bra 	$L__BB1_80;
	setp.eq.f64 	%p55, %fd56, 0d7FF0000000000000;
	@%p55 bra 	$L__BB1_79;
	setp.neu.f64 	%p56, %fd67, 0d7FF0000000000000;
	@%p56 bra 	$L__BB1_81;
	setp.lt.s32 	%p57, %r24, 0;
	setp.ne.s32 	%p58, %r21, 1071644672;
	selp.b32 	%r83, %r22, %r20, %p58;
	selp.b32 	%r84, %r83, %r20, %p457;
	selp.b32 	%r85, %r84, %r20, %p57;
	mov.b32 	%r86, 0;
	mov.b64 	%fd656, {%r86, %r85};
	bra.uni 	$L__BB1_81;
$L__BB1_79:
	setp.lt.s32 	%p59, %r19, 0;
	setp.gt.f64 	%p60, %fd67, 0d3FF0000000000000;
	selp.b32 	%r87, 2146435072, 0, %p60;
	xor.b32  	%r88, %r87, 2146435072;
	selp.b32 	%r89, %r88, %r87, %p59;
	setp.eq.f64 	%p61, %fd66, 0dBFF0000000000000;
	selp.b32 	%r90, 1072693248, %r89, %p61;
	mov.b32 	%r91, 0;
	mov.b64 	%fd656, {%r91, %r90};
	bra.uni 	$L__BB1_81;
$L__BB1_80:
	add.rn.f64 	%fd656, %fd66, %fd245;
$L__BB1_81:
	ld.global.f64 	%fd75, [%rd9+10240];
	{
	.reg .b32 %temp; 
	mov.b64 	{%temp, %r25}, %fd75;
	}
	abs.f64 	%fd76, %fd75;
	setp.eq.f64 	%p62, %fd75, 0d0000000000000000;
	@%p62 bra 	$L__BB1_83;
	{ // callseq 2, 0
	.param .b64 param0;
	st.param.f64 	[param0], %fd76;
	.param .b64 param1;
	st.param.f64 	[param1], %fd245;
	.param .b64 retval0;
	call.uni (retval0), 
	__internal_accurate_pow, 
	(
	param0, 
	param1
	);
	ld.param.f64 	%fd260, [retval0];
	} // callseq 2
	setp.lt.s32 	%p63, %r25, 0;
	setp.neu.f64 	%p64, %fd245, %fd55;
	neg.f64 	%fd262, %fd260;
	setp.eq.s64 	%p65, %rd8, -9223372036854775808;
	selp.f64 	%fd263, %fd262, %fd260, %p65;
	selp.f64 	%fd264, %fd263, %fd260, %p63;
	selp.f64 	%fd265, 0dFFF8000000000000, %fd264, %p63;
	selp.f64 	%fd658, %fd265, %fd264, %p64;
	mov.pred 	%p458, %p9;
	bra.uni 	$L__BB1_84;
$L__BB1_83:
	setp.lt.s32 	%p66, %r19, 0;
	selp.b32 	%r92, %r25, 0, %p10;
	or.b32  	%r93, %r92, 2146435072;
	selp.b32 	%r94, %r93, %r92, %p66;
	mov.b32 	%r95, 0;
	mov.b64 	%fd658, {%r95, %r94};
	mov.pred 	%p458, %p10;
$L__BB1_84:
	add.f64 	%fd266, %fd245, %fd75;
	{
	.reg .b32 %temp; 
	mov.b64 	{%temp, %r96}, %fd266;
	}
	and.b32  	%r97, %r96, 2146435072;
	setp.ne.s32 	%p67, %r97, 2146435072;
	@%p67 bra 	$L__BB1_91;
	setp.nan.f64 	%p68, %fd75, %fd245;
	@%p68 bra 	$L__BB1_90;
	setp.eq.f64 	%p69, %fd56, 0d7FF0000000000000;
	@%p69 bra 	$L__BB1_89;
	setp.neu.f64 	%p70, %fd76, 0d7FF0000000000000;
	@%p70 bra 	$L__BB1_91;
	setp.lt.s32 	%p71, %r25, 0;
	setp.ne.s32 	%p72, %r21, 1071644672;
	selp.b32 	%r99, %r22, %r20, %p72;
	selp.b32 	%r100, %r99, %r20, %p458;
	selp.b32 	%r101, %r100, %r20, %p71;
	mov.b32 	%r102, 0;
	mov.b64 	%fd658, {%r102, %r101};
	bra.uni 	$L__BB1_91;
$L__BB1_89:
	setp.lt.s32 	%p73, %r19, 0;
	setp.gt.f64 	%p74, %fd76, 0d3FF0000000000000;
	selp.b32 	%r103, 2146435072, 0, %p74;
	xor.b32  	%r104, %r103, 2146435072;
	selp.b32 	%r105, %r104, %r103, %p73;
	setp.eq.f64 	%p75, %fd75, 0dBFF0000000000000;
	selp.b32 	%r106, 1072693248, %r105, %p75;
	mov.b32 	%r107, 0;
	mov.b64 	%fd658, {%r107, %r106};
	bra.uni 	$L__BB1_91;
$L__BB1_90:
	add.rn.f64 	%fd658, %fd75, %fd245;
$L__BB1_91:
	ld.global.f64 	%fd84, [%rd9+15360];
	{
	.reg .b32 %temp; 
	mov.b64 	{%temp, %r26}, %fd84;
	}
	abs.f64 	%fd85, %fd84;
	setp.eq.f64 	%p76, %fd84, 0d0000000000000000;
	@%p76 bra 	$L__BB1_93;
	{ // callseq 3, 0
	.param .b64 param0;
	st.param.f64 	[param0], %fd85;
	.param .b64 param1;
	st.param.f64 	[param1], %fd245;
	.param .b64 retval0;
	call.uni (retval0), 
	__internal_accurate_pow, 
	(
	param0, 
	param1
	);
	ld.param.f64 	%fd267, [retval0];
	} // callseq 3
	setp.lt.s32 	%p77, %r26, 0;
	setp.neu.f64 	%p78, %fd245, %fd55;
	neg.f64 	%fd269, %fd267;
	setp.eq.s64 	%p79, %rd8, -9223372036854775808;
	selp.f64 	%fd270, %fd269, %fd267, %p79;
	selp.f64 	%fd271, %fd270, %fd267, %p77;
	selp.f64 	%fd272, 0dFFF8000000000000, %fd271, %p77;
	selp.f64 	%fd660, %fd272, %fd271, %p78;
	mov.pred 	%p459, %p9;
	bra.uni 	$L__BB1_94;
$L__BB1_93:
	setp.lt.s32 	%p80, %r19, 0;
	selp.b32 	%r108, %r26, 0, %p10;
	or.b32  	%r109, %r108, 2146435072;
	selp.b32 	%r110, %r109, %r108, %p80;
	mov.b32 	%r111, 0;
	mov.b64 	%fd660, {%r111, %r110};
	mov.pred 	%p459, %p10;
$L__BB1_94:
	add.f64 	%fd273, %fd245, %fd84;
	{
	.reg .b32 %temp; 
	mov.b64 	{%temp, %r112}, %fd273;
	}
	and.b32  	%r113, %r112, 2146435072;
	setp.ne.s32 	%p81, %r113, 2146435072;
	@%p81 bra 	$L__BB1_101;
	setp.nan.f64 	%p82, %fd84, %fd245;
	@%p82 bra 	$L__BB1_100;
	setp.eq.f64 	%p83, %fd56, 0d7FF0000000000000;
	@%p83 bra 	$L__BB1_99;
	setp.neu.f64 	%p84, %fd85, 0d7FF0000000000000;
	@%p84 bra 	$L__BB1_101;
	setp.lt.s32 	%p85, %r26, 0;
	setp.ne.s32 	%p86, %r21, 1071644672;
	selp.b32 	%r115, %r22, %r20, %p86;
	selp.b32 	%r116, %r115, %r20, %p459;
	selp.b32 	%r117, %r116, %r20, %p85;
	mov.b32 	%r118, 0;
	mov.b64 	%fd660, {%r118, %r117};
	bra.uni 	$L__BB1_101;
$L__BB1_99:
	setp.lt.s32 	%p87, %r19, 0;
	setp.gt.f64 	%p88, %fd85, 0d3FF0000000000000;
	selp.b32 	%r119, 2146435072, 0, %p88;
	xor.b32  	%r120, %r119, 2146435072;
	selp.b32 	%r121, %r120, %r119, %p87;
	setp.eq.f64 	%p89, %fd84, 0dBFF0000000000000;
	selp.b32 	%r122, 1072693248, %r121, %p89;
	mov.b32 	%r123, 0;
	mov.b64 	%fd660, {%r123, %r122};
	bra.uni 	$L__BB1_101;
$L__BB1_100:
	add.rn.f64 	%fd660, %fd84, %fd245;
$L__BB1_101:
	ld.global.f64 	%fd93, [%rd9+20480];
	{
	.reg .b32 %temp; 
	mov.b64 	{%temp, %r27}, %fd93;
	}
	abs.f64 	%fd94, %fd93;
	setp.eq.f64 	%p90, %fd93, 0d0000000000000000;
	@%p90 bra 	$L__BB1_103;
	{ // callseq 4, 0
	.param .b64 param0;
	st.param.f64 	[param0], %fd94;
	.param .b64 param1;
	st.param.f64 	[param1], %fd245;
	.param .b64 retval0;
	call.uni (retval0), 
	__internal_accurate_pow, 
	(
	param0, 
	param1
	);
	ld.param.f64 	%fd274, [retval0];
	} // callseq 4
	setp.lt.s32 	%p91, %r27, 0;
	setp.neu.f64 	%p92, %fd245, %fd55;
	neg.f64 	%fd276, %fd274;
	setp.eq.s64 	%p93, %rd8, -9223372036854775808;
	selp.f64 	%fd277, %fd276, %fd274, %p93;
	selp.f64 	%fd278, %fd277, %fd274, %p91;
	selp.f64 	%fd279, 0dFFF8000000000000, %fd278, %p91;
	selp.f64 	%fd662, %fd279, %fd278, %p92;
	mov.pred 	%p460, %p9;
	bra.uni 	$L__BB1_104;
$L__BB1_103:
	setp.lt.s32 	%p94, %r19, 0;
	selp.b32 	%r124, %r27, 0, %p10;
	or.b32  	%r125, %r124, 2146435072;
	selp.b32 	%r126, %r125, %r124, %p94;
	mov.b32 	%r127, 0;
	mov.b64 	%fd662, {%r127, %r126};
	mov.pred 	%p460, %p10;
$L__BB1_104:
	add.f64 	%fd280, %fd245, %fd93;
	{
	.reg .b32 %temp; 
	mov.b64 	{%temp, %r128}, %fd280;
	}
	and.b32  	%r129, %r128, 2146435072;
	setp.ne.s32 	%p95, %r129, 2146435072;
	@%p95 bra 	$L__BB1_111;
	setp.nan.f64 	%p96, %fd93, %fd245;
	@%p96 bra 	$L__BB1_110;
	setp.eq.f64 	%p97, %fd56, 0d7FF0000000000000;
	@%p97 bra 	$L__BB1_109;
	setp.neu.f64 	%p98, %fd94, 0d7FF0000000000000;
	@%p98 bra 	$L__BB1_111;
	setp.lt.s32 	%p99, %r27, 0;
	setp.ne.s32 	%p100, %r21, 1071644672;
	selp.b32 	%r131, %r22, %r20, %p100;
	selp.b32 	%r132, %r131, %r20, %p460;
	selp.b32 	%r133, %r132, %r20, %p99;
	mov.b32 	%r134, 0;
	mov.b64 	%fd662, {%r134, %r133};
	bra.uni 	$L__BB1_111;
$L__BB1_109:
	setp.lt.s32 	%p101, %r19, 0;
	setp.gt.f64 	%p102, %fd94, 0d3FF0000000000000;
	selp.b32 	%r135, 2146435072, 0, %p102;
	xor.b32  	%r136, %r135, 2146435072;
	selp.b32 	%r137, %r136, %r135, %p101;
	setp.eq.f64 	%p103, %fd93, 0dBFF0000000000000;
	selp.b32 	%r138, 1072693248, %r137, %p103;
	mov.b32 	%r139, 0;
	mov.b64 	%fd662, {%r139, %r138};
	bra.uni 	$L__BB1_111;
$L__BB1_110:
	add.rn.f64 	%fd662, %fd93, %fd245;
$L__BB1_111:
	ld.global.f64 	%fd102, [%rd9+25600];
	{
	.reg .b32 %temp; 
	mov.b64 	{%temp, %r28}, %fd102;
	}
	abs.f64 	%fd103, %fd102;
	setp.eq.f64 	%p104, %fd102, 0d0000000000000000;
	@%p104 bra 	$L__BB1_113;
	{ // callseq 5, 0
	.param .b64 param0;
	st.param.f64 	[param0], %fd103;
	.param .b64 param1;
	st.param.f64 	[param1], %fd245;
	.param .b64 retval0;
	call.uni (retval0), 
	__internal_accurate_pow, 
	(
	param0, 
	param1
	);
	ld.param.f64 	%fd281, [retval0];
	} // callseq 5
	setp.lt.s32 	%p105, %r28, 0;
	setp.neu.f64 	%p106, %fd245, %fd55;
	neg.f64 	%fd283, %fd281;
	setp.eq.s64 	%p107, %rd8, -9223372036854775808;
	selp.f64 	%fd284, %fd283, %fd281, %p107;
	selp.f64 	%fd285, %fd284, %fd281, %p105;
	selp.f64 	%fd286, 0dFFF8000000000000, %fd285, %p105;
	selp.f64 	%fd664, %fd286, %fd285, %p106;
	mov.pred 	%p461, %p9;
	bra.uni 	$L__BB1_114;
$L__BB1_113:
	setp.lt.s32 	%p108, %r19, 0;
	selp.b32 	%r140, %r28, 0, %p10;
	or.b32  	%r141, %r140, 2146435072;
	selp.b32 	%r142, %r141, %r140, %p108;
	mov.b32 	%r143, 0;
	mov.b64 	%fd664, {%r143, %r142};
	mov.pred 	%p461, %p10;
$L__BB1_114:
	add.f64 	%fd287, %fd245, %fd102;
	{
	.reg .b32 %temp; 
	mov.b64 	{%temp, %r144}, %fd287;
	}
	and.b32  	%r145, %r144, 2146435072;
	setp.ne.s32 	%p109, %r145, 2146435072;
	@%p109 bra 	$L__BB1_121;
	setp.nan.f64 	%p110, %fd102, %fd245;
	@%p110 bra 	$L__BB1_120;
	setp.eq.f64 	%p111, %fd56, 0d7FF0000000000000;
	@%p111 bra 	$L__BB1_119;
	setp.neu.f64 	%p112, %fd103, 0d7FF0000000000000;
	@%p112 bra 	$L__BB1_121;
	setp.lt.s32 	%p113, %r28, 0;
	setp.ne.s32 	%p114, %r21, 1071644672;
	selp.b32 	%r147, %r22, %r20, %p114;
	selp.b32 	%r148, %r147, %r20, %p461;
	selp.b32 	%r149, %r148, %r20, %p113;
	mov.b32 	%r150, 0;
	mov.b64 	%fd664, {%r150, %r149};
	bra.uni 	$L__BB1_121;
$L__BB1_119:
	setp.lt.s32 	%p115, %r19, 0;
	setp.gt.f64 	%p116, %fd103, 0d3FF0000000000000;
	selp.b32 	%r151, 2146435072, 0, %p116;
	xor.b32  	%r152, %r151, 2146435072;
	selp.b32 	%r153, %r152, %r151, %p115;
	setp.eq.f64 	%p117, %fd102, 0dBFF0000000000000;
	selp.b32 	%r154, 1072693248, %r153, %p117;
	mov.b32 	%r155, 0;
	mov.b64 	%fd664, {%r155, %r154};
	bra.uni 	$L__BB1_121;
$L__BB1_120:
	add.rn.f64 	%fd664, %fd102, %fd245;
$L__BB1_121:
	ld.global.f64 	%fd111, [%rd9+30720];
	{
	.reg .b32 %temp; 
	mov.b64 	{%temp, %r29}, %fd111;
	}
	abs.f64 	%fd112, %fd111;
	setp.eq.f64 	%p118, %fd111, 0d0000000000000000;
	@%p118 bra 	$L__BB1_123;
	{ // callseq 6, 0
	.param .b64 param0;
	st.param.f64 	[param0], %fd112;
	.param .b64 param1;
	st.param.f64 	[param1], %fd245;
	.param .b64 retval0;
	call.uni (retval0), 
	__internal_accurate_pow, 
	(
	param0, 
	param1
	);
	ld.param.f64 	%fd288, [retval0];
	} // callseq 6
	setp.lt.s32 	%p119, %r29, 0;
	setp.neu.f64 	%p120, %fd245, %fd55;
	neg.f64 	%fd290, %fd288;
	setp.eq.s64 	%p121, %rd8, -9223372036854775808;
	selp.f64 	%fd291, %fd290, %fd288, %p121;
	selp.f64 	%fd292, %fd291, %fd288, %p119;
	selp.f64 	%fd293, 0dFFF8000000000000, %fd292, %p119;
	selp.f64 	%fd666, %fd293, %fd292, %p120;
	mov.pred 	%p462, %p9;
	bra.uni 	$L__BB1_124;
$L__BB1_123:
	setp.lt.s32 	%p122, %r19, 0;
	selp.b32 	%r156, %r29, 0, %p10;
	or.b32  	%r157, %r156, 2146435072;
	selp.b32 	%r158, %r157, %r156, %p122;
	mov.b32 	%r159, 0;
	mov.b64 	%fd666, {%r159, %r158};
	mov.pred 	%p462, %p10;
$L__BB1_124:
	add.f64 	%fd294, %fd245, %fd111;
	{
	.reg .b32 %temp; 
	mov.b64 	{%temp, %r160}, %fd294;
	}
	and.b32  	%r161, %r160, 2146435072;
	setp.ne.s32 	%p123, %r161, 2146435072;
	@%p123 bra 	$L__BB1_131;
	setp.nan.f64 	%p124, %fd111, %fd245;
	@%p124 bra 	$L__BB1_130;
	setp.eq.f64 	%p125, %fd56, 0d7FF0000000000000;
	@%p125 bra 	$L__BB1_129;
	setp.neu.f64 	%p126, %fd112, 0d7FF0000000000000;
	@%p126 bra 	$L__BB1_131;
	setp.lt.s32 	%p127, %r29, 0;
	setp.ne.s32 	%p128, %r21, 1071644672;
	selp.b32 	%r163, %r22, %r20, %p128;
	selp.b32 	%r164, %r163, %r20, %p462;
	selp.b32 	%r165, %r164, %r20, %p127;
	mov.b32 	%r166, 0;
	mov.b64 	%fd666, {%r166, %r165};
	bra.uni 	$L__BB1_131;
$L__BB1_129:
	setp.lt.s32 	%p129, %r19, 0;
	setp.gt.f64 	%p130, %fd112, 0d3FF0000000000000;
	selp.b32 	%r167, 2146435072, 0, %p130;
	xor.b32  	%r168, %r167, 2146435072;
	selp.b32 	%r169, %r168, %r167, %p129;
	setp.eq.f64 	%p131, %fd111, 0dBFF0000000000000;
	selp.b32 	%r170, 1072693248, %r169, %p131;
	mov.b32 	%r171, 0;
	mov.b64 	%fd666, {%r171, %r170};
	bra.uni 	$L__BB1_131;
$L__BB1_130:
	add.rn.f64 	%fd666, %fd111, %fd245;
$L__BB1_131:
	ld.global.f64 	%fd120, [%rd9+35840];
	{
	.reg .b32 %temp; 
	mov.b64 	{%temp, %r30}, %fd120;
	}
	abs.f64 	%fd121, %fd120;
	setp.eq.f64 	%p132, %fd120, 0d0000000000000000;
	@%p132 bra 	$L__BB1_133;
	{ // callseq 7, 0
	.param .b64 param0;
	st.param.f64 	[param0], %fd121;
	.param .b64 param1;
	st.param.f64 	[param1], %fd245;
	.param .b64 retval0;
	call.uni (retval0), 
	__internal_accurate_pow, 
	(
	param0, 
	param1
	);
	ld.param.f64 	%fd295, [retval0];
	} // callseq 7
	setp.lt.s32 	%p133, %r30, 0;
	setp.neu.f64 	%p134, %fd245, %fd55;
	neg.f64 	%fd297, %fd295;
	setp.eq.s64 	%p135, %rd8, -9223372036854775808;
	selp.f64 	%fd298, %fd297, %fd295, %p135;
	selp.f64 	%fd299, %fd298, %fd295, %p133;
	selp.f64 	%fd300, 0dFFF8000000000000, %fd299, %p133;
	selp.f64 	%fd668, %fd300, %fd299, %p134;
	mov.pred 	%p463, %p9;
	bra.uni 	$L__BB1_134;
$L__BB1_133:
	setp.lt.s32 	%p136, %r19, 0;
	selp.b32 	%r172, %r30, 0, %p10;
	or.b32  	%r173, %r172, 2146435072;
	selp.b32 	%r174, %r173, %r172, %p136;
	mov.b32 	%r175, 0;
	mov.b64 	%fd668, {%r175, %r174};
	mov.pred 	%p463, %p10;
$L__BB1_134:
	add.f64 	%fd301, %fd245, %fd120;
	{
	.reg .b32 %temp; 
	mov.b64 	{%temp, %r176}, %fd301;
	}
	and.b32  	%r177, %r176, 2146435072;
	setp.ne.s32 	%p137, %r177, 2146435072;
	@%p137 bra 	$L__BB1_141;
	setp.nan.f64 	%p138, %fd120, %fd245;
	@%p138 bra 	$L__BB1_140;
	setp.eq.f64 	%p139, %fd56, 0d7FF0000000000000;
	@%p139 bra 	$L__BB1_139;
	setp.neu.f64 	%p140, %fd121, 0d7FF0000000000000;
	@%p140 bra 	$L__BB1_141;
	setp.lt.s32 	%p141, %r30, 0;
	setp.ne.s32 	%p142, %r21, 1071644672;
	selp.b32 	%r179, %r22, %r20, %p142;
	selp.b32 	%r180, %r179, %r20, %p463;
	selp.b32 	%r181, %r180, %r20, %p141;
	mov.b32 	%r182, 0;
	mov.b64 	%fd668, {%r182, %r181};
	bra.uni 	$L__BB1_141;
$L__BB1_139:
	setp.lt.s32 	%p143, %r19, 0;
	setp.gt.f64 	%p144, %fd121, 0d3FF0000000000000;
	selp.b32 	%r183, 2146435072, 0, %p144;
	xor.b32  	%r184, %r183, 2146435072;
	selp.b32 	%r185, %r184, %r183, %p143;
	setp.eq.f64 	%p145, %fd120, 0dBFF0000000000000;
	selp.b32 	%r186, 1072693248, %r185, %p145;
	mov.b32 	%r187, 0;
	mov.b64 	%fd668, {%r187, %r186};
	bra.uni 	$L__BB1_141;
$L__BB1_140:
	add.rn.f64 	%fd668, %fd120, %fd245;
$L__BB1_141:
	setp.eq.f64 	%p146, %fd245, 0d0000000000000000;
	setp.eq.f64 	%p147, %fd120, 0d3FF0000000000000;
	selp.f64 	%fd302, 0d3FF0000000000000, %fd668, %p147;
	selp.f64 	%fd303, 0d3FF0000000000000, %fd302, %p146;
	setp.eq.f64 	%p148, %fd57, 0d3FF0000000000000;
	selp.f64 	%fd304, 0d3FF0000000000000, %fd654, %p148;
	selp.f64 	%fd305, 0d3FF0000000000000, %fd304, %p146;
	setp.eq.f64 	%p149, %fd66, 0d3FF0000000000000;
	selp.f64 	%fd306, 0d3FF0000000000000, %fd656, %p149;
	selp.f64 	%fd307, 0d3FF0000000000000, %fd306, %p146;
	add.f64 	%fd308, %fd305, %fd307;
	setp.eq.f64 	%p150, %fd75, 0d3FF0000000000000;
	selp.f64 	%fd309, 0d3FF0000000000000, %fd658, %p150;
	selp.f64 	%fd310, 0d3FF0000000000000, %fd309, %p146;
	add.f64 	%fd311, %fd308, %fd310;
	setp.eq.f64 	%p151, %fd84, 0d3FF0000000000000;
	selp.f64 	%fd312, 0d3FF0000000000000, %fd660, %p151;
	selp.f64 	%fd313, 0d3FF0000000000000, %fd312, %p146;
	add.f64 	%fd314, %fd311, %fd313;
	setp.eq.f64 	%p152, %fd93, 0d3FF0000000000000;
	selp.f64 	%fd315, 0d3FF0000000000000, %fd662, %p152;
	selp.f64 	%fd316, 0d3FF0000000000000, %fd315, %p146;
	add.f64 	%fd317, %fd314, %fd316;
	setp.eq.f64 	%p153, %fd102, 0d3FF0000000000000;
	selp.f64 	%fd318, 0d3FF0000000000000, %fd664, %p153;
	selp.f64 	%fd319, 0d3FF0000000000000, %fd318, %p146;
	add.f64 	%fd320, %fd317, %fd319;
	setp.eq.f64 	%p154, %fd111, 0d3FF0000000000000;
	selp.f64 	%fd321, 0d3FF0000000000000, %fd666, %p154;
	selp.f64 	%fd322, 0d3FF0000000000000, %fd321, %p146;
	add.f64 	%fd323, %fd320, %fd322;
	add.f64 	%fd696, %fd323, %fd303;
	add.s32 	%r31, %r56, -5120;
	setp.lt.u32 	%p155, %r31, 5120;
	mov.b32 	%r631, 5120;
	@%p155 bra 	$L__BB1_225;
	mov.b32 	%r631, 5120;
$L__BB1_143:
	add.s32 	%r190, %r18, %r631;
	mul.wide.u32 	%rd15, %r190, 8;
	add.s64 	%rd10, %rd2, %rd15;
	ld.global.f64 	%fd131, [%rd10];
	{
	.reg .b32 %temp; 
	mov.b64 	{%temp, %r33}, %fd131;
	}
	abs.f64 	%fd132, %fd131;
	setp.neu.f64 	%p156, %fd131, 0d0000000000000000;
	@%p156 bra 	$L__BB1_145;
	setp.lt.s32 	%p160, %r19, 0;
	selp.b32 	%r191, %r33, 0, %p10;
	or.b32  	%r192, %r191, 2146435072;
	selp.b32 	%r193, %r192, %r191, %p160;
	mov.b32 	%r194, 0;
	mov.b64 	%fd671, {%r194, %r193};
	mov.pred 	%p19, %p10;
	bra.uni 	$L__BB1_146;
$L__BB1_145:
	{ // callseq 8, 0
	.param .b64 param0;
	st.param.f64 	[param0], %fd132;
	.param .b64 param1;
	st.param.f64 	[param1], %fd245;
	.param .b64 retval0;
	call.uni (retval0), 
	__internal_accurate_pow, 
	(
	param0, 
	param1
	);
	ld.param.f64 	%fd324, [retval0];
	} // callseq 8
	setp.lt.s32 	%p157, %r33, 0;
	setp.neu.f64 	%p158, %fd245, %fd55;
	neg.f64 	%fd326, %fd324;
	setp.eq.s64 	%p159, %rd8, -9223372036854775808;
	selp.f64 	%fd327, %fd326, %fd324, %p159;
	selp.f64 	%fd328, %fd327, %fd324, %p157;
	selp.f64 	%fd329, 0dFFF8000000000000, %fd328, %p157;
	selp.f64 	%fd671, %fd329, %fd328, %p158;
	mov.pred 	%p19, %p9;
$L__BB1_146:
	add.f64 	%fd330, %fd245, %fd131;
	{
	.reg .b32 %temp; 
	mov.b64 	{%temp, %r195}, %fd330;
	}
	and.b32  	%r196, %r195, 2146435072;
	setp.ne.s32 	%p161, %r196, 2146435072;
	@%p161 bra 	$L__BB1_153;
	setp.num.f64 	%p162, %fd131, %fd245;
	@%p162 bra 	$L__BB1_149;
	add.rn.f64 	%fd671, %fd131, %fd245;
	bra.uni 	$L__BB1_153;
$L__BB1_149:
	setp.neu.f64 	%p163, %fd56, 0d7FF0000000000000;
	@%p163 bra 	$L__BB1_151;
	setp.lt.s32 	%p167, %r19, 0;
	setp.gt.f64 	%p168, %fd132, 0d3FF0000000000000;
	selp.b32 	%r202, 2146435072, 0, %p168;
	xor.b32  	%r203, %r202, 2146435072;
	selp.b32 	%r204, %r203, %r202, %p167;
	setp.eq.f64 	%p169, %fd131, 0dBFF0000000000000;
	selp.b32 	%r205, 1072693248, %r204, %p169;
	mov.b32 	%r206, 0;
	mov.b64 	%fd671, {%r206, %r205};
	bra.uni 	$L__BB1_153;
$L__BB1_151:
	setp.neu.f64 	%p164, %fd132, 0d7FF0000000000000;
	@%p164 bra 	$L__BB1_153;
	setp.lt.s32 	%p165, %r33, 0;
	setp.ne.s32 	%p166, %r21, 1071644672;
	selp.b32 	%r198, %r22, %r20, %p166;
	selp.b32 	%r199, %r198, %r20, %p19;
	selp.b32 	%r200, %r199, %r20, %p165;
	mov.b32 	%r201, 0;
	mov.b64 	%fd671, {%r201, %r200};
$L__BB1_153:
	ld.global.f64 	%fd140, [%rd10+5120];
	{
	.reg .b32 %temp; 
	mov.b64 	{%temp, %r34}, %fd140;
	}
	abs.f64 	%fd141, %fd140;
	setp.eq.f64 	%p170, %fd140, 0d0000000000000000;
	@%p170 bra 	$L__BB1_155;
	{ // callseq 9, 0
	.param .b64 param0;
	st.param.f64 	[param0], %fd141;
	.param .b64 param1;
	st.param.f64 	[param1], %fd245;
	.param .b64 retval0;
	call.uni (retval0), 
	__internal_accurate_pow, 
	(
	param0, 
	param1
	);
	ld.param.f64 	%fd331, [retval0];
	} // callseq 9
	setp.lt.s32 	%p171, %r34, 0;
	setp.neu.f64 	%p172, %fd245, %fd55;
	neg.f64 	%fd333, %fd331;
	setp.eq.s64 	%p173, %rd8, -9223372036854775808;
	selp.f64 	%fd334, %fd333, %fd331, %p173;
	selp.f64 	%fd335, %fd334, %fd331, %p171;
	selp.f64 	%fd336, 0dFFF8000000000000, %fd335, %p171;
	selp.f64 	%fd673, %fd336, %fd335, %p172;
	mov.pred 	%p465, %p9;
	bra.uni 	$L__BB1_156;
$L__BB1_155:
	setp.lt.s32 	%p174, %r19, 0;
	selp.b32 	%r207, %r34, 0, %p10;
	or.b32  	%r208, %r207, 2146435072;
	selp.b32 	%r209, %r208, %r207, %p174;
	mov.b32 	%r210, 0;
	mov.b64 	%fd673, {%r210, %r209};
	mov.pred 	%p465, %p10;
$L__BB1_156:
	add.f64 	%fd337, %fd245, %fd140;
	{
	.reg .b32 %temp; 
	mov.b64 	{%temp, %r211}, %fd337;
	}
	and.b32  	%r212, %r211, 2146435072;
	setp.ne.s32 	%p175, %r212, 2146435072;
	@%p175 bra 	$L__BB1_163;
	setp.nan.f64 	%p176, %fd140, %fd245;
	@%p176 bra 	$L__BB1_162;
	setp.eq.f64 	%p177, %fd56, 0d7FF0000000000000;
	@%p177 bra 	$L__BB1_161;
	setp.neu.f64 	%p178, %fd141, 0d7FF0000000000000;
	@%p178 bra 	$L__BB1_163;
	setp.lt.s32 	%p179, %r34, 0;
	setp.ne.s32 	%p180, %r21, 1071644672;
	selp.b32 	%r214, %r22, %r20, %p180;
	selp.b32 	%r215, %r214, %r20, %p465;
	selp.b32 	%r216, %r215, %r20, %p179;
	mov.b32 	%r217, 0;
	mov.b64 	%fd673, {%r217, %r216};
	bra.uni 	$L__BB1_163;
$L__BB1_161:
	setp.lt.s32 	%p181, %r19, 0;
	setp.gt.f64 	%p182, %fd141, 0d3FF0000000000000;
	selp.b32 	%r218, 2146435072, 0, %p182;
	xor.b32  	%r219, %r218, 2146435072;
	selp.b32 	%r220, %r219, %r218, %p181;
	setp.eq.f64 	%p183, %fd140, 0dBFF0000000000000;
	selp.b32 	%r221, 1072693248, %r220, %p183;
	mov.b32 	%r222, 0;
	mov.b64 	%fd673, {%r222, %r221};
	bra.uni 	$L__BB1_163;
$L__BB1_162:
	add.rn.f64 	%fd673, %fd140, %fd245;
$L__BB1_163:
	ld.global.f64 	%fd149, [%rd10+10240];
	{
	.reg .b32 %temp; 
	mov.b64 	{%temp, %r35}, %fd149;
	}
	abs.f64 	%fd150, %fd149;
	setp.eq.f64 	%p184, %fd149, 0d0000000000000000;
	@%p184 bra 	$L__BB1_165;
	{ // callseq 10, 0
	.param .b64 param0;
	st.param.f64 	[param0], %fd150;
	.param .b64 param1;
	st.param.f64 	[param1], %fd245;
	.param .b64 retval0;
	call.uni (retval0), 
	__internal_accurate_pow, 
	(
	param0, 
	param1
	);
	ld.param.f64 	%fd338, [retval0];
	} // callseq 10
	setp.lt.s32 	%p185, %r35, 0;
	setp.neu.f64 	%p186, %fd245, %fd55;
	neg.f64 	%fd340, %fd338;
	setp.eq.s64 	%p187, %rd8, -9223372036854775808;
	selp.f64 	%fd341, %fd340, %fd338, %p187;
	selp.f64 	%fd342, %fd341, %fd338, %p185;
	selp.f64 	%fd343, 0dFFF8000000000000, %fd342, %p185;
	selp.f64 	%fd675, %fd343, %fd342, %p186;
	mov.pred 	%p466, %p9;
	bra.uni 	$L__BB1_166;
$L__BB1_165:
	setp.lt.s32 	%p188, %r19, 0;
	selp.b32 	%r223, %r35, 0, %p10;
	or.b32  	%r224, %r223, 2146435072;
	selp.b32 	%r225, %r224, %r223, %p188;
	mov.b32 	%r226, 0;
	mov.b64 	%fd675, {%r226, %r225};
	mov.pred 	%p466, %p10;
$L__BB1_166:
	add.f64 	%fd344, %fd245, %fd149;
	{
	.reg .b32 %temp; 
	mov.b64 	{%temp, %r227}, %fd344;
	}
	and.b32  	%r228, %r227, 2146435072;
	setp.ne.s32 	%p189, %r228, 2146435072;
	@%p189 bra 	$L__BB1_173;
	setp.nan.f64 	%p190, %fd149, %fd245;
	@%p190 bra 	$L__BB1_172;
	setp.eq.f64 	%p191, %fd56, 0d7FF0000000000000;
	@%p191 bra 	$L__BB1_171;
	setp.neu.f64 	%p192, %fd150, 0d7FF0000000000000;
	@%p192 bra 	$L__BB1_173;
	setp.lt.s32 	%p193, %r35, 0;
	setp.ne.s32 	%p194, %r21, 1071644672;
	selp.b32 	%r230, %r22, %r20, %p194;
	selp.b32 	%r231, %r230, %r20, %p466;
	selp.b32 	%r232, %r231, %r20, %p193;
	mov.b32 	%r233, 0;
	mov.b64 	%fd675, {%r233, %r232};
	bra.uni 	$L__BB1_173;
$L__BB1_171:
	setp.lt.s32 	%p195, %r19, 0;
	setp.gt.f64 	%p196, %fd150, 0d3FF0000000000000;
	selp.b32 	%r234, 2146435072, 0, %p196;
	xor.b32  	%r235, %r234, 2146435072;
	selp.b32 	%r236, %r235, %r234, %p195;
	setp.eq.f64 	%p197, %fd149, 0dBFF0000000000000;
	selp.b32 	%r237, 1072693248, %r236, %p197;
	mov.b32 	%r238, 0;
	mov.b64 	%fd675, {%r238, %r237};
	bra.uni 	$L__BB1_173;
$L__BB1_172:
	add.rn.f64 	%fd675, %fd149, %fd245;
$L__BB1_173:
	ld.global.f64 	%fd158, [%rd10+15360];
	{
	.reg .b32 %temp; 
	mov.b64 	{%temp, %r36}, %fd158;
	}
	abs.f64 	%fd159, %fd158;
	setp.eq.f64 	%p198, %fd158, 0d0000000000000000;
	@%p198 bra 	$L__BB1_175;
	{ // callseq 11, 0
	.param .b64 param0;
	st.param.f64 	[param0], %fd159;
	.param .b64 param1;
	st.param.f64 	[param1], %fd245;
	.param .b64 retval0;
	call.uni (retval0), 
	__internal_accurate_pow, 
	(
	param0, 
	param1
	);
	ld.param.f64 	%fd345, [retval0];
	} // callseq 11
	setp.lt.s32 	%p199, %r36, 0;
	setp.neu.f64 	%p200, %fd245, %fd55;
	neg.f64 	%fd347, %fd345;
	setp.eq.s64 	%p201, %rd8, -9223372036854775808;
	selp.f64 	%fd348, %fd347, %fd345, %p201;
	selp.f64 	%fd349, %fd348, %fd345, %p199;
	selp.f64 	%fd350, 0dFFF8000000000000, %fd349, %p199;
	selp.f64 	%fd677, %fd350, %fd349, %p200;
	mov.pred 	%p467, %p9;
	bra.uni 	$L__BB1_176;
$L__BB1_175:
	setp.lt.s32 	%p202, %r19, 0;
	selp.b32 	%r239, %r36, 0, %p10;
	or.b32  	%r240, %r239, 2146435072;
	selp.b32 	%r241, %r240, %r239, %p202;
	mov.b32 	%r242, 0;
	mov.b64 	%fd677, {%r242, %r241};
	mov.pred 	%p467, %p10;
$L__BB1_176:
	add.f64 	%fd351, %fd245, %fd158;
	{
	.reg .b32 %temp; 
	mov.b64 	{%temp, %r243}, %fd351;
	}
	and.b32  	%r244, %r243, 2146435072;
	setp.ne.s32 	%p203, %r244, 2146435072;
	@%p203 bra 	$L__BB1_183;
	setp.nan.f64 	%p204, %fd158, %fd245;
	@%p204 bra 	$L__BB1_182;
	setp.eq.f64 	%p205, %fd56, 0d7FF0000000000000;
	@%p205 bra 	$L__BB1_181;
	setp.neu.f64 	%p206, %fd159, 0d7FF0000000000000;
	@%p206 bra 	$L__BB1_183;
	setp.lt.s32 	%p207, %r36, 0;
	setp.ne.s32 	%p208, %r21, 1071644672;
	selp.b32 	%r246, %r22, %r20, %p208;
	selp.b32 	%r247, %r246, %r20, %p467;
	selp.b32 	%r248, %r247, %r20, %p207;
	mov.b32 	%r249, 0;
	mov.b64 	%fd677, {%r249, %r248};
	bra.uni 	$L__BB1_183;
$L__BB1_181:
	setp.lt.s32 	%p209, %r19, 0;
	setp.gt.f64 	%p210, %fd159, 0d3FF0000000000000;
	selp.b32 	%r250, 2146435072, 0, %p210;
	xor.b32  	%r251, %r250, 2146435072;
	selp.b32 	%r252, %r251, %r250, %p209;
	setp.eq.f64 	%p211, %fd158, 0dBFF0000000000000;
	selp.b32 	%r253, 1072693248, %r252, %p211;
	mov.b32 	%r254, 0;
	mov.b64 	%fd677, {%r254, %r253};
	bra.uni 	$L__BB1_183;
$L__BB1_182:
	add.rn.f64 	%fd677, %fd158, %fd245;
$L__BB1_183:
	ld.global.f64 	%fd167, [%rd10+20480];
	{
	.reg .b32 %temp; 
	mov.b64 	{%temp, %r37}, %fd167;
	}
	abs.f64 	%fd168, %fd167;
	setp.eq.f64 	%p212, %fd167, 0d0000000000000000;
	@%p212 bra 	$L__BB1_185;
	{ // callseq 12, 0
	.param .b64 param0;
	st.param.f64 	[param0], %fd168;
	.param .b64 param1;
	st.param.f64 	[param1], %fd245;
	.param .b64 retval0;
	call.uni (retval0), 
	__internal_accurate_pow, 
	(
	param0, 
	param1
	);
	ld.param.f64 	%fd352, [retval0];
	} // callseq 12
	setp.lt.s32 	%p213, %r37, 0;
	setp.neu.f64 	%p214, %fd245, %fd55;
	neg.f64 	%fd354, %fd352;
	setp.eq.s64 	%p215, %rd8, -9223372036854775808;
	selp.f64 	%fd355, %fd354, %fd352, %p215;
	selp.f64 	%fd356, %fd355, %fd352, %p213;
	selp.f64 	%fd357, 0dFFF8000000000000, %fd356, %p213;
	selp.f64 	%fd679, %fd357, %fd356, %p214;
	mov.pred 	%p468, %p9;
	bra.uni 	$L__BB1_186;
$L__BB1_185:
	setp.lt.s32 	%p216, %r19, 0;
	selp.b32 	%r255, %r37, 0, %p10;
	or.b32  	%r256, %r255, 2146435072;
	selp.b32 	%r257, %r256, %r255, %p216;
	mov.b32 	%r258, 0;
	mov.b64 	%fd679, {%r258, %r257};
	mov.pred 	%p468, %p10;
$L__BB1_186:
	add.f64 	%fd358, %fd245, %fd167;
	{
	.reg .b32 %temp; 
	mov.b64 	{%temp, %r259}, %fd358;
	}
	and.b32  	%r260, %r259, 2146435072;
	setp.ne.s32 	%p217, %r260, 2146435072;
	@%p217 bra 	$L__BB1_193;
	setp.nan.f64 	%p218, %fd167, %fd245;
	@%p218 bra 	$L__BB1_192;
	setp.eq.f64 	%p219, %fd56, 0d7FF0000000000000;
	@%p219 bra 	$L__BB1_191;
	setp.neu.f64 	%p220, %fd168, 0d7FF0000000000000;
	@%p220 bra 	$L__BB1_193;
	setp.lt.s32 	%p221, %r37, 0;
	setp.ne.s32 	%p222, %r21, 1071644672;
	selp.b32 	%r262, %r22, %r20, %p222;
	selp.b32 	%r263, %r262, %r20, %p468;
	selp.b32 	%r264, %r263, %r20, %p221;
	mov.b32 	%r265, 0;
	mov.b64 	%fd679, {%r265, %r264};
	bra.uni 	$L__BB1_193;
$L__BB1_191:
	setp.lt.s32 	%p223, %r19, 0;
	setp.gt.f64 	%p224, %fd168, 0d3FF0000000000000;
	selp.b32 	%r266, 2146435072, 0, %p224;
	xor.b32  	%r267, %r266, 2146435072;
	selp.b32 	%r268, %r267, %r266, %p223;
	setp.eq.f64 	%p225, %fd167, 0dBFF0000000000000;
	selp.b32 	%r269, 1072693248, %r268, %p225;
	mov.b32 	%r270, 0;
	mov.b64 	%fd679, {%r270, %r269};
	bra.uni 	$L__BB1_193;
$L__BB1_192:
	add.rn.f64 	%fd679, %fd167, %fd245;
$L__BB1_193:
	ld.global.f64 	%fd176, [%rd10+25600];
	{
	.reg .b32 %temp; 
	mov.b64 	{%temp, %r38}, %fd176;
	}
	abs.f64 	%fd177, %fd176;
	setp.eq.f64 	%p226, %fd176, 0d0000000000000000;
	@%p226 bra 	$L__BB1_195;
	{ // callseq 13, 0
	.param .b64 param0;
	st.param.f64 	[param0], %fd177;
	.param .b64 param1;
	st.param.f64 	[param1], %fd245;
	.param .b64 retval0;
	call.uni (retval0), 
	__internal_accurate_pow, 
	(
	param0, 
	param1
	);
	ld.param.f64 	%fd359, [retval0];
	} // callseq 13
	setp.lt.s32 	%p227, %r38, 0;
	setp.neu.f64 	%p228, %fd245, %fd55;
	neg.f64 	%fd361, %fd359;
	setp.eq.s64 	%p229, %rd8, -9223372036854775808;
	selp.f64 	%fd362, %fd361, %fd359, %p229;
	selp.f64 	%fd363, %fd362, %fd359, %p227;
	selp.f64 	%fd364, 0dFFF8000000000000, %fd363, %p227;
	selp.f64 	%fd681, %fd364, %fd363, %p228;
	mov.pred 	%p469, %p9;
	bra.uni 	$L__BB1_196;
$L__BB1_195:
	setp.lt.s32 	%p230, %r19, 0;
	selp.b32 	%r271, %r38, 0, %p10;
	or.b32  	%r272, %r271, 2146435072;
	selp.b32 	%r273, %r272, %r271, %p230;
	mov.b32 	%r274, 0;
	mov.b64 	%fd681, {%r274, %r273};
	mov.pred 	%p469, %p10;
$L__BB1_196:
	add.f64 	%fd365, %fd245, %fd176;
	{
	.reg .b32 %temp; 
	mov.b64 	{%temp, %r275}, %fd365;
	}
	and.b32  	%r276, %r275, 2146435072;
	setp.ne.s32 	%p231, %r276, 2146435072;
	@%p231 bra 	$L__BB1_203;
	setp.nan.f64 	%p232, %fd176, %fd245;
	@%p232 bra 	$L__BB1_202;
	setp.eq.f64 	%p233, %fd56, 0d7FF0000000000000;
	@%p233 bra 	$L__BB1_201;
	setp.neu.f64 	%p234, %fd177, 0d7FF0000000000000;
	@%p234 bra 	$L__BB1_203;
	setp.lt.s32 	%p235, %r38, 0;
	setp.ne.s32 	%p236, %r21, 1071644672;
	selp.b32 	%r278, %r22, %r20, %p236;
	selp.b32 	%r279, %r278, %r20, %p469;
	selp.b32 	%r280, %r279, %r20, %p235;
	mov.b32 	%r281, 0;
	mov.b64 	%fd681, {%r281, %r280};
	bra.uni 	$L__BB1_203;
$L__BB1_201:
	setp.lt.s32 	%p237, %r19, 0;
	setp.gt.f64 	%p238, %fd177, 0d3FF0000000000000;
	selp.b32 	%r282, 2146435072, 0, %p238;
	xor.b32  	%r283, %r282, 2146435072;
	selp.b32 	%r284, %r283, %r282, %p237;
	setp.eq.f64 	%p239, %fd176, 0dBFF0000000000000;
	selp.b32 	%r285, 1072693248, %r284, %p239;
	mov.b32 	%r286, 0;
	mov.b64 	%fd681, {%r286, %r285};
	bra.uni 	$L__BB1_203;
$L__BB1_202:
	add.rn.f64 	%fd681, %fd176, %fd245;
$L__BB1_203:
	ld.global.f64 	%fd185, [%rd10+30720];
	{
	.reg .b32 %temp; 
	mov.b64 	{%temp, %r39}, %fd185;
	}
	abs.f64 	%fd186, %fd185;
	setp.eq.f64 	%p240, %fd185, 0d0000000000000000;
	@%p240 bra 	$L__BB1_205;
	{ // callseq 14, 0
	.param .b64 param0;
	st.param.f64 	[param0], %fd186;
	.param .b64 param1;
	st.param.f64 	[param1], %fd245;
	.param .b64 retval0;
	call.uni (retval0), 
	__internal_accurate_pow, 
	(
	param0, 
	param1
	);
	ld.param.f64 	%fd366, [retval0];
	} // callseq 14
	setp.lt.s32 	%p241, %r39, 0;
	setp.neu.f64 	%p242, %fd245, %fd55;
	neg.f64 	%fd368, %fd366;
	setp.eq.s64 	%p243, %rd8, -9223372036854775808;
	selp.f64 	%fd369, %fd368, %fd366, %p243;
	selp.f64 	%fd370, %fd369, %fd366, %p241;
	selp.f64 	%fd371, 0dFFF8000000000000, %fd370, %p241;
	selp.f64 	%fd683, %fd371, %fd370, %p242;
	mov.pred 	%p470, %p9;
	bra.uni 	$L__BB1_206;
$L__BB1_205:
	setp.lt.s32 	%p244, %r19, 0;
	selp.b32 	%r287, %r39, 0, %p10;
	or.b32  	%r288, %r287, 2146435072;
	selp.b32 	%r289, %r288, %r287, %p244;
	mov.b32 	%r290, 0;
	mov.b64 	%fd683, {%r290, %r289};
	mov.pred 	%p470, %p10;
$L__BB1_206:
	add.f64 	%fd372, %fd245, %fd185;
	{
	.reg .b32 %temp; 
	mov.b64 	{%temp, %r291}, %fd372;
	}
	and.b32  	%r292, %r291, 2146435072;
	setp.ne.s32 	%p245, %r292, 2146435072;
	@%p245 bra 	$L__BB1_213;
	setp.nan.f64 	%p246, %fd185, %fd245;
	@%p246 bra 	$L__BB1_212;
	setp.eq.f64 	%p247, %fd56, 0d7FF0000000000000;
	@%p247 bra 	$L__BB1_211;
	setp.neu.f64 	%p248, %fd186, 0d7FF0000000000000;
	@%p248 bra 	$L__BB1_213;
	setp.lt.s32 	%p249, %r39, 0;
	setp.ne.s32 	%p250, %r21, 1071644672;
	selp.b32 	%r294, %r22, %r20, %p250;
	selp.b32 	%r295, %r294, %r20, %p470;
	selp.b32 	%r296, %r295, %r20, %p249;
	mov.b32 	%r297, 0;
	mov.b64 	%fd683, {%r297, %r296};
	bra.uni 	$L__BB1_213;
$L__BB1_211:
	setp.lt.s32 	%p251, %r19, 0;
	setp.gt.f64 	%p252, %fd186, 0d3FF0000000000000;
	selp.b32 	%r298, 2146435072, 0, %p252;
	xor.b32  	%r299, %r298, 2146435072;
	selp.b32 	%r300, %r299, %r298, %p251;
	setp.eq.f64 	%p253, %fd185, 0dBFF0000000000000;
	selp.b32 	%r301, 1072693248, %r300, %p253;
	mov.b32 	%r302, 0;
	mov.b64 	%fd683, {%r302, %r301};
	bra.uni 	$L__BB1_213;
$L__BB1_212:
	add.rn.f64 	%fd683, %fd185, %fd245;
$L__BB1_213:
	ld.global.f64 	%fd194, [%rd10+35840];
	{
	.reg .b32 %temp; 
	mov.b64 	{%temp, %r40}, %fd194;
	}
	abs.f64 	%fd195, %fd194;
	setp.eq.f64 	%p254, %fd194, 0d0000000000000000;
	@%p254 bra 	$L__BB1_215;
	{ // callseq 15, 0
	.param .b64 param0;
	st.param.f64 	[param0], %fd195;
	.param .b64 param1;
	st.param.f64 	[param1], %fd245;
	.param .b64 retval0;
	call.uni (retval0), 
	__internal_accurate_pow, 
	(
	param0, 
	param1
	);
	ld.param.f64 	%fd373, [retval0];
	} // callseq 15
	setp.lt.s32 	%p255, %r40, 0;
	setp.neu.f64 	%p256, %fd245, %fd55;
	neg.f64 	%fd375, %fd373;
	setp.eq.s64 	%p257, %rd8, -9223372036854775808;
	selp.f64 	%fd376, %fd375, %fd373, %p257;
	selp.f64 	%fd377, %fd376, %fd373, %p255;
	selp.f64 	%fd378, 0dFFF8000000000000, %fd377, %p255;
	selp.f64 	%fd685, %fd378, %fd377, %p256;
	mov.pred 	%p471, %p9;
	bra.uni 	$L__BB1_216;
$L__BB1_215:
	setp.lt.s32 	%p258, %r19, 0;
	selp.b32 	%r303, %r40, 0, %p10;
	or.b32  	%r304, %r303, 2146435072;
	selp.b32 	%r305, %r304, %r303, %p258;
	mov.b32 	%r306, 0;
	mov.b64 	%fd685, {%r306, %r305};
	mov.pred 	%p471, %p10;
$L__BB1_216:
	add.f64 	%fd379, %fd245, %fd194;
	{
	.reg .b32 %temp; 
	mov.b64 	{%temp, %r307}, %fd379;
	}
	and.b32  	%r308, %r307, 2146435072;
	setp.ne.s32 	%p259, %r308, 2146435072;
	@%p259 bra 	$L__BB1_223;
	setp.nan.f64 	%p260, %fd194, %fd245;
	@%p260 bra 	$L__BB1_222;
	setp.eq.f64 	%p261, %fd56, 0d7FF0000000000000;
	@%p261 bra 	$L__BB1_221;
	setp.neu.f64 	%p262, %fd195, 0d7FF0000000000000;
	@%p262 bra 	$L__BB1_223;
	setp.lt.s32 	%p263, %r40, 0;
	setp.ne.s32 	%p264, %r21, 1071644672;
	selp.b32 	%r310, %r22, %r20, %p264;
	selp.b32 	%r311, %r310, %r20, %p471;
	selp.b32 	%r312, %r311, %r20, %p263;
	mov.b32 	%r313, 0;
	mov.b64 	%fd685, {%r313, %r312};
	bra.uni 	$L__BB1_223;
$L__BB1_221:
	setp.lt.s32 	%p265, %r19, 0;
	setp.gt.f64 	%p266, %fd195, 0d3FF0000000000000;
	selp.b32 	%r314, 2146435072, 0, %p266;
	xor.b32  	%r315, %r314, 2146435072;
	selp.b32 	%r316, %r315, %r314, %p265;
	setp.eq.f64 	%p267, %fd194, 0dBFF0000000000000;
	selp.b32 	%r317, 1072693248, %r316, %p267;
	mov.b32 	%r318, 0;
	mov.b64 	%fd685, {%r318, %r317};
	bra.uni 	$L__BB1_223;
$L__BB1_222:
	add.rn.f64 	%fd685, %fd194, %fd245;
$L__BB1_223:
	setp.eq.f64 	%p268, %fd245, 0d0000000000000000;
	setp.eq.f64 	%p269, %fd194, 0d3FF0000000000000;
	selp.f64 	%fd380, 0d3FF0000000000000, %fd685, %p269;
	selp.f64 	%fd381, 0d3FF0000000000000, %fd380, %p268;
	setp.eq.f64 	%p270, %fd131, 0d3FF0000000000000;
	selp.f64 	%fd382, 0d3FF0000000000000, %fd671, %p270;
	selp.f64 	%fd383, 0d3FF0000000000000, %fd382, %p268;
	add.f64 	%fd384, %fd696, %fd383;
	setp.eq.f64 	%p271, %fd140, 0d3FF0000000000000;
	selp.f64 	%fd385, 0d3FF0000000000000, %fd673, %p271;
	selp.f64 	%fd386, 0d3FF0000000000000, %fd385, %p268;
	add.f64 	%fd387, %fd384, %fd386;
	setp.eq.f64 	%p272, %fd149, 0d3FF0000000000000;
	selp.f64 	%fd388, 0d3FF0000000000000, %fd675, %p272;
	selp.f64 	%fd389, 0d3FF0000000000000, %fd388, %p268;
	add.f64 	%fd390, %fd387, %fd389;
	setp.eq.f64 	%p273, %fd158, 0d3FF0000000000000;
	selp.f64 	%fd391, 0d3FF0000000000000, %fd677, %p273;
	selp.f64 	%fd392, 0d3FF0000000000000, %fd391, %p268;
	add.f64 	%fd393, %fd390, %fd392;
	setp.eq.f64 	%p274, %fd167, 0d3FF0000000000000;
	selp.f64 	%fd394, 0d3FF0000000000000, %fd679, %p274;
	selp.f64 	%fd395, 0d3FF0000000000000, %fd394, %p268;
	add.f64 	%fd396, %fd393, %fd395;
	setp.eq.f64 	%p275, %fd176, 0d3FF0000000000000;
	selp.f64 	%fd397, 0d3FF0000000000000, %fd681, %p275;
	selp.f64 	%fd398, 0d3FF0000000000000, %fd397, %p268;
	add.f64 	%fd399, %fd396, %fd398;
	setp.eq.f64 	%p276, %fd185, 0d3FF0000000000000;
	selp.f64 	%fd400, 0d3FF0000000000000, %fd683, %p276;
	selp.f64 	%fd401, 0d3FF0000000000000, %fd400, %p268;
	add.f64 	%fd402, %fd399, %fd401;
	add.f64 	%fd696, %fd402, %fd381;
	sub.s32 	%r319, %r56, %r631;
	setp.lt.u32 	%p277, %r319, 5120;
	@%p277 bra 	$L__BB1_262;
	add.s32 	%r631, %r631, 5120;
	setp.le.u32 	%p278, %r631, %r31;
	@%p278 bra 	$L__BB1_143;
$L__BB1_225:
	setp.le.u32 	%p279, %r56, %r631;
	@%p279 bra 	$L__BB1_262;
	sub.s32 	%r43, %r56, %r631;
	setp.ge.s32 	%p280, %r18, %r43;
	@%p280 bra 	$L__BB1_262;
	not.b32 	%r320, %r18;
	add.s32 	%r321, %r56, %r320;
	sub.s32 	%r44, %r321, %r631;
	mul.hi.u32 	%r322, %r44, -858993459;
	shr.u32 	%r323, %r322, 9;
	and.b32  	%r324, %r323, 1;
	setp.eq.b32 	%p281, %r324, 1;
	mov.u32 	%r632, %r18;
	@%p281 bra 	$L__BB1_239;
	add.s32 	%r325, %r18, %r631;
	mul.wide.u32 	%rd16, %r325, 8;
	add.s64 	%rd17, %rd2, %rd16;
	ld.global.f64 	%fd205, [%rd17];
	{
	.reg .b32 %temp; 
	mov.b64 	{%temp, %r45}, %fd205;
	}
	abs.f64 	%fd206, %fd205;
	setp.eq.f64 	%p282, %fd205, 0d0000000000000000;
	@%p282 bra 	$L__BB1_230;
	{ // callseq 16, 0
	.param .b64 param0;
	st.param.f64 	[param0], %fd206;
	.param .b64 param1;
	st.param.f64 	[param1], %fd245;
	.param .b64 retval0;
	call.uni (retval0), 
	__internal_accurate_pow, 
	(
	param0, 
	param1
	);
	ld.param.f64 	%fd404, [retval0];
	} // callseq 16
	setp.lt.s32 	%p283, %r45, 0;
	setp.neu.f64 	%p284, %fd245, %fd55;
	neg.f64 	%fd406, %fd404;
	setp.eq.s64 	%p285, %rd8, -9223372036854775808;
	selp.f64 	%fd407, %fd406, %fd404, %p285;
	selp.f64 	%fd408, %fd407, %fd404, %p283;
	selp.f64 	%fd409, 0dFFF8000000000000, %fd408, %p283;
	selp.f64 	%fd688, %fd409, %fd408, %p284;
	mov.pred 	%p472, %p9;
	bra.uni 	$L__BB1_231;
$L__BB1_230:
	setp.lt.s32 	%p286, %r19, 0;
	selp.b32 	%r326, %r45, 0, %p10;
	or.b32  	%r327, %r326, 2146435072;
	selp.b32 	%r328, %r327, %r326, %p286;
	mov.b32 	%r329, 0;
	mov.b64 	%fd688, {%r329, %r328};
	mov.pred 	%p472, %p10;
$L__BB1_231:
	add.f64 	%fd410, %fd245, %fd205;
	{
	.reg .b32 %temp; 
	mov.b64 	{%temp, %r330}, %fd410;
	}
	and.b32  	%r331, %r330, 2146435072;
	setp.ne.s32 	%p287, %r331, 2146435072;
	@%p287 bra 	$L__BB1_238;
	setp.nan.f64 	%p288, %fd205, %fd245;
	@%p288 bra 	$L__BB1_237;
	setp.eq.f64 	%p289, %fd56, 0d7FF0000000000000;
	@%p289 bra 	$L__BB1_236;
	setp.neu.f64 	%p290, %fd206, 0d7FF0000000000000;
	@%p290 bra 	$L__BB1_238;
	setp.lt.s32 	%p291, %r45, 0;
	setp.ne.s32 	%p292, %r21, 1071644672;
	selp.b32 	%r333, %r22, %r20, %p292;
	selp.b32 	%r334, %r333, %r20, %p472;
	selp.b32 	%r335, %r334, %r20, %p291;
	mov.b32 	%r336, 0;
	mov.b64 	%fd688, {%r336, %r335};
	bra.uni 	$L__BB1_238;
$L__BB1_236:
	setp.lt.s32 	%p293, %r19, 0;
	setp.gt.f64 	%p294, %fd206, 0d3FF0000000000000;
	selp.b32 	%r337, 2146435072, 0, %p294;
	xor.b32  	%r338, %r337, 2146435072;
	selp.b32 	%r339, %r338, %r337, %p293;
	setp.eq.f64 	%p295, %fd205, 0dBFF0000000000000;
	selp.b32 	%r340, 1072693248, %r339, %p295;
	mov.b32 	%r341, 0;
	mov.b64 	%fd688, {%r341, %r340};
	bra.uni 	$L__BB1_238;
$L__BB1_237:
	add.rn.f64 	%fd688, %fd205, %fd245;
$L__BB1_238:
	setp.eq.f64 	%p296, %fd245, 0d0000000000000000;
	setp.eq.f64 	%p297, %fd205, 0d3FF0000000000000;
	selp.f64 	%fd411, 0d3FF0000000000000, %fd688, %p297;
	selp.f64 	%fd412, 0d3FF0000000000000, %fd411, %p296;
	add.f64 	%fd696, %fd696, %fd412;
	add.s32 	%r632, %r18, 640;
$L__BB1_239:
	setp.lt.u32 	%p298, %r44, 640;
	@%p298 bra 	$L__BB1_262;
	add.s32 	%r634, %r632, 640;
	add.s32 	%r633, %r632, %r631;
$L__BB1_241:
	mov.u32 	%r51, %r634;
	mul.wide.u32 	%rd18, %r633, 8;
	add.s64 	%rd19, %rd2, %rd18;
	ld.global.f64 	%fd218, [%rd19];
	{
	.reg .b32 %temp; 
	mov.b64 	{%temp, %r52}, %fd218;
	}
	abs.f64 	%fd219, %fd218;
	setp.neu.f64 	%p299, %fd218, 0d0000000000000000;
	@%p299 bra 	$L__BB1_243;
	setp.lt.s32 	%p303, %r19, 0;
	selp.b32 	%r342, %r52, 0, %p10;
	or.b32  	%r343, %r342, 2146435072;
	selp.b32 	%r344, %r343, %r342, %p303;
	mov.b32 	%r345, 0;
	mov.b64 	%fd693, {%r345, %r344};
	mov.pred 	%p28, %p10;
	bra.uni 	$L__BB1_244;
$L__BB1_243:
	{ // callseq 17, 0
	.param .b64 param0;
	st.param.f64 	[param0], %fd219;
	.param .b64 param1;
	st.param.f64 	[param1], %fd245;
	.param .b64 retval0;
	call.uni (retval0), 
	__internal_accurate_pow, 
	(
	param0, 
	param1
	);
	ld.param.f64 	%fd413, [retval0];
	} // callseq 17
	setp.lt.s32 	%p300, %r52, 0;
	setp.neu.f64 	%p301, %fd245, %fd55;
	neg.f64 	%fd415, %fd413;
	setp.eq.s64 	%p302, %rd8, -9223372036854775808;
	selp.f64 	%fd416, %fd415, %fd413, %p302;
	selp.f64 	%fd417, %fd416, %fd413, %p300;
	selp.f64 	%fd418, 0dFFF8000000000000, %fd417, %p300;
	selp.f64 	%fd693, %fd418, %fd417, %p301;
	mov.pred 	%p28, %p9;
$L__BB1_244:
	add.f64 	%fd419, %fd245, %fd218;
	{
	.reg .b32 %temp; 
	mov.b64 	{%temp, %r346}, %fd419;
	}
	and.b32  	%r347, %r346, 2146435072;
	setp.ne.s32 	%p304, %r347, 2146435072;
	@%p304 bra 	$L__BB1_251;
	setp.num.f64 	%p305, %fd218, %fd245;
	@%p305 bra 	$L__BB1_247;
	add.rn.f64 	%fd693, %fd218, %fd245;
	bra.uni 	$L__BB1_251;
$L__BB1_247:
	setp.neu.f64 	%p306, %fd56, 0d7FF0000000000000;
	@%p306 bra 	$L__BB1_249;
	setp.lt.s32 	%p310, %r19, 0;
	setp.gt.f64 	%p311, %fd219, 0d3FF0000000000000;
	selp.b32 	%r353, 2146435072, 0, %p311;
	xor.b32  	%r354, %r353, 2146435072;
	selp.b32 	%r355, %r354, %r353, %p310;
	setp.eq.f64 	%p312, %fd218, 0dBFF0000000000000;
	selp.b32 	%r356, 1072693248, %r355, %p312;
	mov.b32 	%r357, 0;
	mov.b64 	%fd693, {%r357, %r356};
	bra.uni 	$L__BB1_251;
$L__BB1_249:
	setp.neu.f64 	%p307, %fd219, 0d7FF0000000000000;
	@%p307 bra 	$L__BB1_251;
	setp.lt.s32 	%p308, %r52, 0;
	setp.ne.s32 	%p309, %r21, 1071644672;
	selp.b32 	%r349, %r22, %r20, %p309;
	selp.b32 	%r350, %r349, %r20, %p28;
	selp.b32 	%r351, %r350, %r20, %p308;
	mov.b32 	%r352, 0;
	mov.b64 	%fd693, {%r352, %r351};
$L__BB1_251:
	setp.eq.f64 	%p313, %fd245, 0d0000000000000000;
	setp.eq.s64 	%p314, %rd8, -9223372036854775808;
	setp.eq.f64 	%p315, %fd218, 0d3FF0000000000000;
	selp.f64 	%fd420, 0d3FF0000000000000, %fd693, %p315;
	selp.f64 	%fd421, 0d3FF0000000000000, %fd420, %p313;
	add.f64 	%fd227, %fd696, %fd421;
	add.s32 	%r358, %r633, 640;
	mul.wide.u32 	%rd20, %r358, 8;
	add.s64 	%rd21, %rd2, %rd20;
	ld.global.f64 	%fd228, [%rd21];
	{
	.reg .b32 %temp; 
	mov.b64 	{%temp, %r53}, %fd228;
	}
	abs.f64 	%fd229, %fd228;
	{ // callseq 18, 0
	.param .b64 param0;
	st.param.f64 	[param0], %fd229;
	.param .b64 param1;
	st.param.f64 	[param1], %fd245;
	.param .b64 retval0;
	call.uni (retval0), 
	__internal_accurate_pow, 
	(
	param0, 
	param1
	);
	ld.param.f64 	%fd422, [retval0];
	} // callseq 18
	setp.lt.s32 	%p316, %r53, 0;
	neg.f64 	%fd424, %fd422;
	selp.f64 	%fd425, %fd424, %fd422, %p314;
	selp.f64 	%fd230, %fd425, %fd422, %p316;
	setp.eq.f64 	%p317, %fd228, 0d0000000000000000;
	@%p317 bra 	$L__BB1_253;
	setp.lt.s32 	%p318, %r53, 0;
	setp.neu.f64 	%p319, %fd245, %fd55;
	selp.f64 	%fd426, 0dFFF8000000000000, %fd230, %p318;
	selp.f64 	%fd695, %fd426, %fd230, %p319;
	mov.pred 	%p474, %p9;
	bra.uni 	$L__BB1_254;
$L__BB1_253:
	setp.lt.s32 	%p320, %r19, 0;
	selp.b32 	%r359, %r53, 0, %p10;
	or.b32  	%r360, %r359, 2146435072;
	selp.b32 	%r361, %r360, %r359, %p320;
	mov.b32 	%r362, 0;
	mov.b64 	%fd695, {%r362, %r361};
	mov.pred 	%p474, %p10;
$L__BB1_254:
	add.f64 	%fd427, %fd245, %fd228;
	{
	.reg .b32 %temp; 
	mov.b64 	{%temp, %r363}, %fd427;
	}
	and.b32  	%r364, %r363, 2146435072;
	setp.ne.s32 	%p321, %r364, 2146435072;
	@%p321 bra 	$L__BB1_261;
	setp.nan.f64 	%p322, %fd228, %fd245;
	@%p322 bra 	$L__BB1_260;
	setp.eq.f64 	%p323, %fd56, 0d7FF0000000000000;
	@%p323 bra 	$L__BB1_259;
	setp.neu.f64 	%p324, %fd229, 0d7FF0000000000000;
	@%p324 bra 	$L__BB1_261;
	setp.lt.s32 	%p325, %r53, 0;
	setp.ne.s32 	%p326, %r21, 1071644672;
	selp.b32 	%r366, %r22, %r20, %p326;
	selp.b32 	%r367, %r366, %r20, %p474;
	selp.b32 	%r368, %r367, %r20, %p325;
	mov.b32 	%r369, 0;
	mov.b64 	%fd695, {%r369, %r368};
	bra.uni 	$L__BB1_261;
$L__BB1_259:
	setp.lt.s32 	%p327, %r19, 0;
	setp.gt.f64 	%p328, %fd229, 0d3FF0000000000000;
	selp.b32 	%r370, 2146435072, 0, %p328;
	xor.b32  	%r371, %r370, 2146435072;
	selp.b32 	%r372, %r371, %r370, %p327;
	setp.eq.f64 	%p329, %fd228, 0dBFF0000000000000;
	selp.b32 	%r373, 1072693248, %r372, %p329;
	mov.b32 	%r374, 0;
	mov.b64 	%fd695, {%r374, %r373};
	bra.uni 	$L__BB1_261;
$L__BB1_260:
	add.rn.f64 	%fd695, %fd228, %fd245;
$L__BB1_261:
	setp.eq.f64 	%p330, %fd245, 0d0000000000000000;
	setp.eq.f64 	%p331, %fd228, 0d3FF0000000000000;
	selp.f64 	%fd428, 0d3FF0000000000000, %fd695, %p331;
	selp.f64 	%fd429, 0d3FF0000000000000, %fd428, %p330;
	add.f64 	%fd696, %fd227, %fd429;
	add.s32 	%r634, %r51, 1280;
	add.s32 	%r375, %r51, 640;
	add.s32 	%r633, %r633, 1280;
	setp.lt.s32 	%p332, %r375, %r43;
	@%p332 bra 	$L__BB1_241;
$L__BB1_262:
	// begin inline asm
	mov.u32 %r376, %laneid;
	// end inline asm
	mov.b64 	%rd22, %fd696;
	mov.b64 	{%r378, %r383}, %rd22;
	mov.b32 	%r384, 1;
	mov.b32 	%r425, 31;
	mov.b32 	%r426, -1;
	// begin inline asm
	shfl.sync.down.b32 %r377, %r378, %r384, %r425, %r426;
	// end inline asm
	// begin inline asm
	shfl.sync.down.b32 %r382, %r383, %r384, %r425, %r426;
	// end inline asm
	mov.b64 	%rd23, {%r377, %r382};
	mov.b64 	%fd430, %rd23;
	setp.gt.s32 	%p333, %r376, 30;
	add.f64 	%fd431, %fd696, %fd430;
	selp.f64 	%fd432, %fd696, %fd431, %p333;
	mov.b64 	%rd24, %fd432;
	mov.b64 	{%r388, %r393}, %rd24;
	mov.b32 	%r394, 2;
	// begin inline asm
	shfl.sync.down.b32 %r387, %r388, %r394, %r425, %r426;
	// end inline asm
	// begin inline asm
	shfl.sync.down.b32 %r392, %r393, %r394, %r425, %r426;
	// end inline asm
	mov.b64 	%rd25, {%r387, %r392};
	mov.b64 	%fd433, %rd25;
	setp.gt.s32 	%p334, %r376, 29;
	add.f64 	%fd434, %fd432, %fd433;
	selp.f64 	%fd435, %fd432, %fd434, %p334;
	mov.b64 	%rd26, %fd435;
	mov.b64 	{%r398, %r403}, %rd26;
	mov.b32 	%r404, 4;
	// begin inline asm
	shfl.sync.down.b32 %r397, %r398, %r404, %r425, %r426;
	// end inline asm
	// begin inline asm
	shfl.sync.down.b32 %r402, %r403, %r404, %r425, %r426;
	// end inline asm
	mov.b64 	%rd27, {%r397, %r402};
	mov.b64 	%fd436, %rd27;
	setp.gt.s32 	%p335, %r376, 27;
	add.f64 	%fd437, %fd435, %fd436;
	selp.f64 	%fd438, %fd435, %fd437, %p335;
	mov.b64 	%rd28, %fd438;
	mov.b64 	{%r408, %r413}, %rd28;
	mov.b32 	%r414, 8;
	// begin inline asm
	shfl.sync.down.b32 %r407, %r408, %r414, %r425, %r426;
	// end inline asm
	// begin inline asm
	shfl.sync.down.b32 %r412, %r413, %r414, %r425, %r426;
	// end inline asm
	mov.b64 	%rd29, {%r407, %r412};
	mov.b64 	%fd439, %rd29;
	setp.gt.s32 	%p336, %r376, 23;
	add.f64 	%fd440, %fd438, %fd439;
	selp.f64 	%fd441, %fd438, %fd440, %p336;
	mov.b64 	%rd30, %fd441;
	mov.b64 	{%r418, %r423}, %rd30;
	mov.b32 	%r424, 16;
	// begin inline asm
	shfl.sync.down.b32 %r417, %r418, %r424, %r425, %r426;
	// end inline asm
	// begin inline asm
	shfl.sync.down.b32 %r422, %r423, %r424, %r425, %r426;
	// end inline asm
	mov.b64 	%rd31, {%r417, %r422};
	mov.b64 	%fd442, %rd31;
	setp.gt.s32 	%p337, %r376, 15;
	add.f64 	%fd240, %fd441, %fd442;
	selp.f64 	%fd697, %fd441, %fd240, %p337;
	setp.ne.s32 	%p338, %r376, 0;
	@%p338 bra 	$L__BB1_264;
	shr.u32 	%r427, %r18, 2;
	and.b32  	%r428, %r427, 248;
	mov.u32 	%r429, _ZZN3cub18CUB_300001_SM_10006detail6reduce28DeviceReduceSingleTileKernelINS2_10policy_hubIdjN4cuda3std3__44plusIdEEE10Policy1000EN6thrust24THRUST_300001_SM_1000_NS10device_ptrIKdEEPdjS9_dd13power_functorEEvT0_T1_T2_T3_T4_T6_E12temp_storage;
	add.s32 	%r430, %r429, %r428;
	st.shared.f64 	[%r430+24], %fd240;
$L__BB1_264:
	bar.sync 	0;
	setp.ne.s32 	%p339, %r18, 0;
	@%p339 bra 	$L__BB1_266;
	ld.shared.f64 	%fd443, [_ZZN3cub18CUB_300001_SM_10006detail6reduce28DeviceReduceSingleTileKernelINS2_10policy_hubIdjN4cuda3std3__44plusIdEEE10Policy1000EN6thrust24THRUST_300001_SM_1000_NS10device_ptrIKdEEPdjS9_dd13power_functorEEvT0_T1_T2_T3_T4_T6_E12temp_storage+32];
	add.f64 	%fd444, %fd697, %fd443;
	ld.shared.f64 	%fd445, [_ZZN3cub18CUB_300001_SM_10006detail6reduce28DeviceReduceSingleTileKernelINS2_10policy_hubIdjN4cuda3std3__44plusIdEEE10Policy1000EN6thrust24THRUST_300001_SM_1000_NS10device_ptrIKdEEPdjS9_dd13power_functorEEvT0_T1_T2_T3_T4_T6_E12temp_storage+40];
	add.f64 	%fd446, %fd444, %fd445;
	ld.shared.f64 	%fd447, [_ZZN3cub18CUB_300001_SM_10006detail6reduce28DeviceReduceSingleTileKernelINS2_10policy_hubIdjN4cuda3std3__44plusIdEEE10Policy1000EN6thrust24THRUST_300001_SM_1000_NS10device_ptrIKdEEPdjS9_dd13power_functorEEvT0_T1_T2_T3_T4_T6_E12temp_storage+48];
	add.f64 	%fd448, %fd446, %fd447;
	ld.shared.f64 	%fd449, [_ZZN3cub18CUB_300001_SM_10006detail6reduce28DeviceReduceSingleTileKernelINS2_10policy_hubIdjN4cuda3std3__44plusIdEEE10Policy1000EN6thrust24THRUST_300001_SM_1000_NS10device_ptrIKdEEPdjS9_dd13power_functorEEvT0_T1_T2_T3_T4_T6_E12temp_storage+56];
	add.f64 	%fd450, %fd448, %fd449;
	ld.shared.f64 	%fd451, [_ZZN3cub18CUB_300001_SM_10006detail6reduce28DeviceReduceSingleTileKernelINS2_10policy_hubIdjN4cuda3std3__44plusIdEEE10Policy1000EN6thrust24THRUST_300001_SM_1000_NS10device_ptrIKdEEPdjS9_dd13power_functorEEvT0_T1_T2_T3_T4_T6_E12temp_storage+64];
	add.f64 	%fd452, %fd450, %fd451;
	ld.shared.f64 	%fd453, [_ZZN3cub18CUB_300001_SM_10006detail6reduce28DeviceReduceSingleTileKernelINS2_10policy_hubIdjN4cuda3std3__44plusIdEEE10Policy1000EN6thrust24THRUST_300001_SM_1000_NS10device_ptrIKdEEPdjS9_dd13power_functorEEvT0_T1_T2_T3_T4_T6_E12temp_storage+72];
	add.f64 	%fd454, %fd452, %fd453;
	ld.shared.f64 	%fd455, [_ZZN3cub18CUB_300001_SM_10006detail6reduce28DeviceReduceSingleTileKernelINS2_10policy_hubIdjN4cuda3std3__44plusIdEEE10Policy1000EN6thrust24THRUST_300001_SM_1000_NS10device_ptrIKdEEPdjS9_dd13power_functorEEvT0_T1_T2_T3_T4_T6_E12temp_storage+80];
	add.f64 	%fd456, %fd454, %fd455;
	ld.shared.f64 	%fd457, [_ZZN3cub18CUB_300001_SM_10006detail6reduce28DeviceReduceSingleTileKernelINS2_10policy_hubIdjN4cuda3std3__44plusIdEEE10Policy1000EN6thrust24THRUST_300001_SM_1000_NS10device_ptrIKdEEPdjS9_dd13power_functorEEvT0_T1_T2_T3_T4_T6_E12temp_storage+88];
	add.f64 	%fd458, %fd456, %fd457;
	ld.shared.f64 	%fd459, [_ZZN3cub18CUB_300001_SM_10006detail6reduce28DeviceReduceSingleTileKernelINS2_10policy_hubIdjN4cuda3std3__44plusIdEEE10Policy1000EN6thrust24THRUST_300001_SM_1000_NS10device_ptrIKdEEPdjS9_dd13power_functorEEvT0_T1_T2_T3_T4_T6_E12temp_storage+96];
	add.f64 	%fd460, %fd458, %fd459;
	ld.shared.f64 	%fd461, [_ZZN3cub18CUB_300001_SM_10006detail6reduce28DeviceReduceSingleTileKernelINS2_10policy_hubIdjN4cuda3std3__44plusIdEEE10Policy1000EN6thrust24THRUST_300001_SM_1000_NS10device_ptrIKdEEPdjS9_dd13power_functorEEvT0_T1_T2_T3_T4_T6_E12temp_storage+104];
	add.f64 	%fd462, %fd460, %fd461;
	ld.shared.f64 	%fd463, [_ZZN3cub18CUB_300001_SM_10006detail6reduce28DeviceReduceSingleTileKernelINS2_10policy_hubIdjN4cuda3std3__44plusIdEEE10Policy1000EN6thrust24THRUST_300001_SM_1000_NS10device_ptrIKdEEPdjS9_dd13power_functorEEvT0_T1_T2_T3_T4_T6_E12temp_storage+112];
	add.f64 	%fd464, %fd462, %fd463;
	ld.shared.f64 	%fd465, [_ZZN3cub18CUB_300001_SM_10006detail6reduce28DeviceReduceSingleTileKernelINS2_10policy_hubIdjN4cuda3std3__44plusIdEEE10Policy1000EN6thrust24THRUST_300001_SM_1000_NS10device_ptrIKdEEPdjS9_dd13power_functorEEvT0_T1_T2_T3_T4_T6_E12temp_storage+120];
	add.f64 	%fd466, %fd464, %fd465;
	ld.shared.f64 	%fd467, [_ZZN3cub18CUB_300001_SM_10006detail6reduce28DeviceReduceSingleTileKernelINS2_10policy_hubIdjN4cuda3std3__44plusIdEEE10Policy1000EN6thrust24THRUST_300001_SM_1000_NS10device_ptrIKdEEPdjS9_dd13power_functorEEvT0_T1_T2_T3_T4_T6_E12temp_storage+128];
	add.f64 	%fd468, %fd466, %fd467;
	ld.shared.f64 	%fd469, [_ZZN3cub18CUB_300001_SM_10006detail6reduce28DeviceReduceSingleTileKernelINS2_10policy_hubIdjN4cuda3std3__44plusIdEEE10Policy1000EN6thrust24THRUST_300001_SM_1000_NS10device_ptrIKdEEPdjS9_dd13power_functorEEvT0_T1_T2_T3_T4_T6_E12temp_storage+136];
	add.f64 	%fd470, %fd468, %fd469;
	ld.shared.f64 	%fd471, [_ZZN3cub18CUB_300001_SM_10006detail6reduce28DeviceReduceSingleTileKernelINS2_10policy_hubIdjN4cuda3std3__44plusIdEEE10Policy1000EN6thrust24THRUST_300001_SM_1000_NS10device_ptrIKdEEPdjS9_dd13power_functorEEvT0_T1_T2_T3_T4_T6_E12temp_storage+144];
	add.f64 	%fd472, %fd470, %fd471;
	ld.shared.f64 	%fd473, [_ZZN3cub18CUB_300001_SM_10006detail6reduce28DeviceReduceSingleTileKernelINS2_10policy_hubIdjN4cuda3std3__44plusIdEEE10Policy1000EN6thrust24THRUST_300001_SM_1000_NS10device_ptrIKdEEPdjS9_dd13power_functorEEvT0_T1_T2_T3_T4_T6_E12temp_storage+152];
	add.f64 	%fd474, %fd472, %fd473;
	ld.shared.f64 	%fd475, [_ZZN3cub18CUB_300001_SM_10006detail6reduce28DeviceReduceSingleTileKernelINS2_10policy_hubIdjN4cuda3std3__44plusIdEEE10Policy1000EN6thrust24THRUST_300001_SM_1000_NS10device_ptrIKdEEPdjS9_dd13power_functorEEvT0_T1_T2_T3_T4_T6_E12temp_storage+160];
	add.f64 	%fd476, %fd474, %fd475;
	ld.shared.f64 	%fd477, [_ZZN3cub18CUB_300001_SM_10006detail6reduce28DeviceReduceSingleTileKernelINS2_10policy_hubIdjN4cuda3std3__44plusIdEEE10Policy1000EN6thrust24THRUST_300001_SM_1000_NS10device_ptrIKdEEPdjS9_dd13power_functorEEvT0_T1_T2_T3_T4_T6_E12temp_storage+168];
	add.f64 	%fd478, %fd476, %fd477;
	ld.shared.f64 	%fd479, [_ZZN3cub18CUB_300001_SM_10006detail6reduce28DeviceReduceSingleTileKernelINS2_10policy_hubIdjN4cuda3std3__44plusIdEEE10Policy1000EN6thrust24THRUST_300001_SM_1000_NS10device_ptrIKdEEPdjS9_dd13power_functorEEvT0_T1_T2_T3_T4_T6_E12temp_storage+176];
	add.f64 	%fd697, %fd478, %fd479;
$L__BB1_266:
	mov.u32 	%r625, %tid.x;
	setp.ne.s32 	%p450, %r625, 0;
	@%p450 bra 	$L__BB1_268;
	add.f64 	%fd639, %fd244, %fd697;
	st.global.f64 	[%rd1], %fd639;
$L__BB1_268:
	ret;

}
	// .globl	_ZN3cub18CUB_300001_SM_10006detail6reduce18DeviceReduceKernelINS2_10policy_hubIdjN4cuda3std3__44plusIdEEE10Policy1000EN6thrust24THRUST_300001_SM_1000_NS10device_ptrIKdEEjS9_d13power_functorEEvT0_PT3_T1_NS0_13GridEvenShareISL_EET2_T4_
.visible .entry _ZN3cub18CUB_300001_SM_10006detail6reduce18DeviceReduceKernelINS2_10policy_hubIdjN4cuda3std3__44plusIdEEE10Policy1000EN6thrust24THRUST_300001_SM_1000_NS10device_ptrIKdEEjS9_d13power_functorEEvT0_PT3_T1_NS0_13GridEvenShareISL_EET2_T4_(
	.param .align 8 .b8 _ZN3cub18CUB_300001_SM_10006detail6reduce18DeviceReduceKernelINS2_10policy_hubIdjN4cuda3std3__44plusIdEEE10Policy1000EN6thrust24THRUST_300001_SM_1000_NS10device_ptrIKdEEjS9_d13power_functorEEvT0_PT3_T1_NS0_13GridEvenShareISL_EET2_T4__param_0[8],
	.param .u64 .ptr .align 1 _ZN3cub18CUB_300001_SM_10006detail6reduce18DeviceReduceKernelINS2_10policy_hubIdjN4cuda3std3__44plusIdEEE10Policy1000EN6thrust24THRUST_300001_SM_1000_NS10device_ptrIKdEEjS9_d13power_functorEEvT0_PT3_T1_NS0_13GridEvenShareISL_EET2_T4__param_1,
	.param .u32 _ZN3cub18CUB_300001_SM_10006detail6reduce18DeviceReduceKernelINS2_10policy_hubIdjN4cuda3std3__44plusIdEEE10Policy1000EN6thrust24THRUST_300001_SM_1000_NS10device_ptrIKdEEjS9_d13power_functorEEvT0_PT3_T1_NS0_13GridEvenShareISL_EET2_T4__param_2,
	.param .align 4 .b8 _ZN3cub18CUB_300001_SM_10006detail6reduce18DeviceReduceKernelINS2_10policy_hubIdjN4cuda3std3__44plusIdEEE10Policy1000EN6thrust24THRUST_300001_SM_1000_NS10device_ptrIKdEEjS9_d13power_functorEEvT0_PT3_T1_NS0_13GridEvenShareISL_EET2_T4__param_3[40],
	.param .align 1 .b8 _ZN3cub18CUB_300001_SM_10006detail6reduce18DeviceReduceKernelINS2_10policy_hubIdjN4cuda3std3__44plusIdEEE10Policy1000EN6thrust24THRUST_300001_SM_1000_NS10device_ptrIKdEEjS9_d13power_functorEEvT0_PT3_T1_NS0_13GridEvenShareISL_EET2_T4__param_4[1],
	.param .align 8 .b8 _ZN3cub18CUB_300001_SM_10006detail6reduce18DeviceReduceKernelINS2_10policy_hubIdjN4cuda3std3__44plusIdEEE10Policy1000EN6thrust24THRUST_300001_SM_1000_NS10device_ptrIKdEEjS9_d13power_functorEEvT0_PT3_T1_NS0_13GridEvenShareISL_EET2_T4__param_5[8]
)
.maxntid 640
{
	.reg .pred 	%p<481>;
	.reg .b32 	%r<730>;
	.reg .b64 	%rd<89>;
	.reg .b64 	%fd<693>;
	// demoted variable
	.shared .align 8 .b8 _ZZN3cub18CUB_300001_SM_10006detail6reduce18DeviceReduceKernelINS2_10policy_hubIdjN4cuda3std3__44plusIdEEE10Policy1000EN6thrust24THRUST_300001_SM_1000_NS10device_ptrIKdEEjS9_d13power_functorEEvT0_PT3_T1_NS0_13GridEvenShareISL_EET2_T4_E12temp_storage[192];
	ld.param.u32 	%r79, [_ZN3cub18CUB_300001_SM_10006detail6reduce18DeviceReduceKernelINS2_10policy_hubIdjN4cuda3std3__44plusIdEEE10Policy1000EN6thrust24THRUST_300001_SM_1000_NS10device_ptrIKdEEjS9_d13power_functorEEvT0_PT3_T1_NS0_13GridEvenShareISL_EET2_T4__param_3+24];
	ld.param.f64 	%fd1, [_ZN3cub18CUB_300001_SM_10006detail6reduce18DeviceReduceKernelINS2_10policy_hubIdjN4cuda3std3__44plusIdEEE10Policy1000EN6thrust24THRUST_300001_SM_1000_NS10device_ptrIKdEEjS9_d13power_functorEEvT0_PT3_T1_NS0_13GridEvenShareISL_EET2_T4__param_5];
	ld.param.u32 	%r78, [_ZN3cub18CUB_300001_SM_10006detail6reduce18DeviceReduceKernelINS2_10policy_hubIdjN4cuda3std3__44plusIdEEE10Policy1000EN6thrust24THRUST_300001_SM_1000_NS10device_ptrIKdEEjS9_d13power_functorEEvT0_PT3_T1_NS0_13GridEvenShareISL_EET2_T4__param_3+20];
	ld.param.u64 	%rd9, [_ZN3cub18CUB_300001_SM_10006detail6reduce18DeviceReduceKernelINS2_10policy_hubIdjN4cuda3std3__44plusIdEEE10Policy1000EN6thrust24THRUST_300001_SM_1000_NS10device_ptrIKdEEjS9_d13power_functorEEvT0_PT3_T1_NS0_13GridEvenShareISL_EET2_T4__param_0];
	cvta.to.global.u64 	%rd1, %rd9;
	mov.u32 	%r83, %ctaid.x;
	mul.lo.s32 	%r2, %r83, 5120;
	sub.s32 	%r3, %r78, %r2;
	setp.gt.u32 	%p30, %r3, 5119;
	@%p30 bra 	$L__BB2_58;
	mov.u32 	%r4, %tid.x;
	setp.ge.u32 	%p347, %r4, %r3;
	mov.f64 	%fd648, 0d0000000000000000;
	mov.u32 	%r721, %r4;
	@%p347 bra 	$L__BB2_13;
	add.s32 	%r519, %r2, %r4;
	mul.wide.u32 	%rd55, %r519, 8;
	add.s64 	%rd56, %rd1, %rd55;
	ld.global.f64 	%fd2, [%rd56];
	{
	.reg .b32 %temp; 
	mov.b64 	{%temp, %r5}, %fd2;
	}
	{
	.reg .b32 %temp; 
	mov.b64 	{%temp, %r6}, %fd1;
	}
	shr.u32 	%r520, %r6, 20;
	and.b32  	%r521, %r520, 2047;
	add.s32 	%r522, %r521, -1012;
	mov.b64 	%rd57, %fd1;
	shl.b64 	%rd2, %rd57, %r522;
	setp.eq.s64 	%p3, %rd2, -9223372036854775808;
	abs.f64 	%fd3, %fd2;
	setp.neu.f64 	%p348, %fd2, 0d0000000000000000;
	@%p348 bra 	$L__BB2_4;
	setp.eq.s64 	%p351, %rd2, -9223372036854775808;
	abs.f64 	%fd485, %fd1;
	setp.neu.f64 	%p352, %fd485, 0d3FE0000000000000;
	and.pred  	%p3, %p352, %p351;
	selp.b32 	%r523, %r5, 0, %p3;
	setp.lt.s32 	%p353, %r6, 0;
	or.b32  	%r524, %r523, 2146435072;
	selp.b32 	%r525, %r524, %r523, %p353;
	mov.b32 	%r526, 0;
	mov.b64 	%fd637, {%r526, %r525};
	bra.uni 	$L__BB2_5;
$L__BB2_4:
	{ // callseq 42, 0
	.param .b64 param0;
	st.param.f64 	[param0], %fd3;
	.param .b64 param1;
	st.param.f64 	[param1], %fd1;
	.param .b64 retval0;
	call.uni (retval0), 
	__internal_accurate_pow, 
	(
	param0, 
	param1
	);
	ld.param.f64 	%fd478, [retval0];
	} // callseq 42
	setp.lt.s32 	%p349, %r5, 0;
	cvt.rzi.f64.f64 	%fd480, %fd1;
	setp.neu.f64 	%p350, %fd1, %fd480;
	neg.f64 	%fd481, %fd478;
	selp.f64 	%fd482, %fd481, %fd478, %p3;
	selp.f64 	%fd483, %fd482, %fd478, %p349;
	selp.f64 	%fd484, 0dFFF8000000000000, %fd483, %p349;
	selp.f64 	%fd637, %fd484, %fd483, %p350;
$L__BB2_5:
	add.f64 	%fd486, %fd1, %fd2;
	{
	.reg .b32 %temp; 
	mov.b64 	{%temp, %r527}, %fd486;
	}
	and.b32  	%r528, %r527, 2146435072;
	setp.ne.s32 	%p354, %r528, 2146435072;
	@%p354 bra 	$L__BB2_12;
	setp.num.f64 	%p355, %fd2, %fd1;
	@%p355 bra 	$L__BB2_8;
	add.rn.f64 	%fd637, %fd2, %fd1;
	bra.uni 	$L__BB2_12;
$L__BB2_8:
	abs.f64 	%fd487, %fd1;
	setp.neu.f64 	%p356, %fd487, 0d7FF0000000000000;
	@%p356 bra 	$L__BB2_10;
	setp.gt.f64 	%p361, %fd3, 0d3FF0000000000000;
	selp.b32 	%r536, 2146435072, 0, %p361;
	setp.lt.s32 	%p362, %r6, 0;
	xor.b32  	%r537, %r536, 2146435072;
	selp.b32 	%r538, %r537, %r536, %p362;
	setp.eq.f64 	%p363, %fd2, 0dBFF0000000000000;
	selp.b32 	%r539, 1072693248, %r538, %p363;
	mov.b32 	%r540, 0;
	mov.b64 	%fd637, {%r540, %r539};
	bra.uni 	$L__BB2_12;
$L__BB2_10:
	setp.neu.f64 	%p357, %fd3, 0d7FF0000000000000;
	@%p357 bra 	$L__BB2_12;
	setp.lt.s32 	%p358, %r5, 0;
	setp.lt.s32 	%p359, %r6, 0;
	selp.b32 	%r529, 0, 2146435072, %p359;
	and.b32  	%r530, %r6, 2147483647;
	setp.ne.s32 	%p360, %r530, 1071644672;
	or.b32  	%r531, %r529, -2147483648;
	selp.b32 	%r532, %r531, %r529, %p360;
	selp.b32 	%r533, %r532, %r529, %p3;
	selp.b32 	%r534, %r533, %r529, %p358;
	mov.b32 	%r535, 0;
	mov.b64 	%fd637, {%r535, %r534};
$L__BB2_12:
	setp.eq.f64 	%p364, %fd2, 0d3FF0000000000000;
	setp.eq.f64 	%p365, %fd1, 0d0000000000000000;
	selp.f64 	%fd488, 0d3FF0000000000000, %fd637, %p364;
	selp.f64 	%fd648, 0d3FF0000000000000, %fd488, %p365;
	add.s32 	%r721, %r4, 640;
$L__BB2_13:
	setp.ge.u32 	%p366, %r721, %r3;
	@%p366 bra 	$L__BB2_49;
	{
	.reg .b32 %temp; 
	mov.b64 	{%temp, %r9}, %fd1;
	}
	shr.u32 	%r541, %r9, 20;
	and.b32  	%r542, %r541, 2047;
	add.s32 	%r543, %r542, -1012;
	mov.b64 	%rd58, %fd1;
	shl.b64 	%rd3, %rd58, %r543;
	setp.eq.s64 	%p4, %rd3, -9223372036854775808;
	cvt.rzi.f64.f64 	%fd13, %fd1;
	abs.f64 	%fd14, %fd1;
	setp.neu.f64 	%p368, %fd14, 0d3FE0000000000000;
	and.pred  	%p5, %p368, %p4;
	setp.lt.s32 	%p369, %r9, 0;
	selp.b32 	%r10, 0, 2146435072, %p369;
	and.b32  	%r11, %r9, 2147483647;
	or.b32  	%r12, %r10, -2147483648;
	not.b32 	%r544, %r721;
	add.s32 	%r545, %r78, %r544;
	sub.s32 	%r13, %r545, %r2;
	mul.hi.u32 	%r546, %r13, -858993459;
	shr.u32 	%r547, %r546, 9;
	and.b32  	%r548, %r547, 1;
	setp.eq.b32 	%p370, %r548, 1;
	@%p370 bra 	$L__BB2_26;
	add.s32 	%r549, %r721, %r2;
	mul.wide.u32 	%rd59, %r549, 8;
	add.s64 	%rd60, %rd1, %rd59;
	ld.global.f64 	%fd15, [%rd60];
	{
	.reg .b32 %temp; 
	mov.b64 	{%temp, %r14}, %fd15;
	}
	abs.f64 	%fd16, %fd15;
	setp.eq.f64 	%p371, %fd15, 0d0000000000000000;
	@%p371 bra 	$L__BB2_17;
	{ // callseq 43, 0
	.param .b64 param0;
	st.param.f64 	[param0], %fd16;
	.param .b64 param1;
	st.param.f64 	[param1], %fd1;
	.param .b64 retval0;
	call.uni (retval0), 
	__internal_accurate_pow, 
	(
	param0, 
	param1
	);
	ld.param.f64 	%fd490, [retval0];
	} // callseq 43
	setp.lt.s32 	%p372, %r14, 0;
	setp.neu.f64 	%p373, %fd1, %fd13;
	neg.f64 	%fd492, %fd490;
	setp.eq.s64 	%p374, %rd3, -9223372036854775808;
	selp.f64 	%fd493, %fd492, %fd490, %p374;
	selp.f64 	%fd494, %fd493, %fd490, %p372;
	selp.f64 	%fd495, 0dFFF8000000000000, %fd494, %p372;
	selp.f64 	%fd640, %fd495, %fd494, %p373;
	mov.pred 	%p459, %p4;
	bra.uni 	$L__BB2_18;
$L__BB2_17:
	setp.lt.s32 	%p375, %r9, 0;
	selp.b32 	%r550, %r14, 0, %p5;
	or.b32  	%r551, %r550, 2146435072;
	selp.b32 	%r552, %r551, %r550, %p375;
	mov.b32 	%r553, 0;
	mov.b64 	%fd640, {%r553, %r552};
	mov.pred 	%p459, %p5;
$L__BB2_18:
	add.f64 	%fd496, %fd1, %fd15;
	{
	.reg .b32 %temp; 
	mov.b64 	{%temp, %r554}, %fd496;
	}
	and.b32  	%r555, %r554, 2146435072;
	setp.ne.s32 	%p376, %r555, 2146435072;
	@%p376 bra 	$L__BB2_25;
	setp.nan.f64 	%p377, %fd15, %fd1;
	@%p377 bra 	$L__BB2_24;
	setp.eq.f64 	%p378, %fd14, 0d7FF0000000000000;
	@%p378 bra 	$L__BB2_23;
	setp.neu.f64 	%p379, %fd16, 0d7FF0000000000000;
	@%p379 bra 	$L__BB2_25;
	setp.lt.s32 	%p380, %r14, 0;
	setp.ne.s32 	%p381, %r11, 1071644672;
	selp.b32 	%r557, %r12, %r10, %p381;
	selp.b32 	%r558, %r557, %r10, %p459;
	selp.b32 	%r559, %r558, %r10, %p380;
	mov.b32 	%r560, 0;
	mov.b64 	%fd640, {%r560, %r559};
	bra.uni 	$L__BB2_25;
$L__BB2_23:
	setp.lt.s32 	%p382, %r9, 0;
	setp.gt.f64 	%p383, %fd16, 0d3FF0000000000000;
	selp.b32 	%r561, 2146435072, 0, %p383;
	xor.b32  	%r562, %r561, 2146435072;
	selp.b32 	%r563, %r562, %r561, %p382;
	setp.eq.f64 	%p384, %fd15, 0dBFF0000000000000;
	selp.b32 	%r564, 1072693248, %r563, %p384;
	mov.b32 	%r565, 0;
	mov.b64 	%fd640, {%r565, %r564};
	bra.uni 	$L__BB2_25;
$L__BB2_24:
	add.rn.f64 	%fd640, %fd15, %fd1;
$L__BB2_25:
	setp.eq.f64 	%p385, %fd1, 0d0000000000000000;
	setp.eq.f64 	%p386, %fd15, 0d3FF0000000000000;
	selp.f64 	%fd497, 0d3FF0000000000000, %fd640, %p386;
	selp.f64 	%fd498, 0d3FF0000000000000, %fd497, %p385;
	add.f64 	%fd648, %fd648, %fd498;
	add.s32 	%r721, %r721, 640;
$L__BB2_26:
	setp.lt.u32 	%p387, %r13, 640;
	@%p387 bra 	$L__BB2_49;
	add.s32 	%r723, %r721, 640;
	add.s32 	%r722, %r721, %r2;
$L__BB2_28:
	mov.u32 	%r20, %r723;
	mul.wide.u32 	%rd61, %r722, 8;
	add.s64 	%rd62, %rd1, %rd61;
	ld.global.f64 	%fd28, [%rd62];
	{
	.reg .b32 %temp; 
	mov.b64 	{%temp, %r21}, %fd28;
	}
	abs.f64 	%fd29, %fd28;
	setp.neu.f64 	%p388, %fd28, 0d0000000000000000;
	@%p388 bra 	$L__BB2_30;
	setp.lt.s32 	%p392, %r9, 0;
	selp.b32 	%r566, %r21, 0, %p5;
	or.b32  	%r567, %r566, 2146435072;
	selp.b32 	%r568, %r567, %r566, %p392;
	mov.b32 	%r569, 0;
	mov.b64 	%fd645, {%r569, %r568};
	mov.pred 	%p7, %p5;
	bra.uni 	$L__BB2_31;
$L__BB2_30:
	{ // callseq 44, 0
	.param .b64 param0;
	st.param.f64 	[param0], %fd29;
	.param .b64 param1;
	st.param.f64 	[param1], %fd1;
	.param .b64 retval0;
	call.uni (retval0), 
	__internal_accurate_pow, 
	(
	param0, 
	param1
	);
	ld.param.f64 	%fd499, [retval0];
	} // callseq 44
	setp.lt.s32 	%p389, %r21, 0;
	setp.neu.f64 	%p390, %fd1, %fd13;
	neg.f64 	%fd501, %fd499;
	setp.eq.s64 	%p391, %rd3, -9223372036854775808;
	selp.f64 	%fd502, %fd501, %fd499, %p391;
	selp.f64 	%fd503, %fd502, %fd499, %p389;
	selp.f64 	%fd504, 0dFFF8000000000000, %fd503, %p389;
	selp.f64 	%fd645, %fd504, %fd503, %p390;
	mov.pred 	%p7, %p4;
$L__BB2_31:
	add.f64 	%fd505, %fd1, %fd28;
	{
	.reg .b32 %temp; 
	mov.b64 	{%temp, %r570}, %fd505;
	}
	and.b32  	%r571, %r570, 2146435072;
	setp.ne.s32 	%p393, %r571, 2146435072;
	@%p393 bra 	$L__BB2_38;
	setp.num.f64 	%p394, %fd28, %fd1;
	@%p394 bra 	$L__BB2_34;
	add.rn.f64 	%fd645, %fd28, %fd1;
	bra.uni 	$L__BB2_38;
$L__BB2_34:
	setp.neu.f64 	%p395, %fd14, 0d7FF0000000000000;
	@%p395 bra 	$L__BB2_36;
	setp.lt.s32 	%p399, %r9, 0;
	setp.gt.f64 	%p400, %fd29, 0d3FF0000000000000;
	selp.b32 	%r577, 2146435072, 0, %p400;
	xor.b32  	%r578, %r577, 2146435072;
	selp.b32 	%r579, %r578, %r577, %p399;
	setp.eq.f64 	%p401, %fd28, 0dBFF0000000000000;
	selp.b32 	%r580, 1072693248, %r579, %p401;
	mov.b32 	%r581, 0;
	mov.b64 	%fd645, {%r581, %r580};
	bra.uni 	$L__BB2_38;
$L__BB2_36:
	setp.neu.f64 	%p396, %fd29, 0d7FF0000000000000;
	@%p396 bra 	$L__BB2_38;
	setp.lt.s32 	%p397, %r21, 0;
	setp.ne.s32 	%p398, %r11, 1071644672;
	selp.b32 	%r573, %r12, %r10, %p398;
	selp.b32 	%r574, %r573, %r10, %p7;
	selp.b32 	%r575, %r574, %r10, %p397;
	mov.b32 	%r576, 0;
	mov.b64 	%fd645, {%r576, %r575};
$L__BB2_38:
	setp.eq.f64 	%p402, %fd1, 0d0000000000000000;
	setp.eq.s64 	%p403, %rd3, -9223372036854775808;
	setp.eq.f64 	%p404, %fd28, 0d3FF0000000000000;
	selp.f64 	%fd506, 0d3FF0000000000000, %fd645, %p404;
	selp.f64 	%fd507, 0d3FF0000000000000, %fd506, %p402;
	add.f64 	%fd37, %fd648, %fd507;
	add.s32 	%r582, %r722, 640;
	mul.wide.u32 	%rd63, %r582, 8;
	add.s64 	%rd64, %rd1, %rd63;
	ld.global.f64 	%fd38, [%rd64];
	{
	.reg .b32 %temp; 
	mov.b64 	{%temp, %r22}, %fd38;
	}
	abs.f64 	%fd39, %fd38;
	{ // callseq 45, 0
	.param .b64 param0;
	st.param.f64 	[param0], %fd39;
	.param .b64 param1;
	st.param.f64 	[param1], %fd1;
	.param .b64 retval0;
	call.uni (retval0), 
	__internal_accurate_pow, 
	(
	param0, 
	param1
	);
	ld.param.f64 	%fd508, [retval0];
	} // callseq 45
	setp.lt.s32 	%p405, %r22, 0;
	neg.f64 	%fd510, %fd508;
	selp.f64 	%fd511, %fd510, %fd508, %p403;
	selp.f64 	%fd40, %fd511, %fd508, %p405;
	setp.eq.f64 	%p406, %fd38, 0d0000000000000000;
	@%p406 bra 	$L__BB2_40;
	setp.lt.s32 	%p407, %r22, 0;
	setp.neu.f64 	%p408, %fd1, %fd13;
	selp.f64 	%fd512, 0dFFF8000000000000, %fd40, %p407;
	selp.f64 	%fd647, %fd512, %fd40, %p408;
	mov.pred 	%p461, %p4;
	bra.uni 	$L__BB2_41;
$L__BB2_40:
	setp.lt.s32 	%p409, %r9, 0;
	selp.b32 	%r583, %r22, 0, %p5;
	or.b32  	%r584, %r583, 2146435072;
	selp.b32 	%r585, %r584, %r583, %p409;
	mov.b32 	%r586, 0;
	mov.b64 	%fd647, {%r586, %r585};
	mov.pred 	%p461, %p5;
$L__BB2_41:
	add.f64 	%fd513, %fd1, %fd38;
	{
	.reg .b32 %temp; 
	mov.b64 	{%temp, %r587}, %fd513;
	}
	and.b32  	%r588, %r587, 2146435072;
	setp.ne.s32 	%p410, %r588, 2146435072;
	@%p410 bra 	$L__BB2_48;
	setp.nan.f64 	%p411, %fd38, %fd1;
	@%p411 bra 	$L__BB2_47;
	setp.eq.f64 	%p412, %fd14, 0d7FF0000000000000;
	@%p412 bra 	$L__BB2_46;
	setp.neu.f64 	%p413, %fd39, 0d7FF0000000000000;
	@%p413 bra 	$L__BB2_48;
	setp.lt.s32 	%p414, %r22, 0;
	setp.ne.s32 	%p415, %r11, 1071644672;
	selp.b32 	%r590, %r12, %r10, %p415;
	selp.b32 	%r591, %r590, %r10, %p461;
	selp.b32 	%r592, %r591, %r10, %p414;
	mov.b32 	%r593, 0;
	mov.b64 	%fd647, {%r593, %r592};
	bra.uni 	$L__BB2_48;
$L__BB2_46:
	setp.lt.s32 	%p416, %r9, 0;
	setp.gt.f64 	%p417, %fd39, 0d3FF0000000000000;
	selp.b32 	%r594, 2146435072, 0, %p417;
	xor.b32  	%r595, %r594, 2146435072;
	selp.b32 	%r596, %r595, %r594, %p416;
	setp.eq.f64 	%p418, %fd38, 0dBFF0000000000000;
	selp.b32 	%r597, 1072693248, %r596, %p418;
	mov.b32 	%r598, 0;
	mov.b64 	%fd647, {%r598, %r597};
	bra.uni 	$L__BB2_48;
$L__BB2_47:
	add.rn.f64 	%fd647, %fd38, %fd1;
$L__BB2_48:
	setp.eq.f64 	%p419, %fd1, 0d0000000000000000;
	setp.eq.f64 	%p420, %fd38, 0d3FF0000000000000;
	selp.f64 	%fd514, 0d3FF0000000000000, %fd647, %p420;
	selp.f64 	%fd515, 0d3FF0000000000000, %fd514, %p419;
	add.f64 	%fd648, %fd37, %fd515;
	add.s32 	%r723, %r20, 1280;
	add.s32 	%r599, %r20, 640;
	add.s32 	%r722, %r722, 1280;
	setp.lt.s32 	%p421, %r599, %r3;
	@%p421 bra 	$L__BB2_28;
$L__BB2_49:
	setp.lt.s32 	%p422, %r3, 640;
	@%p422 bra 	$L__BB2_54;
	// begin inline asm
	mov.u32 %r663, %laneid;
	// end inline asm
	mov.b64 	%rd75, %fd648;
	mov.b64 	{%r665, %r670}, %rd75;
	mov.b32 	%r671, 1;
	mov.b32 	%r712, 31;
	mov.b32 	%r713, -1;
	// begin inline asm
	shfl.sync.down.b32 %r664, %r665, %r671, %r712, %r713;
	// end inline asm
	// begin inline asm
	shfl.sync.down.b32 %r669, %r670, %r671, %r712, %r713;
	// end inline asm
	mov.b64 	%rd76, {%r664, %r669};
	mov.b64 	%fd586, %rd76;
	setp.gt.s32 	%p450, %r663, 30;
	add.f64 	%fd587, %fd648, %fd586;
	selp.f64 	%fd588, %fd648, %fd587, %p450;
	mov.b64 	%rd77, %fd588;
	mov.b64 	{%r675, %r680}, %rd77;
	mov.b32 	%r681, 2;
	// begin inline asm
	shfl.sync.down.b32 %r674, %r675, %r681, %r712, %r713;
	// end inline asm
	// begin inline asm
	shfl.sync.down.b32 %r679, %r680, %r681, %r712, %r713;
	// end inline asm
	mov.b64 	%rd78, {%r674, %r679};
	mov.b64 	%fd589, %rd78;
	setp.gt.s32 	%p451, %r663, 29;
	add.f64 	%fd590, %fd588, %fd589;
	selp.f64 	%fd591, %fd588, %fd590, %p451;
	mov.b64 	%rd79, %fd591;
	mov.b64 	{%r685, %r690}, %rd79;
	mov.b32 	%r691, 4;
	// begin inline asm
	shfl.sync.down.b32 %r684, %r685, %r691, %r712, %r713;
	// end inline asm
	// begin inline asm
	shfl.sync.down.b32 %r689, %r690, %r691, %r712, %r713;
	// end inline asm
	mov.b64 	%rd80, {%r684, %r689};
	mov.b64 	%fd592, %rd80;
	setp.gt.s32 	%p452, %r663, 27;
	add.f64 	%fd593, %fd591, %fd592;
	selp.f64 	%fd594, %fd591, %fd593, %p452;
	mov.b64 	%rd81, %fd594;
	mov.b64 	{%r695, %r700}, %rd81;
	mov.b32 	%r701, 8;
	// begin inline asm
	shfl.sync.down.b32 %r694, %r695, %r701, %r712, %r713;
	// end inline asm
	// begin inline asm
	shfl.sync.down.b32 %r699, %r700, %r701, %r712, %r713;
	// end inline asm
	mov.b64 	%rd82, {%r694, %r699};
	mov.b64 	%fd595, %rd82;
	setp.gt.s32 	%p453, %r663, 23;
	add.f64 	%fd596, %fd594, %fd595;
	selp.f64 	%fd597, %fd594, %fd596, %p453;
	mov.b64 	%rd83, %fd597;
	mov.b64 	{%r705, %r710}, %rd83;
	mov.b32 	%r711, 16;
	// begin inline asm
	shfl.sync.down.b32 %r704, %r705, %r711, %r712, %r713;
	// end inline asm
	// begin inline asm
	shfl.sync.down.b32 %r709, %r710, %r711, %r712, %r713;
	// end inline asm
	mov.b64 	%rd84, {%r704, %r709};
	mov.b64 	%fd598, %rd84;
	setp.gt.s32 	%p454, %r663, 15;
	add.f64 	%fd50, %fd597, %fd598;
	selp.f64 	%fd692, %fd597, %fd50, %p454;
	setp.ne.s32 	%p455, %r663, 0;
	@%p455 bra 	$L__BB2_52;
	shr.u32 	%r714, %r4, 2;
	and.b32  	%r715, %r714, 248;
	mov.u32 	%r716, _ZZN3cub18CUB_300001_SM_10006detail6reduce18DeviceReduceKernelINS2_10policy_hubIdjN4cuda3std3__44plusIdEEE10Policy1000EN6thrust24THRUST_300001_SM_1000_NS10device_ptrIKdEEjS9_d13power_functorEEvT0_PT3_T1_NS0_13GridEvenShareISL_EET2_T4_E12temp_storage;
	add.s32 	%r717, %r716, %r715;
	st.shared.f64 	[%r717+24], %fd50;
$L__BB2_52:
	bar.sync 	0;
	setp.ne.s32 	%p456, %r4, 0;
	@%p456 bra 	$L__BB2_263;
	ld.shared.f64 	%fd599, [_ZZN3cub18CUB_300001_SM_10006detail6reduce18DeviceReduceKernelINS2_10policy_hubIdjN4cuda3std3__44plusIdEEE10Policy1000EN6thrust24THRUST_300001_SM_1000_NS10device_ptrIKdEEjS9_d13power_functorEEvT0_PT3_T1_NS0_13GridEvenShareISL_EET2_T4_E12temp_storage+32];
	add.f64 	%fd600, %fd692, %fd599;
	ld.shared.f64 	%fd601, [_ZZN3cub18CUB_300001_SM_10006detail6reduce18DeviceReduceKernelINS2_10policy_hubIdjN4cuda3std3__44plusIdEEE10Policy1000EN6thrust24THRUST_300001_SM_1000_NS10device_ptrIKdEEjS9_d13power_functorEEvT0_PT3_T1_NS0_13GridEvenShareISL_EET2_T4_E12temp_storage+40];
	add.f64 	%fd602, %fd600, %fd601;
	ld.shared.f64 	%fd603, [_ZZN3cub18CUB_300001_SM_10006detail6reduce18DeviceReduceKernelINS2_10policy_hubIdjN4cuda3std3__44plusIdEEE10Policy1000EN6thrust24THRUST_300001_SM_1000_NS10device_ptrIKdEEjS9_d13power_functorEEvT0_PT3_T1_NS0_13GridEvenShareISL_EET2_T4_E12temp_storage+48];
	add.f64 	%fd604, %fd602, %fd603;
	ld.shared.f64 	%fd605, [_ZZN3cub18CUB_300001_SM_10006detail6reduce18DeviceReduceKernelINS2_10policy_hubIdjN4cuda3std3__44plusIdEEE10Policy1000EN6thrust24THRUST_300001_SM_1000_NS10device_ptrIKdEEjS9_d13power_functorEEvT0_PT3_T1_NS0_13GridEvenShareISL_EET2_T4_E12temp_storage+56];
	add.f64 	%fd606, %fd604, %fd605;
	ld.shared.f64 	%fd607, [_ZZN3cub18CUB_300001_SM_10006detail6reduce18DeviceReduceKernelINS2_10policy_hubIdjN4cuda3std3__44plusIdEEE10Policy1000EN6thrust24THRUST_300001_SM_1000_NS10device_ptrIKdEEjS9_d13power_functorEEvT0_PT3_T1_NS0_13GridEvenShareISL_EET2_T4_E12temp_storage+64];
	add.f64 	%fd608, %fd606, %fd607;
	ld.shared.f64 	%fd609, [_ZZN3cub18CUB_300001_SM_10006detail6reduce18DeviceReduceKernelINS2_10policy_hubIdjN4cuda3std3__44plusIdEEE10Policy1000EN6thrust24THRUST_300001_SM_1000_NS10device_ptrIKdEEjS9_d13power_functorEEvT0_PT3_T1_NS0_13GridEvenShareISL_EET2_T4_E12temp_storage+72];
	add.f64 	%fd610, %fd608, %fd609;
	ld.shared.f64 	%fd611, [_ZZN3cub18CUB_300001_SM_10006detail6reduce18DeviceReduceKernelINS2_10policy_hubIdjN4cuda3std3__44plusIdEEE10Policy1000EN6thrust24THRUST_300001_SM_1000_NS10device_ptrIKdEEjS9_d13power_functorEEvT0_PT3_T1_NS0_13GridEvenShareISL_EET2_T4_E12temp_storage+80];
	add.f64 	%fd612, %fd610, %fd611;
	ld.shared.f64 	%fd613, [_ZZN3cub18CUB_300001_SM_10006detail6reduce18DeviceReduceKernelINS2_10policy_hubIdjN4cuda3std3__44plusIdEEE10Policy1000EN6thrust24THRUST_300001_SM_1000_NS10device_ptrIKdEEjS9_d13power_functorEEvT0_PT3_T1_NS0_13GridEvenShareISL_EET2_T4_E12temp_storage+88];
	add.f64 	%fd614, %fd612, %fd613;
	ld.shared.f64 	%fd615, [_ZZN3cub18CUB_300001_SM_10006detail6reduce18DeviceReduceKernelINS2_10policy_hubIdjN4cuda3std3__44plusIdEEE10Policy1000EN6thrust24THRUST_300001_SM_1000_NS10device_ptrIKdEEjS9_d13power_functorEEvT0_PT3_T1_NS0_13GridEvenShareISL_EET2_T4_E12temp_storage+96];
	add.f64 	%fd616, %fd614, %fd615;
	ld.shared.f64 	%fd617, [_ZZN3cub18CUB_300001_SM_10006detail6reduce18DeviceReduceKernelINS2_10policy_hubIdjN4cuda3std3__44plusIdEEE10Policy1000EN6thrust24THRUST_300001_SM_1000_NS10device_ptrIKdEEjS9_d13power_functorEEvT0_PT3_T1_NS0_13GridEvenShareISL_EET2_T4_E12temp_storage+104];
	add.f64 	%fd618, %fd616, %fd617;
	ld.shared.f64 	%fd619, [_ZZN3cub18CUB_300001_SM_10006detail6reduce18DeviceReduceKernelINS2_10policy_hubIdjN4cuda3std3__44plusIdEEE10Policy1000EN6thrust24THRUST_300001_SM_1000_NS10device_ptrIKdEEjS9_d13power_functorEEvT0_PT3_T1_NS0_13GridEvenShareISL_EET2_T4_E12temp_storage+112];
	add.f64 	%fd620, %fd618, %fd619;
	ld.shared.f64 	%fd621, [_ZZN3cub18CUB_300001_SM_10006detail6reduce18DeviceReduceKernelINS2_10policy_hubIdjN4cuda3std3__44plusIdEEE10Policy1000EN6thrust24THRUST_300001_SM_1000_NS10device_ptrIKdEEjS9_d13power_functorEEvT0_PT3_T1_NS0_13GridEvenShareISL_EET2_T4_E12temp_storage+120];
	add.f64 	%fd622, %fd620, %fd621;
	ld.shared.f64 	%fd623, [_ZZN3cub18CUB_300001_SM_10006detail6reduce18DeviceReduceKernelINS2_10policy_hubIdjN4cuda3std3__44plusIdEEE10Policy1000EN6thrust24THRUST_300001_SM_1000_NS10device_ptrIKdEEjS9_d13power_functorEEvT0_PT3_T1_NS0_13GridEvenShareISL_EET2_T4_E12temp_storage+128];
	add.f64 	%fd624, %fd622, %fd623;
	ld.shared.f64 	%fd625, [_ZZN3cub18CUB_300001_SM_10006detail6reduce18DeviceReduceKernelINS2_10policy_hubIdjN4cuda3std3__44plusIdEEE10Policy1000EN6thrust24THRUST_300001_SM_1000_NS10device_ptrIKdEEjS9_d13power_functorEEvT0_PT3_T1_NS0_13GridEvenShareISL_EET2_T4_E12temp_storage+136];
	add.f64 	%fd626, %fd624, %fd625;
	ld.shared.f64 	%fd627, [_ZZN3cub18CUB_300001_SM_10006detail6reduce18DeviceReduceKernelINS2_10policy_hubIdjN4cuda3std3__44plusIdEEE10Policy1000EN6thrust24THRUST_300001_SM_1000_NS10device_ptrIKdEEjS9_d13power_functorEEvT0_PT3_T1_NS0_13GridEvenShareISL_EET2_T4_E12temp_storage+144];
	add.f64 	%fd628, %fd626, %fd627;
	ld.shared.f64 	%fd629, [_ZZN3cub18CUB_300001_SM_10006detail6reduce18DeviceReduceKernelINS2_10policy_hubIdjN4cuda3std3__44plusIdEEE10Policy1000EN6thrust24THRUST_300001_SM_1000_NS10device_ptrIKdEEjS9_d13power_functorEEvT0_PT3_T1_NS0_13GridEvenShareISL_EET2_T4_E12temp_storage+152];
	add.f64 	%fd630, %fd628, %fd629;
	ld.shared.f64 	%fd631, [_ZZN3cub18CUB_300001_SM_10006detail6reduce18DeviceReduceKernelINS2_10policy_hubIdjN4cuda3std3__44plusIdEEE10Policy1000EN6thrust24THRUST_300001_SM_1000_NS10device_ptrIKdEEjS9_d13power_functorEEvT0_PT3_T1_NS0_13GridEvenShareISL_EET2_T4_E12temp_storage+160];
	add.f64 	%fd632, %fd630, %fd631;
	ld.shared.f64 	%fd633, [_ZZN3cub18CUB_300001_SM_10006detail6reduce18DeviceReduceKernelINS2_10policy_hubIdjN4cuda3std3__44plusIdEEE10Policy1000EN6thrust24THRUST_300001_SM_1000_NS10device_ptrIKdEEjS9_d13power_functorEEvT0_PT3_T1_NS0_13GridEvenShareISL_EET2_T4_E12temp_storage+168];
	add.f64 	%fd634, %fd632, %fd633;
	ld.shared.f64 	%fd635, [_ZZN3cub18CUB_300001_SM_10006detail6reduce18DeviceReduceKernelINS2_10policy_hubIdjN4cuda3std3__44plusIdEEE10Policy1000EN6thrust24THRUST_300001_SM_1000_NS10device_ptrIKdEEjS9_d13power_functorEEvT0_PT3_T1_NS0_13GridEvenShareISL_EET2_T4_E12temp_storage+176];
	add.f64 	%fd692, %fd634, %fd635;
	bra.uni 	$L__BB2_263;
$L__BB2_54:
	// begin inline asm
	mov.u32 %r600, %laneid;
	// end inline asm
	and.b32  	%r651, %r4, 992;
	add.s32 	%r652, %r651, 32;
	setp.gt.s32 	%p423, %r652, %r3;
	not.b32 	%r653, %r651;
	add.s32 	%r654, %r3, %r653;
	selp.b32 	%r649, %r654, 31, %p423;
	mov.b64 	%rd65, %fd648;
	mov.b64 	{%r602, %r607}, %rd65;
	mov.b32 	%r608, 1;
	mov.b32 	%r650, -1;
	// begin inline asm
	shfl.sync.down.b32 %r601, %r602, %r608, %r649, %r650;
	// end inline asm
	// begin inline asm
	shfl.sync.down.b32 %r606, %r607, %r608, %r649, %r650;
	// end inline asm
	mov.b64 	%rd66, {%r601, %r606};
	mov.b64 	%fd516, %rd66;
	setp.lt.s32 	%p424, %r600, %r649;
	add.f64 	%fd517, %fd648, %fd516;
	selp.f64 	%fd518, %fd517, %fd648, %p424;
	mov.b64 	%rd67, %fd518;
	mov.b64 	{%r612, %r617}, %rd67;
	mov.b32 	%r618, 2;
	// begin inline asm
	shfl.sync.down.b32 %r611, %r612, %r618, %r649, %r650;
	// end inline asm
	// begin inline asm
	shfl.sync.down.b32 %r616, %r617, %r618, %r649, %r650;
	// end inline asm
	mov.b64 	%rd68, {%r611, %r616};
	mov.b64 	%fd519, %rd68;
	add.s32 	%r655, %r600, 2;
	setp.gt.s32 	%p425, %r655, %r649;
	add.f64 	%fd520, %fd518, %fd519;
	selp.f64 	%fd521, %fd518, %fd520, %p425;
	mov.b64 	%rd69, %fd521;
	mov.b64 	{%r622, %r627}, %rd69;
	mov.b32 	%r628, 4;
	// begin inline asm
	shfl.sync.down.b32 %r621, %r622, %r628, %r649, %r650;
	// end inline asm
	// begin inline asm
	shfl.sync.down.b32 %r626, %r627, %r628, %r649, %r650;
	// end inline asm
	mov.b64 	%rd70, {%r621, %r626};
	mov.b64 	%fd522, %rd70;
	add.s32 	%r656, %r600, 4;
	setp.gt.s32 	%p426, %r656, %r649;
	add.f64 	%fd523, %fd521, %fd522;
	selp.f64 	%fd524, %fd521, %fd523, %p426;
	mov.b64 	%rd71, %fd524;
	mov.b64 	{%r632, %r637}, %rd71;
	mov.b32 	%r638, 8;
	// begin inline asm
	shfl.sync.down.b32 %r631, %r632, %r638, %r649, %r650;
	// end inline asm
	// begin inline asm
	shfl.sync.down.b32 %r636, %r637, %r638, %r649, %r650;
	// end inline asm
	mov.b64 	%rd72, {%r631, %r636};
	mov.b64 	%fd525, %rd72;
	add.s32 	%r657, %r600, 8;
	setp.gt.s32 	%p427, %r657, %r649;
	add.f64 	%fd526, %fd524, %fd525;
	selp.f64 	%fd527, %fd524, %fd526, %p427;
	mov.b64 	%rd73, %fd527;
	mov.b64 	{%r642, %r647}, %rd73;
	mov.b32 	%r648, 16;
	// begin inline asm
	shfl.sync.down.b32 %r641, %r642, %r648, %r649, %r650;
	// end inline asm
	// begin inline asm
	shfl.sync.down.b32 %r646, %r647, %r648, %r649, %r650;
	// end inline asm
	mov.b64 	%rd74, {%r641, %r646};
	mov.b64 	%fd528, %rd74;
	add.s32 	%r658, %r600, 16;
	setp.gt.s32 	%p428, %r658, %r649;
	add.f64 	%fd529, %fd527, %fd528;
	selp.f64 	%fd692, %fd527, %fd529, %p428;
	setp.ne.s32 	%p429, %r600, 0;
	@%p429 bra 	$L__BB2_56;
	shr.u32 	%r659, %r4, 2;
	and.b32  	%r660, %r659, 248;
	mov.u32 	%r661, _ZZN3cub18CUB_300001_SM_10006detail6reduce18DeviceReduceKernelINS2_10policy_hubIdjN4cuda3std3__44plusIdEEE10Policy1000EN6thrust24THRUST_300001_SM_1000_NS10device_ptrIKdEEjS9_d13power_functorEEvT0_PT3_T1_NS0_13GridEvenShareISL_EET2_T4_E12temp_storage;
	add.s32 	%r662, %r661, %r660;
	st.shared.f64 	[%r662+24], %fd692;
$L__BB2_56:
	bar.sync 	0;
	setp.ne.s32 	%p430, %r4, 0;
	@%p430 bra 	$L__BB2_263;
	setp.gt.s32 	%p431, %r3, 32;
	ld.shared.f64 	%fd530, [_ZZN3cub18CUB_300001_SM_10006detail6reduce18DeviceReduceKernelINS2_10policy_hubIdjN4cuda3std3__44plusIdEEE10Policy1000EN6thrust24THRUST_300001_SM_1000_NS10device_ptrIKdEEjS9_d13power_functorEEvT0_PT3_T1_NS0_13GridEvenShareISL_EET2_T4_E12temp_storage+32];
	add.f64 	%fd531, %fd692, %fd530;
	selp.f64 	%fd532, %fd531, %fd692, %p431;
	setp.gt.s32 	%p432, %r3, 64;
	ld.shared.f64 	%fd533, [_ZZN3cub18CUB_300001_SM_10006detail6reduce18DeviceReduceKernelINS2_10policy_hubIdjN4cuda3std3__44plusIdEEE10Policy1000EN6thrust24THRUST_300001_SM_1000_NS10device_ptrIKdEEjS9_d13power_functorEEvT0_PT3_T1_NS0_13GridEvenShareISL_EET2_T4_E12temp_storage+40];
	add.f64 	%fd534, %fd533, %fd532;
	selp.f64 	%fd535, %fd534, %fd532, %p432;
	setp.gt.s32 	%p433, %r3, 96;
	ld.shared.f64 	%fd536, [_ZZN3cub18CUB_300001_SM_10006detail6reduce18DeviceReduceKernelINS2_10policy_hubIdjN4cuda3std3__44plusIdEEE10Policy1000EN6thrust24THRUST_300001_SM_1000_NS10device_ptrIKdEEjS9_d13power_functorEEvT0_PT3_T1_NS0_13GridEvenShareISL_EET2_T4_E12temp_storage+48];
	add.f64 	%fd537, %fd536, %fd535;
	selp.f64 	%fd538, %fd537, %fd535, %p433;
	setp.gt.s32 	%p434, %r3, 128;
	ld.shared.f64 	%fd539, [_ZZN3cub18CUB_300001_SM_10006detail6reduce18DeviceReduceKernelINS2_10policy_hubIdjN4cuda3std3__44plusIdEEE10Policy1000EN6thrust24THRUST_300001_SM_1000_NS10device_ptrIKdEEjS9_d13power_functorEEvT0_PT3_T1_NS0_13GridEvenShareISL_EET2_T4_E12temp_storage+56];
	add.f64 	%fd540, %fd539, %fd538;
	selp.f64 	%fd541, %fd540, %fd538, %p434;
	setp.gt.s32 	%p435, %r3, 160;
	ld.shared.f64 	%fd542, [_ZZN3cub18CUB_300001_SM_10006detail6reduce18DeviceReduceKernelINS2_10policy_hubIdjN4cuda3std3__44plusIdEEE10Policy1000EN6thrust24THRUST_300001_SM_1000_NS10device_ptrIKdEEjS9_d13power_functorEEvT0_PT3_T1_NS0_13GridEvenShareISL_EET2_T4_E12temp_storage+64];
	add.f64 	%fd543, %fd542, %fd541;
	selp.f64 	%fd544, %fd543, %fd541, %p435;
	setp.gt.s32 	%p436, %r3, 192;
	ld.shared.f64 	%fd545, [_ZZN3cub18CUB_300001_SM_10006detail6reduce18DeviceReduceKernelINS2_10policy_hubIdjN4cuda3std3__44plusIdEEE10Policy1000EN6thrust24THRUST_300001_SM_1000_NS10device_ptrIKdEEjS9_d13power_functorEEvT0_PT3_T1_NS0_13GridEvenShareISL_EET2_T4_E12temp_storage+72];
	add.f64 	%fd546, %fd545, %fd544;
	selp.f64 	%fd547, %fd546, %fd544, %p436;
	setp.gt.s32 	%p437, %r3, 224;
	ld.shared.f64 	%fd548, [_ZZN3cub18CUB_300001_SM_10006detail6reduce18DeviceReduceKernelINS2_10policy_hubIdjN4cuda3std3__44plusIdEEE10Policy1000EN6thrust24THRUST_300001_SM_1000_NS10device_ptrIKdEEjS9_d13power_functorEEvT0_PT3_T1_NS0_13GridEvenShareISL_EET2_T4_E12temp_storage+80];
	add.f64 	%fd549, %fd548, %fd547;
	selp.f64 	%fd550, %fd549, %fd547, %p437;
	setp.gt.s32 	%p438, %r3, 256;
	ld.shared.f64 	%fd551, [_ZZN3cub18CUB_300001_SM_10006detail6reduce18DeviceReduceKernelINS2_10policy_hubIdjN4cuda3std3__44plusIdEEE10Policy1000EN6thrust24THRUST_300001_SM_1000_NS10device_ptrIKdEEjS9_d13power_functorEEvT0_PT3_T1_NS0_13GridEvenShareISL_EET2_T4_E12temp_storage+88];
	add.f64 	%fd552, %fd551, %fd550;
	selp.f64 	%fd553, %fd552, %fd550, %p438;
	setp.gt.s32 	%p439, %r3, 288;
	ld.shared.f64 	%fd554, [_ZZN3cub18CUB_300001_SM_10006detail6reduce18DeviceReduceKernelINS2_10policy_hubIdjN4cuda3std3__44plusIdEEE10Policy1000EN6thrust24THRUST_300001_SM_1000_NS10device_ptrIKdEEjS9_d13power_functorEEvT0_PT3_T1_NS0_13GridEvenShareISL_EET2_T4_E12temp_storage+96];
	add.f64 	%fd555, %fd554, %fd553;
	selp.f64 	%fd556, %fd555, %fd553, %p439;
	setp.gt.s32 	%p440, %r3, 320;
	ld.shared.f64 	%fd557, [_ZZN3cub18CUB_300001_SM_10006detail6reduce18DeviceReduceKernelINS2_10policy_hubIdjN4cuda3std3__44plusIdEEE10Policy1000EN6thrust24THRUST_300001_SM_1000_NS10device_ptrIKdEEjS9_d13power_functorEEvT0_PT3_T1_NS0_13GridEvenShareISL_EET2_T4_E12temp_storage+104];
	add.f64 	%fd558, %fd557, %fd556;
	selp.f64 	%fd559, %fd558, %fd556, %p440;
	setp.gt.s32 	%p441, %r3, 352;
	ld.shared.f64 	%fd560, [_ZZN3cub18CUB_300001_SM_10006detail6reduce18DeviceReduceKernelINS2_10policy_hubIdjN4cuda3std3__44plusIdEEE10Policy1000EN6thrust24THRUST_300001_SM_1000_NS10device_ptrIKdEEjS9_d13power_functorEEvT0_PT3_T1_NS0_13GridEvenShareISL_EET2_T4_E12temp_storage+112];
	add.f64 	%fd561, %fd560, %fd559;
	selp.f64 	%fd562, %fd561, %fd559, %p441;
	setp.gt.s32 	%p442, %r3, 384;
	ld.shared.f64 	%fd563, [_ZZN3cub18CUB_300001_SM_10006detail6reduce18DeviceReduceKernelINS2_10policy_hubIdjN4cuda3std3__44plusIdEEE10Policy1000EN6thrust24THRUST_300001_SM_1000_NS10device_ptrIKdEEjS9_d13power_functorEEvT0_PT3_T1_NS0_13GridEvenShareISL_EET2_T4_E12temp_storage+120];
	add.f64 	%fd564, %fd563, %fd562;
	selp.f64 	%fd565, %fd564, %fd562, %p442;
	setp.gt.s32 	%p443, %r3, 416;
	ld.shared.f64 	%fd566, [_ZZN3cub18CUB_300001_SM_10006detail6reduce18DeviceReduceKernelINS2_10policy_hubIdjN4cuda3std3__44plusIdEEE10Policy1000EN6thrust24THRUST_300001_SM_1000_NS10device_ptrIKdEEjS9_d13power_functorEEvT0_PT3_T1_NS0_13GridEvenShareISL_EET2_T4_E12temp_storage+128];
	add.f64 	%fd567, %fd566, %fd565;
	selp.f64 	%fd568, %fd567, %fd565, %p443;
	setp.gt.s32 	%p444, %r3, 448;
	ld.shared.f64 	%fd569, [_ZZN3cub18CUB_300001_SM_10006detail6reduce18DeviceReduceKernelINS2_10policy_hubIdjN4cuda3std3__44plusIdEEE10Policy1000EN6thrust24THRUST_300001_SM_1000_NS10device_ptrIKdEEjS9_d13power_functorEEvT0_PT3_T1_NS0_13GridEvenShareISL_EET2_T4_E12temp_storage+136];
	add.f64 	%fd570, %fd569, %fd568;
	selp.f64 	%fd571, %fd570, %fd568, %p444;
	setp.gt.s32 	%p445, %r3, 480;
	ld.shared.f64 	%fd572, [_ZZN3cub18CUB_300001_SM_10006detail6reduce18DeviceReduceKernelINS2_10policy_hubIdjN4cuda3std3__44plusIdEEE10Policy1000EN6thrust24THRUST_300001_SM_1000_NS10device_ptrIKdEEjS9_d13power_functorEEvT0_PT3_T1_NS0_13GridEvenShareISL_EET2_T4_E12temp_storage+144];
	add.f64 	%fd573, %fd572, %fd571;
	selp.f64 	%fd574, %fd573, %fd571, %p445;
	setp.gt.s32 	%p446, %r3, 512;
	ld.shared.f64 	%fd575, [_ZZN3cub18CUB_300001_SM_10006detail6reduce18DeviceReduceKernelINS2_10policy_hubIdjN4cuda3std3__44plusIdEEE10Policy1000EN6thrust24THRUST_300001_SM_1000_NS10device_ptrIKdEEjS9_d13power_functorEEvT0_PT3_T1_NS0_13GridEvenShareISL_EET2_T4_E12temp_storage+152];
	add.f64 	%fd576, %fd575, %fd574;
	selp.f64 	%fd577, %fd576, %fd574, %p446;
	setp.gt.s32 	%p447, %r3, 544;
	ld.shared.f64 	%fd578, [_ZZN3cub18CUB_300001_SM_10006detail6reduce18DeviceReduceKernelINS2_10policy_hubIdjN4cuda3std3__44plusIdEEE10Policy1000EN6thrust24THRUST_300001_SM_1000_NS10device_ptrIKdEEjS9_d13power_functorEEvT0_PT3_T1_NS0_13GridEvenShareISL_EET2_T4_E12temp_storage+160];
	add.f64 	%fd579, %fd578, %fd577;
	selp.f64 	%fd580, %fd579, %fd577, %p447;
	setp.gt.s32 	%p448, %r3, 576;
	ld.shared.f64 	%fd581, [_ZZN3cub18CUB_300001_SM_10006detail6reduce18DeviceReduceKernelINS2_10policy_hubIdjN4cuda3std3__44plusIdEEE10Policy1000EN6thrust24THRUST_300001_SM_1000_NS10device_ptrIKdEEjS9_d13power_functorEEvT0_PT3_T1_NS0_13GridEvenShareISL_EET2_T4_E12temp_storage+168];
	add.f64 	%fd582, %fd581, %fd580;
	selp.f64 	%fd583, %fd582, %fd580, %p448;
	setp.gt.s32 	%p449, %r3, 608;
	ld.shared.f64 	%fd584, [_ZZN3cub18CUB_300001_SM_10006detail6reduce18DeviceReduceKernelINS2_10policy_hubIdjN4cuda3std3__44plusIdEEE10Policy1000EN6thrust24THRUST_300001_SM_1000_NS10device_ptrIKdEEjS9_d13power_functorEEvT0_PT3_T1_NS0_13GridEvenShareISL_EET2_T4_E12temp_storage+176];
	add.f64 	%fd585, %fd584, %fd583;
	selp.f64 	%fd692, %fd585, %fd583, %p449;
	bra.uni 	$L__BB2_263;
$L__BB2_58:
	mov.u32 	%r84, %tid.x;
	add.s32 	%r85, %r2, %r84;
	{
	.reg .b32 %temp; 
	mov.b64 	{%temp, %r25}, %fd1;
	}
	shr.u32 	%r86, %r25, 20;
	and.b32  	%r87, %r86, 2047;
	add.s32 	%r88, %r87, -1012;
	mov.b64 	%rd10, %fd1;
	shl.b64 	%rd4, %rd10, %r88;
	setp.eq.s64 	%p9, %rd4, -9223372036854775808;
	cvt.rzi.f64.f64 	%fd55, %fd1;
	abs.f64 	%fd56, %fd1;
	setp.neu.f64 	%p32, %fd56, 0d3FE0000000000000;
	and.pred  	%p10, %p32, %p9;
	setp.lt.s32 	%p33, %r25, 0;
	selp.b32 	%r26, 0, 2146435072, %p33;
	and.b32  	%r27, %r25, 2147483647;
	or.b32  	%r28, %r26, -2147483648;
	mul.wide.u32 	%rd11, %r85, 8;
	add.s64 	%rd5, %rd1, %rd11;
	ld.global.f64 	%fd57, [%rd5];
	{
	.reg .b32 %temp; 
	mov.b64 	{%temp, %r29}, %fd57;
	}
	abs.f64 	%fd58, %fd57;
	setp.neu.f64 	%p34, %fd57, 0d0000000000000000;
	@%p34 bra 	$L__BB2_60;
	setp.lt.s32 	%p37, %r25, 0;
	selp.b32 	%r89, %r29, 0, %p10;
	or.b32  	%r90, %r89, 2146435072;
	selp.b32 	%r91, %r90, %r89, %p37;
	mov.b32 	%r92, 0;
	mov.b64 	%fd650, {%r92, %r91};
	mov.pred 	%p11, %p10;
	bra.uni 	$L__BB2_61;
$L__BB2_60:
	{ // callseq 23, 0
	.param .b64 param0;
	st.param.f64 	[param0], %fd58;
	.param .b64 param1;
	st.param.f64 	[param1], %fd1;
	.param .b64 retval0;
	call.uni (retval0), 
	__internal_accurate_pow, 
	(
	param0, 
	param1
	);
	ld.param.f64 	%fd243, [retval0];
	} // callseq 23
	setp.lt.s32 	%p35, %r29, 0;
	setp.neu.f64 	%p36, %fd1, %fd55;
	neg.f64 	%fd245, %fd243;
	selp.f64 	%fd246, %fd245, %fd243, %p9;
	selp.f64 	%fd247, %fd246, %fd243, %p35;
	selp.f64 	%fd248, 0dFFF8000000000000, %fd247, %p35;
	selp.f64 	%fd650, %fd248, %fd247, %p36;
	mov.pred 	%p11, %p9;
$L__BB2_61:
	add.f64 	%fd249, %fd1, %fd57;
	{
	.reg .b32 %temp; 
	mov.b64 	{%temp, %r93}, %fd249;
	}
	and.b32  	%r94, %r93, 2146435072;
	setp.ne.s32 	%p38, %r94, 2146435072;
	@%p38 bra 	$L__BB2_68;
	setp.num.f64 	%p39, %fd57, %fd1;
	@%p39 bra 	$L__BB2_64;
	add.rn.f64 	%fd650, %fd57, %fd1;
	bra.uni 	$L__BB2_68;
$L__BB2_64:
	setp.neu.f64 	%p40, %fd56, 0d7FF0000000000000;
	@%p40 bra 	$L__BB2_66;
	setp.lt.s32 	%p44, %r25, 0;
	setp.gt.f64 	%p45, %fd58, 0d3FF0000000000000;
	selp.b32 	%r100, 2146435072, 0, %p45;
	xor.b32  	%r101, %r100, 2146435072;
	selp.b32 	%r102, %r101, %r100, %p44;
	setp.eq.f64 	%p46, %fd57, 0dBFF0000000000000;
	selp.b32 	%r103, 1072693248, %r102, %p46;
	mov.b32 	%r104, 0;
	mov.b64 	%fd650, {%r104, %r103};
	bra.uni 	$L__BB2_68;
$L__BB2_66:
	setp.neu.f64 	%p41, %fd58, 0d7FF0000000000000;
	@%p41 bra 	$L__BB2_68;
	setp.lt.s32 	%p42, %r29, 0;
	setp.ne.s32 	%p43, %r27, 1071644672;
	selp.b32 	%r96, %r28, %r26, %p43;
	selp.b32 	%r97, %r96, %r26, %p11;
	selp.b32 	%r98, %r97, %r26, %p42;
	mov.b32 	%r99, 0;
	mov.b64 	%fd650, {%r99, %r98};
$L__BB2_68:
	ld.global.f64 	%fd66, [%rd5+5120];
	{
	.reg .b32 %temp; 
	mov.b64 	{%temp, %r30}, %fd66;
	}
	abs.f64 	%fd67, %fd66;
	setp.eq.f64 	%p47, %fd66, 0d0000000000000000;
	@%p47 bra 	$L__BB2_70;
	{ // callseq 24, 0
	.param .b64 param0;
	st.param.f64 	[param0], %fd67;
	.param .b64 param1;
	st.param.f64 	[param1], %fd1;
	.param .b64 retval0;
	call.uni (retval0), 
	__internal_accurate_pow, 
	(
	param0, 
	param1
	);
	ld.param.f64 	%fd250, [retval0];
	} // callseq 24
	setp.lt.s32 	%p48, %r30, 0;
	setp.neu.f64 	%p49, %fd1, %fd55;
	neg.f64 	%fd252, %fd250;
	setp.eq.s64 	%p50, %rd4, -9223372036854775808;
	selp.f64 	%fd253, %fd252, %fd250, %p50;
	selp.f64 	%fd254, %fd253, %fd250, %p48;
	selp.f64 	%fd255, 0dFFF8000000000000, %fd254, %p48;
	selp.f64 	%fd652, %fd255, %fd254, %p49;
	mov.pred 	%p463, %p9;
	bra.uni 	$L__BB2_71;
$L__BB2_70:
	setp.lt.s32 	%p51, %r25, 0;
	selp.b32 	%r105, %r30, 0, %p10;
	or.b32  	%r106, %r105, 2146435072;
	selp.b32 	%r107, %r106, %r105, %p51;
	mov.b32 	%r108, 0;
	mov.b64 	%fd652, {%r108, %r107};
	mov.pred 	%p463, %p10;
$L__BB2_71:
	add.f64 	%fd256, %fd1, %fd66;
	{
	.reg .b32 %temp; 
	mov.b64 	{%temp, %r109}, %fd256;
	}
	and.b32  	%r110, %r109, 2146435072;
	setp.ne.s32 	%p52, %r110, 2146435072;
	@%p52 bra 	$L__BB2_78;
	setp.nan.f64 	%p53, %fd66, %fd1;
	@%p53 bra 	$L__BB2_77;
	setp.eq.f64 	%p54, %fd56, 0d7FF0000000000000;
	@%p54 bra 	$L__BB2_76;
	setp.neu.f64 	%p55, %fd67, 0d7FF0000000000000;
	@%p55 bra 	$L__BB2_78;
	setp.lt.s32 	%p56, %r30, 0;
	setp.ne.s32 	%p57, %r27, 1071644672;
	selp.b32 	%r112, %r28, %r26, %p57;
	selp.b32 	%r113, %r112, %r26, %p463;
	selp.b32 	%r114, %r113, %r26, %p56;
	mov.b32 	%r115, 0;
	mov.b64 	%fd652, {%r115, %r114};
	bra.uni 	$L__BB2_78;
$L__BB2_76:
	setp.lt.s32 	%p58, %r25, 0;
	setp.gt.f64 	%p59, %fd67, 0d3FF0000000000000;
	selp.b32 	%r116, 2146435072, 0, %p59;
	xor.b32  	%r117, %r116, 2146435072;
	selp.b32 	%r118, %r117, %r116, %p58;
	setp.eq.f64 	%p60, %fd66, 0dBFF0000000000000;
	selp.b32 	%r119, 1072693248, %r118, %p60;
	mov.b32 	%r120, 0;
	mov.b64 	%fd652, {%r120, %r119};
	bra.uni 	$L__BB2_78;
$L__BB2_77:
	add.rn.f64 	%fd652, %fd66, %fd1;
$L__BB2_78:
	ld.global.f64 	%fd75, [%rd5+10240];
	{
	.reg .b32 %temp; 
	mov.b64 	{%temp, %r31}, %fd75;
	}
	abs.f64 	%fd76, %fd75;
	setp.eq.f64 	%p61, %fd75, 0d0000000000000000;
	@%p61 bra 	$L__BB2_80;
	{ // callseq 25, 0
	.param .b64 param0;
	st.param.f64 	[param0], %fd76;
	.param .b64 param1;
	st.param.f64 	[param1], %fd1;
	.param .b64 retval0;
	call.uni (retval0), 
	__internal_accurate_pow, 
	(
	param0, 
	param1
	);
	ld.param.f64 	%fd257, [retval0];
	} // callseq 25
	setp.lt.s32 	%p62, %r31, 0;
	setp.neu.f64 	%p63, %fd1, %fd55;
	neg.f64 	%fd259, %fd257;
	setp.eq.s64 	%p64, %rd4, -9223372036854775808;
	selp.f64 	%fd260, %fd259, %fd257, %p64;
	selp.f64 	%fd261, %fd260, %fd257, %p62;
	selp.f64 	%fd262, 0dFFF8000000000000, %fd261, %p62;
	selp.f64 	%fd654, %fd262, %fd261, %p63;
	mov.pred 	%p464, %p9;
	bra.uni 	$L__BB2_81;
$L__BB2_80:
	setp.lt.s32 	%p65, %r25, 0;
	selp.b32 	%r121, %r31, 0, %p10;
	or.b32  	%r122, %r121, 2146435072;
	selp.b32 	%r123, %r122, %r121, %p65;
	mov.b32 	%r124, 0;
	mov.b64 	%fd654, {%r124, %r123};
	mov.pred 	%p464, %p10;
$L__BB2_81:
	add.f64 	%fd263, %fd1, %fd75;
	{
	.reg .b32 %temp; 
	mov.b64 	{%temp, %r125}, %fd263;
	}
	and.b32  	%r126, %r125, 2146435072;
	setp.ne.s32 	%p66, %r126, 2146435072;
	@%p66 bra 	$L__BB2_88;
	setp.nan.f64 	%p67, %fd75, %fd1;
	@%p67 bra 	$L__BB2_87;
	setp.eq.f64 	%p68, %fd56, 0d7FF0000000000000;
	@%p68 bra 	$L__BB2_86;
	setp.neu.f64 	%p69, %fd76, 0d7FF0000000000000;
	@%p69 bra 	$L__BB2_88;
	setp.lt.s32 	%p70, %r31, 0;
	setp.ne.s32 	%p71, %r27, 1071644672;
	selp.b32 	%r128, %r28, %r26, %p71;
	selp.b32 	%r129, %r128, %r26, %p464;
	selp.b32 	%r130, %r129, %r26, %p70;
	mov.b32 	%r131, 0;
	mov.b64 	%fd654, {%r131, %r130};
	bra.uni 	$L__BB2_88;
$L__BB2_86:
	setp.lt.s32 	%p72, %r25, 0;
	setp.gt.f64 	%p73, %fd76, 0d3FF0000000000000;
	selp.b32 	%r132, 2146435072, 0, %p73;
	xor.b32  	%r133, %r132, 2146435072;
	selp.b32 	%r134, %r133, %r132, %p72;
	setp.eq.f64 	%p74, %fd75, 0dBFF0000000000000;
	selp.b32 	%r135, 1072693248, %r134, %p74;
	mov.b32 	%r136, 0;
	mov.b64 	%fd654, {%r136, %r135};
	bra.uni 	$L__BB2_88;
$L__BB2_87:
	add.rn.f64 	%fd654, %fd75, %fd1;
$L__BB2_88:
	ld.global.f64 	%fd84, [%rd5+15360];
	{
	.reg .b32 %temp; 
	mov.b64 	{%temp, %r32}, %fd84;
	}
	abs.f64 	%fd85, %fd84;
	setp.eq.f64 	%p75, %fd84, 0d0000000000000000;
	@%p75 bra 	$L__BB2_90;
	{ // callseq 26, 0
	.param .b64 param0;
	st.param.f64 	[param0], %fd85;
	.param .b64 param1;
	st.param.f64 	[param1], %fd1;
	.param .b64 retval0;
	call.uni (retval0), 
	__internal_accurate_pow, 
	(
	param0, 
	param1
	);
	ld.param.f64 	%fd264, [retval0];
	} // callseq 26
	setp.lt.s32 	%p76, %r32, 0;
	setp.neu.f64 	%p77, %fd1, %fd55;
	neg.f64 	%fd266, %fd264;
	setp.eq.s64 	%p78, %rd4, -9223372036854775808;
	selp.f64 	%fd267, %fd266, %fd264, %p78;
	selp.f64 	%fd268, %fd267, %fd264, %p76;
	selp.f64 	%fd269, 0dFFF8000000000000, %fd268, %p76;
	selp.f64 	%fd656, %fd269, %fd268, %p77;
	mov.pred 	%p465, %p9;
	bra.uni 	$L__BB2_91;
$L__BB2_90:
	setp.lt.s32 	%p79, %r25, 0;
	selp.b32 	%r137, %r32, 0, %p10;
	or.b32  	%r138, %r137, 2146435072;
	selp.b32 	%r139, %r138, %r137, %p79;
	mov.b32 	%r140, 0;
	mov.b64 	%fd656, {%r140, %r139};
	mov.pred 	%p465, %p10;
$L__BB2_91:
	add.f64 	%fd270, %fd1, %fd84;
	{
	.reg .b32 %temp; 
	mov.b64 	{%temp, %r141}, %fd270;
	}
	and.b32  	%r142, %r141, 2146435072;
	setp.ne.s32 	%p80, %r142, 2146435072;
	@%p80 bra 	$L__BB2_98;
	setp.nan.f64 	%p81, %fd84, %fd1;
	@%p81 bra 	$L__BB2_97;
	setp.eq.f64 	%p82, %fd56, 0d7FF0000000000000;
	@%p82 bra 	$L__BB2_96;
	setp.neu.f64 	%p83, %fd85, 0d7FF0000000000000;
	@%p83 bra 	$L__BB2_98;
	setp.lt.s32 	%p84, %r32, 0;
	setp.ne.s32 	%p85, %r27, 1071644672;
	selp.b32 	%r144, %r28, %r26, %p85;
	selp.b32 	%r145, %r144, %r26, %p465;
	selp.b32 	%r146, %r145, %r26, %p84;
	mov.b32 	%r147, 0;
	mov.b64 	%fd656, {%r147, %r146};
	bra.uni 	$L__BB2_98;
$L__BB2_96:
	setp.lt.s32 	%p86, %r25, 0;
	setp.gt.f64 	%p87, %fd85, 0d3FF0000000000000;
	selp.b32 	%r148, 2146435072, 0, %p87;
	xor.b32  	%r149, %r148, 2146435072;
	selp.b32 	%r150, %r149, %r148, %p86;
	setp.eq.f64 	%p88, %fd84, 0dBFF0000000000000;
	selp.b32 	%r151, 1072693248, %r150, %p88;
	mov.b32 	%r152, 0;
	mov.b64 	%fd656, {%r152, %r151};
	bra.uni 	$L__BB2_98;
$L__BB2_97:
	add.rn.f64 	%fd656, %fd84, %fd1;
$L__BB2_98:
	ld.global.f64 	%fd93, [%rd5+20480];
	{
	.reg .b32 %temp; 
	mov.b64 	{%temp, %r33}, %fd93;
	}
	abs.f64 	%fd94, %fd93;
	setp.eq.f64 	%p89, %fd93, 0d0000000000000000;
	@%p89 bra 	$L__BB2_100;
	{ // callseq 27, 0
	.param .b64 param0;
	st.param.f64 	[param0], %fd94;
	.param .b64 param1;
	st.param.f64 	[param1], %fd1;
	.param .b64 retval0;
	call.uni (retval0), 
	__internal_accurate_pow, 
	(
	param0, 
	param1
	);
	ld.param.f64 	%fd271, [retval0];
	} // callseq 27
	setp.lt.s32 	%p90, %r33, 0;
	setp.neu.f64 	%p91, %fd1, %fd55;
	neg.f64 	%fd273, %fd271;
	setp.eq.s64 	%p92, %rd4, -9223372036854775808;
	selp.f64 	%fd274, %fd273, %fd271, %p92;
	selp.f64 	%fd275, %fd274, %fd271, %p90;
	selp.f64 	%fd276, 0dFFF8000000000000, %fd275, %p90;
	selp.f64 	%fd658, %fd276, %fd275, %p91;
	mov.pred 	%p466, %p9;
	bra.uni 	$L__BB2_101;
$L__BB2_100:
	setp.lt.s32 	%p93, %r25, 0;
	selp.b32 	%r153, %r33, 0, %p10;
	or.b32  	%r154, %r153, 2146435072;
	selp.b32 	%r155, %r154, %r153, %p93;
	mov.b32 	%r156, 0;
	mov.b64 	%fd658, {%r156, %r155};
	mov.pred 	%p466, %p10;
$L__BB2_101:
	add.f64 	%fd277, %fd1, %fd93;
	{
	.reg .b32 %temp; 
	mov.b64 	{%temp, %r157}, %fd277;
	}
	and.b32  	%r158, %r157, 2146435072;
	setp.ne.s32 	%p94, %r158, 2146435072;
	@%p94 bra 	$L__BB2_108;
	setp.nan.f64 	%p95, %fd93, %fd1;
	@%p95 bra 	$L__BB2_107;
	setp.eq.f64 	%p96, %fd56, 0d7FF0000000000000;
	@%p96 bra 	$L__BB2_106;
	setp.neu.f64 	%p97, %fd94, 0d7FF0000000000000;
	@%p97 bra 	$L__BB2_108;
	setp.lt.s32 	%p98, %r33, 0;
	setp.ne.s32 	%p99, %r27, 1071644672;
	selp.b32 	%r161, %r28, %r26, %p99;
	selp.b32 	%r162, %r161, %r26, %p466;
	selp.b32 	%r163, %r162, %r26, %p98;
	mov.b32 	%r164, 0;
	mov.b64 	%fd658, {%r164, %r163};
	bra.uni 	$L__BB2_108;
$L__BB2_106:
	setp.lt.s32 	%p100, %r25, 0;
	setp.gt.f64 	%p101, %fd94, 0d3FF0000000000000;
	selp.b32 	%r165, 2146435072, 0, %p101;
	xor.b32  	%r166, %r165, 2146435072;
	selp.b32 	%r167, %r166, %r165, %p100;
	setp.eq.f64 	%p102, %fd93, 0dBFF0000000000000;
	selp.b32 	%r168, 1072693248, %r167, %p102;
	mov.b32 	%r169, 0;
	mov.b64 	%fd658, {%r169, %r168};
	bra.uni 	$L__BB2_108;
$L__BB2_107:
	add.rn.f64 	%fd658, %fd93, %fd1;
$L__BB2_108:
	ld.global.f64 	%fd102, [%rd5+25600];
	{
	.reg .b32 %temp; 
	mov.b64 	{%temp, %r34}, %fd102;
	}
	abs.f64 	%fd103, %fd102;
	setp.eq.f64 	%p103, %fd102, 0d0000000000000000;
	@%p103 bra 	$L__BB2_110;
	{ // callseq 28, 0
	.param .b64 param0;
	st.param.f64 	[param0], %fd103;
	.param .b64 param1;
	st.param.f64 	[param1], %fd1;
	.param .b64 retval0;
	call.uni (retval0), 
	__internal_accurate_pow, 
	(
	param0, 
	param1
	);
	ld.param.f64 	%fd278, [retval0];
	} // callseq 28
	setp.lt.s32 	%p104, %r34, 0;
	setp.neu.f64 	%p105, %fd1, %fd55;
	neg.f64 	%fd280, %fd278;
	setp.eq.s64 	%p106, %rd4, -9223372036854775808;
	selp.f64 	%fd281, %fd280, %fd278, %p106;
	selp.f64 	%fd282, %fd281, %fd278, %p104;
	selp.f64 	%fd283, 0dFFF8000000000000, %fd282, %p104;
	selp.f64 	%fd660, %fd283, %fd282, %p105;
	mov.pred 	%p467, %p9;
	bra.uni 	$L__BB2_111;
$L__BB2_110:
	setp.lt.s32 	%p107, %r25, 0;
	selp.b32 	%r170, %r34, 0, %p10;
	or.b32  	%r171, %r170, 2146435072;
	selp.b32 	%r172, %r171, %r170, %p107;
	mov.b32 	%r173, 0;
	mov.b64 	%fd660, {%r173, %r172};
	mov.pred 	%p467, %p10;
$L__BB2_111:
	add.f64 	%fd284, %fd1, %fd102;
	{
	.reg .b32 %temp; 
	mov.b64 	{%temp, %r174}, %fd284;
	}
	and.b32  	%r175, %r174, 2146435072;
	setp.ne.s32 	%p108, %r175, 2146435072;
	@%p108 bra 	$L__BB2_118;
	setp.nan.f64 	%p109, %fd102, %fd1;
	@%p109 bra 	$L__BB2_117;
	setp.eq.f64 	%p110, %fd56, 0d7FF0000000000000;
	@%p110 bra 	$L__BB2_116;
	setp.neu.f64 	%p111, %fd103, 0d7FF0000000000000;
	@%p111 bra 	$L__BB2_118;
	setp.lt.s32 	%p112, %r34, 0;
	setp.ne.s32 	%p113, %r27, 1071644672;
	setp.lt.s32 	%p114, %r25, 0;
	selp.b32 	%r177, 0, 2146435072, %p114;
	or.b32  	%r178, %r177, -2147483648;
	selp.b32 	%r179, %r178, %r177, %p113;
	selp.b32 	%r180, %r179, %r177, %p467;
	selp.b32 	%r181, %r180, %r177, %p112;
	mov.b32 	%r182, 0;
	mov.b64 	%fd660, {%r182, %r181};
	bra.uni 	$L__BB2_118;
$L__BB2_116:
	setp.lt.s32 	%p115, %r25, 0;
	setp.gt.f64 	%p116, %fd103, 0d3FF0000000000000;
	selp.b32 	%r183, 2146435072, 0, %p116;
	xor.b32  	%r184, %r183, 2146435072;
	selp.b32 	%r185, %r184, %r183, %p115;
	setp.eq.f64 	%p117, %fd102, 0dBFF0000000000000;
	selp.b32 	%r186, 1072693248, %r185, %p117;
	mov.b32 	%r187, 0;
	mov.b64 	%fd660, {%r187, %r186};
	bra.uni 	$L__BB2_118;
$L__BB2_117:
	add.rn.f64 	%fd660, %fd102, %fd1;
$L__BB2_118:
	or.b32  	%r191, %r2, %r84;
	mul.wide.u32 	%rd12, %r191, 8;
	add.s64 	%rd13, %rd1, %rd12;
	ld.global.f64 	%fd111, [%rd13+30720];
	{
	.reg .b32 %temp; 
	mov.b64 	{%temp, %r35}, %fd111;
	}
	abs.f64 	%fd112, %fd111;
	setp.eq.f64 	%p118, %fd111, 0d0000000000000000;
	@%p118 bra 	$L__BB2_120;
	{ // callseq 29, 0
	.param .b64 param0;
	st.param.f64 	[param0], %fd112;
	.param .b64 param1;
	st.param.f64 	[param1], %fd1;
	.param .b64 retval0;
	call.uni (retval0), 
	__internal_accurate_pow, 
	(
	param0, 
	param1
	);
	ld.param.f64 	%fd285, [retval0];
	} // callseq 29
	setp.lt.s32 	%p119, %r35, 0;
	setp.neu.f64 	%p120, %fd1, %fd55;
	neg.f64 	%fd287, %fd285;
	mov.b64 	%rd14, %fd1;
	shr.u32 	%r192, %r25, 20;
	and.b32  	%r193, %r192, 2047;
	add.s32 	%r194, %r193, -1012;
	shl.b64 	%rd15, %rd14, %r194;
	setp.eq.s64 	%p121, %rd15, -9223372036854775808;
	selp.f64 	%fd288, %fd287, %fd285, %p121;
	selp.f64 	%fd289, %fd288, %fd285, %p119;
	selp.f64 	%fd290, 0dFFF8000000000000, %fd289, %p119;
	selp.f64 	%fd662, %fd290, %fd289, %p120;
	mov.pred 	%p468, %p9;
	bra.uni 	$L__BB2_121;
$L__BB2_120:
	setp.lt.s32 	%p122, %r25, 0;
	selp.b32 	%r195, %r35, 0, %p10;
	or.b32  	%r196, %r195, 2146435072;
	selp.b32 	%r197, %r196, %r195, %p122;
	mov.b32 	%r198, 0;
	mov.b64 	%fd662, {%r198, %r197};
	mov.pred 	%p468, %p10;
$L__BB2_121:
	add.f64 	%fd291, %fd1, %fd111;
	{
	.reg .b32 %temp; 
	mov.b64 	{%temp, %r199}, %fd291;
	}
	and.b32  	%r200, %r199, 2146435072;
	setp.ne.s32 	%p123, %r200, 2146435072;
	@%p123 bra 	$L__BB2_128;
	setp.nan.f64 	%p124, %fd111, %fd1;
	@%p124 bra 	$L__BB2_127;
	setp.eq.f64 	%p125, %fd56, 0d7FF0000000000000;
	@%p125 bra 	$L__BB2_126;
	setp.neu.f64 	%p126, %fd112, 0d7FF0000000000000;
	@%p126 bra 	$L__BB2_128;
	setp.lt.s32 	%p127, %r35, 0;
	and.b32  	%r201, %r25, 2147483647;
	setp.ne.s32 	%p128, %r201, 1071644672;
	setp.lt.s32 	%p129, %r25, 0;
	selp.b32 	%r202, 0, 2146435072, %p129;
	or.b32  	%r203, %r202, -2147483648;
	selp.b32 	%r204, %r203, %r202, %p128;
	selp.b32 	%r205, %r204, %r202, %p468;
	selp.b32 	%r206, %r205, %r202, %p127;
	mov.b32 	%r207, 0;
	mov.b64 	%fd662, {%r207, %r206};
	bra.uni 	$L__BB2_128;
$L__BB2_126:
	setp.lt.s32 	%p130, %r25, 0;
	setp.gt.f64 	%p131, %fd112, 0d3FF0000000000000;
	selp.b32 	%r208, 2146435072, 0, %p131;
	xor.b32  	%r209, %r208, 2146435072;
	selp.b32 	%r210, %r209, %r208, %p130;
	setp.eq.f64 	%p132, %fd111, 0dBFF0000000000000;
	selp.b32 	%r211, 1072693248, %r210, %p132;
	mov.b32 	%r212, 0;
	mov.b64 	%fd662, {%r212, %r211};
	bra.uni 	$L__BB2_128;
$L__BB2_127:
	add.rn.f64 	%fd662, %fd111, %fd1;
$L__BB2_128:
	mov.u32 	%r213, %ctaid.x;
	mul.lo.s32 	%r214, %r213, 5120;
	mov.u32 	%r215, %tid.x;
	or.b32  	%r216, %r214, %r215;
	mul.wide.u32 	%rd17, %r216, 8;
	add.s64 	%rd18, %rd1, %rd17;
	ld.global.f64 	%fd120, [%rd18+35840];
	{
	.reg .b32 %temp; 
	mov.b64 	{%temp, %r36}, %fd120;
	}
	abs.f64 	%fd121, %fd120;
	setp.eq.f64 	%p133, %fd120, 0d0000000000000000;
	@%p133 bra 	$L__BB2_130;
	{ // callseq 30, 0
	.param .b64 param0;
	st.param.f64 	[param0], %fd121;
	.param .b64 param1;
	st.param.f64 	[param1], %fd1;
	.param .b64 retval0;
	call.uni (retval0), 
	__internal_accurate_pow, 
	(
	param0, 
	param1
	);
	ld.param.f64 	%fd292, [retval0];
	} // callseq 30
	setp.lt.s32 	%p134, %r36, 0;
	setp.neu.f64 	%p135, %fd1, %fd55;
	neg.f64 	%fd294, %fd292;
	mov.b64 	%rd19, %fd1;
	shr.u32 	%r217, %r25, 20;
	and.b32  	%r218, %r217, 2047;
	add.s32 	%r219, %r218, -1012;
	shl.b64 	%rd20, %rd19, %r219;
	setp.eq.s64 	%p136, %rd20, -9223372036854775808;
	selp.f64 	%fd295, %fd294, %fd292, %p136;
	selp.f64 	%fd296, %fd295, %fd292, %p134;
	selp.f64 	%fd297, 0dFFF8000000000000, %fd296, %p134;
	selp.f64 	%fd664, %fd297, %fd296, %p135;
	mov.pred 	%p469, %p9;
	bra.uni 	$L__BB2_131;
$L__BB2_130:
	setp.lt.s32 	%p137, %r25, 0;
	selp.b32 	%r220, %r36, 0, %p10;
	or.b32  	%r221, %r220, 2146435072;
	selp.b32 	%r222, %r221, %r220, %p137;
	mov.b32 	%r223, 0;
	mov.b64 	%fd664, {%r223, %r222};
	mov.pred 	%p469, %p10;
$L__BB2_131:
	add.f64 	%fd298, %fd1, %fd120;
	{
	.reg .b32 %temp; 
	mov.b64 	{%temp, %r224}, %fd298;
	}
	and.b32  	%r225, %r224, 2146435072;
	setp.ne.s32 	%p138, %r225, 2146435072;
	@%p138 bra 	$L__BB2_138;
	setp.nan.f64 	%p139, %fd120, %fd1;
	@%p139 bra 	$L__BB2_137;
	setp.eq.f64 	%p140, %fd56, 0d7FF0000000000000;
	@%p140 bra 	$L__BB2_136;
	setp.neu.f64 	%p141, %fd121, 0d7FF0000000000000;
	@%p141 bra 	$L__BB2_138;
	setp.lt.s32 	%p142, %r36, 0;
	and.b32  	%r226, %r25, 2147483647;
	setp.ne.s32 	%p143, %r226, 1071644672;
	setp.lt.s32 	%p144, %r25, 0;
	selp.b32 	%r227, 0, 2146435072, %p144;
	or.b32  	%r228, %r227, -2147483648;
	selp.b32 	%r229, %r228, %r227, %p143;
	selp.b32 	%r230, %r229, %r227, %p469;
	selp.b32 	%r231, %r230, %r227, %p142;
	mov.b32 	%r232, 0;
	mov.b64 	%fd664, {%r232, %r231};
	bra.uni 	$L__BB2_138;
$L__BB2_136:
	setp.lt.s32 	%p145, %r25, 0;
	setp.gt.f64 	%p146, %fd121, 0d3FF0000000000000;
	selp.b32 	%r233, 2146435072, 0, %p146;
	xor.b32  	%r234, %r233, 2146435072;
	selp.b32 	%r235, %r234, %r233, %p145;
	setp.eq.f64 	%p147, %fd120, 0dBFF0000000000000;
	selp.b32 	%r236, 1072693248, %r235, %p147;
	mov.b32 	%r237, 0;
	mov.b64 	%fd664, {%r237, %r236};
	bra.uni 	$L__BB2_138;
$L__BB2_137:
	add.rn.f64 	%fd664, %fd120, %fd1;
$L__BB2_138:
	setp.eq.f64 	%p148, %fd1, 0d0000000000000000;
	setp.eq.f64 	%p149, %fd120, 0d3FF0000000000000;
	selp.f64 	%fd299, 0d3FF0000000000000, %fd664, %p149;
	selp.f64 	%fd300, 0d3FF0000000000000, %fd299, %p148;
	setp.eq.f64 	%p150, %fd57, 0d3FF0000000000000;
	selp.f64 	%fd301, 0d3FF0000000000000, %fd650, %p150;
	selp.f64 	%fd302, 0d3FF0000000000000, %fd301, %p148;
	setp.eq.f64 	%p151, %fd66, 0d3FF0000000000000;
	selp.f64 	%fd303, 0d3FF0000000000000, %fd652, %p151;
	selp.f64 	%fd304, 0d3FF0000000000000, %fd303, %p148;
	add.f64 	%fd305, %fd302, %fd304;
	setp.eq.f64 	%p152, %fd75, 0d3FF0000000000000;
	selp.f64 	%fd306, 0d3FF0000000000000, %fd654, %p152;
	selp.f64 	%fd307, 0d3FF0000000000000, %fd306, %p148;
	add.f64 	%fd308, %fd305, %fd307;
	setp.eq.f64 	%p153, %fd84, 0d3FF0000000000000;
	selp.f64 	%fd309, 0d3FF0000000000000, %fd656, %p153;
	selp.f64 	%fd310, 0d3FF0000000000000, %fd309, %p148;
	add.f64 	%fd311, %fd308, %fd310;
	setp.eq.f64 	%p154, %fd93, 0d3FF0000000000000;
	selp.f64 	%fd312, 0d3FF0000000000000, %fd658, %p154;
	selp.f64 	%fd313, 0d3FF0000000000000, %fd312, %p148;
	add.f64 	%fd314, %fd311, %fd313;
	setp.eq.f64 	%p155, %fd102, 0d3FF0000000000000;
	selp.f64 	%fd315, 0d3FF0000000000000, %fd660, %p155;
	selp.f64 	%fd316, 0d3FF0000000000000, %fd315, %p148;
	add.f64 	%fd317, %fd314, %fd316;
	setp.eq.f64 	%p156, %fd111, 0d3FF0000000000000;
	selp.f64 	%fd318, 0d3FF0000000000000, %fd662, %p156;
	selp.f64 	%fd319, 0d3FF0000000000000, %fd318, %p148;
	add.f64 	%fd320, %fd317, %fd319;
	add.f64 	%fd691, %fd320, %fd300;
	mul.lo.s32 	%r37, %r79, 5120;
	mov.u32 	%r238, %ctaid.x;
	mul.lo.s32 	%r726, %r238, 5120;
	sub.s32 	%r240, %r78, %r726;
	setp.lt.u32 	%p157, %r240, %r37;
	@%p157 bra 	$L__BB2_259;
	add.s32 	%r243, %r37, %r726;
	add.s32 	%r724, %r243, 640;
	mov.b32 	%r725, 0;
	mov.b64 	%rd22, %fd1;
$L__BB2_140:
	shr.u32 	%r244, %r25, 20;
	and.b32  	%r245, %r244, 2047;
	add.s32 	%r246, %r245, -1012;
	shl.b64 	%rd6, %rd22, %r246;
	mov.u32 	%r727, %tid.x;
	setp.lt.s32 	%p158, %r25, 0;
	selp.b32 	%r44, 0, 2146435072, %p158;
	or.b32  	%r45, %r44, -2147483648;
	and.b32  	%r46, %r25, 2147483647;
	mad.lo.s32 	%r726, %r79, 5120, %r726;
	add.s32 	%r247, %r78, -5120;
	setp.gt.u32 	%p159, %r726, %r247;
	@%p159 bra 	$L__BB2_222;
	add.s32 	%r248, %r727, %r726;
	mul.wide.u32 	%rd23, %r248, 8;
	add.s64 	%rd7, %rd1, %rd23;
	ld.global.f64 	%fd131, [%rd7];
	{
	.reg .b32 %temp; 
	mov.b64 	{%temp, %r49}, %fd131;
	}
	abs.f64 	%fd132, %fd131;
	setp.neu.f64 	%p160, %fd131, 0d0000000000000000;
	@%p160 bra 	$L__BB2_143;
	setp.lt.s32 	%p164, %r25, 0;
	selp.b32 	%r249, %r49, 0, %p10;
	or.b32  	%r250, %r249, 2146435072;
	selp.b32 	%r251, %r250, %r249, %p164;
	mov.b32 	%r252, 0;
	mov.b64 	%fd667, {%r252, %r251};
	mov.pred 	%p19, %p10;
	bra.uni 	$L__BB2_144;
$L__BB2_143:
	{ // callseq 31, 0
	.param .b64 param0;
	st.param.f64 	[param0], %fd132;
	.param .b64 param1;
	st.param.f64 	[param1], %fd1;
	.param .b64 retval0;
	call.uni (retval0), 
	__internal_accurate_pow, 
	(
	param0, 
	param1
	);
	ld.param.f64 	%fd321, [retval0];
	} // callseq 31
	setp.lt.s32 	%p161, %r49, 0;
	setp.neu.f64 	%p162, %fd1, %fd55;
	neg.f64 	%fd323, %fd321;
	setp.eq.s64 	%p163, %rd6, -9223372036854775808;
	selp.f64 	%fd324, %fd323, %fd321, %p163;
	selp.f64 	%fd325, %fd324, %fd321, %p161;
	selp.f64 	%fd326, 0dFFF8000000000000, %fd325, %p161;
	selp.f64 	%fd667, %fd326, %fd325, %p162;
	mov.pred 	%p19, %p9;
$L__BB2_144:
	add.f64 	%fd327, %fd1, %fd131;
	{
	.reg .b32 %temp; 
	mov.b64 	{%temp, %r253}, %fd327;
	}
	and.b32  	%r254, %r253, 2146435072;
	setp.ne.s32 	%p165, %r254, 2146435072;
	@%p165 bra 	$L__BB2_151;
	setp.num.f64 	%p166, %fd131, %fd1;
	@%p166 bra 	$L__BB2_147;
	add.rn.f64 	%fd667, %fd131, %fd1;
	bra.uni 	$L__BB2_151;
$L__BB2_147:
	setp.neu.f64 	%p167, %fd56, 0d7FF0000000000000;
	@%p167 bra 	$L__BB2_149;
	setp.lt.s32 	%p171, %r25, 0;
	setp.gt.f64 	%p172, %fd132, 0d3FF0000000000000;
	selp.b32 	%r260, 2146435072, 0, %p172;
	xor.b32  	%r261, %r260, 2146435072;
	selp.b32 	%r262, %r261, %r260, %p171;
	setp.eq.f64 	%p173, %fd131, 0dBFF0000000000000;
	selp.b32 	%r263, 1072693248, %r262, %p173;
	mov.b32 	%r264, 0;
	mov.b64 	%fd667, {%r264, %r263};
	bra.uni 	$L__BB2_151;
$L__BB2_149:
	setp.neu.f64 	%p168, %fd132, 0d7FF0000000000000;
	@%p168 bra 	$L__BB2_151;
	setp.lt.s32 	%p169, %r49, 0;
	setp.ne.s32 	%p170, %r46, 1071644672;
	selp.b32 	%r256, %r45, %r44, %p170;
	selp.b32 	%r257, %r256, %r44, %p19;
	selp.b32 	%r258, %r257, %r44, %p169;
	mov.b32 	%r259, 0;
	mov.b64 	%fd667, {%r259, %r258};
$L__BB2_151:
	ld.global.f64 	%fd140, [%rd7+5120];
	{
	.reg .b32 %temp; 
	mov.b64 	{%temp, %r50}, %fd140;
	}
	abs.f64 	%fd141, %fd140;
	setp.eq.f64 	%p174, %fd140, 0d0000000000000000;
	@%p174 bra 	$L__BB2_153;
	{ // callseq 32, 0
	.param .b64 param0;
	st.param.f64 	[param0], %fd141;
	.param .b64 param1;
	st.param.f64 	[param1], %fd1;
	.param .b64 retval0;
	call.uni (retval0), 
	__internal_accurate_pow, 
	(
	param0, 
	param1
	);
	ld.param.f64 	%fd328, [retval0];
	} // callseq 32
	setp.lt.s32 	%p175, %r50, 0;
	setp.neu.f64 	%p176, %fd1, %fd55;
	neg.f64 	%fd330, %fd328;
	setp.eq.s64 	%p177, %rd6, -9223372036854775808;
	selp.f64 	%fd331, %fd330, %fd328, %p177;
	selp.f64 	%fd332, %fd331, %fd328, %p175;
	selp.f64 	%fd333, 0dFFF8000000000000, %fd332, %p175;
	selp.f64 	%fd669, %fd333, %fd332, %p176;
	mov.pred 	%p471, %p9;
	bra.uni 	$L__BB2_154;
$L__BB2_153:
	setp.lt.s32 	%p178, %r25, 0;
	selp.b32 	%r265, %r50, 0, %p10;
	or.b32  	%r266, %r265, 2146435072;
	selp.b32 	%r267, %r266, %r265, %p178;
	mov.b32 	%r268, 0;
	mov.b64 	%fd669, {%r268, %r267};
	mov.pred 	%p471, %p10;
$L__BB2_154:
	add.f64 	%fd334, %fd1, %fd140;
	{
	.reg .b32 %temp; 
	mov.b64 	{%temp, %r269}, %fd334;
	}
	and.b32  	%r270, %r269, 2146435072;
	setp.ne.s32 	%p179, %r270, 2146435072;
	@%p179 bra 	$L__BB2_161;
	setp.nan.f64 	%p180, %fd140, %fd1;
	@%p180 bra 	$L__BB2_160;
	setp.eq.f64 	%p181, %fd56, 0d7FF0000000000000;
	@%p181 bra 	$L__BB2_159;
	setp.neu.f64 	%p182, %fd141, 0d7FF0000000000000;
	@%p182 bra 	$L__BB2_161;
	setp.lt.s32 	%p183, %r50, 0;
	setp.ne.s32 	%p184, %r46, 1071644672;
	selp.b32 	%r272, %r45, %r44, %p184;
	selp.b32 	%r273, %r272, %r44, %p471;
	selp.b32 	%r274, %r273, %r44, %p183;
	mov.b32 	%r275, 0;
	mov.b64 	%fd669, {%r275, %r274};
	bra.uni 	$L__BB2_161;
$L__BB2_159:
	setp.lt.s32 	%p185, %r25, 0;
	setp.gt.f64 	%p186, %fd141, 0d3FF0000000000000;
	selp.b32 	%r276, 2146435072, 0, %p186;
	xor.b32  	%r277, %r276, 2146435072;
	selp.b32 	%r278, %r277, %r276, %p185;
	setp.eq.f64 	%p187, %fd140, 0dBFF0000000000000;
	selp.b32 	%r279, 1072693248, %r278, %p187;
	mov.b32 	%r280, 0;
	mov.b64 	%fd669, {%r280, %r279};
	bra.uni 	$L__BB2_161;
$L__BB2_160:
	add.rn.f64 	%fd669, %fd140, %fd1;
$L__BB2_161:
	ld.global.f64 	%fd149, [%rd7+10240];
	{
	.reg .b32 %temp; 
	mov.b64 	{%temp, %r51}, %fd149;
	}
	abs.f64 	%fd150, %fd149;
	setp.eq.f64 	%p188, %fd149, 0d0000000000000000;
	@%p188 bra 	$L__BB2_163;
	{ // callseq 33, 0
	.param .b64 param0;
	st.param.f64 	[param0], %fd150;
	.param .b64 param1;
	st.param.f64 	[param1], %fd1;
	.param .b64 retval0;
	call.uni (retval0), 
	__internal_accurate_pow, 
	(
	param0, 
	param1
	);
	ld.param.f64 	%fd335, [retval0];
	} // callseq 33
	setp.lt.s32 	%p189, %r51, 0;
	setp.neu.f64 	%p190, %fd1, %fd55;
	neg.f64 	%fd337, %fd335;
	setp.eq.s64 	%p191, %rd6, -9223372036854775808;
	selp.f64 	%fd338, %fd337, %fd335, %p191;
	selp.f64 	%fd339, %fd338, %fd335, %p189;
	selp.f64 	%fd340, 0dFFF8000000000000, %fd339, %p189;
	selp.f64 	%fd671, %fd340, %fd339, %p190;
	mov.pred 	%p472, %p9;
	bra.uni 	$L__BB2_164;
$L__BB2_163:
	setp.lt.s32 	%p192, %r25, 0;
	selp.b32 	%r281, %r51, 0, %p10;
	or.b32  	%r282, %r281, 2146435072;
	selp.b32 	%r283, %r282, %r281, %p192;
	mov.b32 	%r284, 0;
	mov.b64 	%fd671, {%r284, %r283};
	mov.pred 	%p472, %p10;
$L__BB2_164:
	add.f64 	%fd341, %fd1, %fd149;
	{
	.reg .b32 %temp; 
	mov.b64 	{%temp, %r285}, %fd341;
	}
	and.b32  	%r286, %r285, 2146435072;
	setp.ne.s32 	%p193, %r286, 2146435072;
	@%p193 bra 	$L__BB2_171;
	setp.nan.f64 	%p194, %fd149, %fd1;
	@%p194 bra 	$L__BB2_170;
	setp.eq.f64 	%p195, %fd56, 0d7FF0000000000000;
	@%p195 bra 	$L__BB2_169;
	setp.neu.f64 	%p196, %fd150, 0d7FF0000000000000;
	@%p196 bra 	$L__BB2_171;
	setp.lt.s32 	%p197, %r51, 0;
	setp.ne.s32 	%p198, %r46, 1071644672;
	selp.b32 	%r288, %r45, %r44, %p198;
	selp.b32 	%r289, %r288, %r44, %p472;
	selp.b32 	%r290, %r289, %r44, %p197;
	mov.b32 	%r291, 0;
	mov.b64 	%fd671, {%r291, %r290};
	bra.uni 	$L__BB2_171;
$L__BB2_169:
	setp.lt.s32 	%p199, %r25, 0;
	setp.gt.f64 	%p200, %fd150, 0d3FF0000000000000;
	selp.b32 	%r292, 2146435072, 0, %p200;
	xor.b32  	%r293, %r292, 2146435072;
	selp.b32 	%r294, %r293, %r292, %p199;
	setp.eq.f64 	%p201, %fd149, 0dBFF0000000000000;
	selp.b32 	%r295, 1072693248, %r294, %p201;
	mov.b32 	%r296, 0;
	mov.b64 	%fd671, {%r296, %r295};
	bra.uni 	$L__BB2_171;
$L__BB2_170:
	add.rn.f64 	%fd671, %fd149, %fd1;
$L__BB2_171:
	ld.global.f64 	%fd158, [%rd7+15360];
	{
	.reg .b32 %temp; 
	mov.b64 	{%temp, %r52}, %fd158;
	}
	abs.f64 	%fd159, %fd158;
	setp.eq.f64 	%p202, %fd158, 0d0000000000000000;
	@%p202 bra 	$L__BB2_173;
	{ // callseq 34, 0
	.param .b64 param0;
	st.param.f64 	[param0], %fd159;
	.param .b64 param1;
	st.param.f64 	[param1], %fd1;
	.param .b64 retval0;
	call.uni (retval0), 
	__internal_accurate_pow, 
	(
	param0, 
	param1
	);
	ld.param.f64 	%fd342, [retval0];
	} // callseq 34
	setp.lt.s32 	%p203, %r52, 0;
	setp.neu.f64 	%p204, %fd1, %fd55;
	neg.f64 	%fd344, %fd342;
	setp.eq.s64 	%p205, %rd6, -9223372036854775808;
	selp.f64 	%fd345, %fd344, %fd342, %p205;
	selp.f64 	%fd346, %fd345, %fd342, %p203;
	selp.f64 	%fd347, 0dFFF8000000000000, %fd346, %p203;
	selp.f64 	%fd673, %fd347, %fd346, %p204;
	mov.pred 	%p473, %p9;
	bra.uni 	$L__BB2_174;
$L__BB2_173:
	setp.lt.s32 	%p206, %r25, 0;
	selp.b32 	%r297, %r52, 0, %p10;
	or.b32  	%r298, %r297, 2146435072;
	selp.b32 	%r299, %r298, %r297, %p206;
	mov.b32 	%r300, 0;
	mov.b64 	%fd673, {%r300, %r299};
	mov.pred 	%p473, %p10;
$L__BB2_174:
	add.f64 	%fd348, %fd1, %fd158;
	{
	.reg .b32 %temp; 
	mov.b64 	{%temp, %r301}, %fd348;
	}
	and.b32  	%r302, %r301, 2146435072;
	setp.ne.s32 	%p207, %r302, 2146435072;
	@%p207 bra 	$L__BB2_181;
	setp.nan.f64 	%p208, %fd158, %fd1;
	@%p208 bra 	$L__BB2_180;
	setp.eq.f64 	%p209, %fd56, 0d7FF0000000000000;
	@%p209 bra 	$L__BB2_179;
	setp.neu.f64 	%p210, %fd159, 0d7FF0000000000000;
	@%p210 bra 	$L__BB2_181;
	setp.lt.s32 	%p211, %r52, 0;
	setp.ne.s32 	%p212, %r46, 1071644672;
	or.b32  	%r304, %r44, -2147483648;
	selp.b32 	%r305, %r304, %r44, %p212;
	selp.b32 	%r306, %r305, %r44, %p473;
	selp.b32 	%r307, %r306, %r44, %p211;
	mov.b32 	%r308, 0;
	mov.b64 	%fd673, {%r308, %r307};
	bra.uni 	$L__BB2_181;
$L__BB2_179:
	setp.lt.s32 	%p213, %r25, 0;
	setp.gt.f64 	%p214, %fd159, 0d3FF0000000000000;
	selp.b32 	%r309, 2146435072, 0, %p214;
	xor.b32  	%r310, %r309, 2146435072;
	selp.b32 	%r311, %r310, %r309, %p213;
	setp.eq.f64 	%p215, %fd158, 0dBFF0000000000000;
	selp.b32 	%r312, 1072693248, %r311, %p215;
	mov.b32 	%r313, 0;
	mov.b64 	%fd673, {%r313, %r312};
	bra.uni 	$L__BB2_181;
$L__BB2_180:
	add.rn.f64 	%fd673, %fd158, %fd1;
$L__BB2_181:
	ld.global.f64 	%fd167, [%rd7+20480];
	{
	.reg .b32 %temp; 
	mov.b64 	{%temp, %r53}, %fd167;
	}
	abs.f64 	%fd168, %fd167;
	setp.eq.f64 	%p216, %fd167, 0d0000000000000000;
	@%p216 bra 	$L__BB2_183;
	{ // callseq 35, 0
	.param .b64 param0;
	st.param.f64 	[param0], %fd168;
	.param .b64 param1;
	st.param.f64 	[param1], %fd1;
	.param .b64 retval0;
	call.uni (retval0), 
	__internal_accurate_pow, 
	(
	param0, 
	param1
	);
	ld.param.f64 	%fd349, [retval0];
	} // callseq 35
	setp.lt.s32 	%p217, %r53, 0;
	setp.neu.f64 	%p218, %fd1, %fd55;
	neg.f64 	%fd351, %fd349;
	setp.eq.s64 	%p219, %rd6, -9223372036854775808;
	selp.f64 	%fd352, %fd351, %fd349, %p219;
	selp.f64 	%fd353, %fd352, %fd349, %p217;
	selp.f64 	%fd354, 0dFFF8000000000000, %fd353, %p217;
	selp.f64 	%fd675, %fd354, %fd353, %p218;
	mov.pred 	%p474, %p9;
	bra.uni 	$L__BB2_184;
$L__BB2_183:
	setp.lt.s32 	%p220, %r25, 0;
	selp.b32 	%r314, %r53, 0, %p10;
	or.b32  	%r315, %r314, 2146435072;
	selp.b32 	%r316, %r315, %r314, %p220;
	mov.b32 	%r317, 0;
	mov.b64 	%fd675, {%r317, %r316};
	mov.pred 	%p474, %p10;
$L__BB2_184:
	add.f64 	%fd355, %fd1, %fd167;
	{
	.reg .b32 %temp; 
	mov.b64 	{%temp, %r318}, %fd355;
	}
	and.b32  	%r319, %r318, 2146435072;
	setp.ne.s32 	%p221, %r319, 2146435072;
	@%p221 bra 	$L__BB2_191;
	setp.nan.f64 	%p222, %fd167, %fd1;
	@%p222 bra 	$L__BB2_190;
	setp.eq.f64 	%p223, %fd56, 0d7FF0000000000000;
	@%p223 bra 	$L__BB2_189;
	setp.neu.f64 	%p224, %fd168, 0d7FF0000000000000;
	@%p224 bra 	$L__BB2_191;
	setp.lt.s32 	%p225, %r53, 0;
	setp.ne.s32 	%p226, %r46, 1071644672;
	setp.lt.s32 	%p227, %r25, 0;
	selp.b32 	%r321, 0, 2146435072, %p227;
	or.b32  	%r322, %r321, -2147483648;
	selp.b32 	%r323, %r322, %r321, %p226;
	selp.b32 	%r324, %r323, %r321, %p474;
	selp.b32 	%r325, %r324, %r321, %p225;
	mov.b32 	%r326, 0;
	mov.b64 	%fd675, {%r326, %r325};
	bra.uni 	$L__BB2_191;
$L__BB2_189:
	setp.lt.s32 	%p228, %r25, 0;
	setp.gt.f64 	%p229, %fd168, 0d3FF0000000000000;
	selp.b32 	%r327, 2146435072, 0, %p229;
	xor.b32  	%r328, %r327, 2146435072;
	selp.b32 	%r329, %r328, %r327, %p228;
	setp.eq.f64 	%p230, %fd167, 0dBFF0000000000000;
	selp.b32 	%r330, 1072693248, %r329, %p230;
	mov.b32 	%r331, 0;
	mov.b64 	%fd675, {%r331, %r330};
	bra.uni 	$L__BB2_191;
$L__BB2_190:
	add.rn.f64 	%fd675, %fd167, %fd1;
$L__BB2_191:
	mov.u32 	%r332, %tid.x;
	add.s32 	%r333, %r332, %r726;
	mul.wide.u32 	%rd24, %r333, 8;
	add.s64 	%rd25, %rd1, %rd24;
	ld.global.f64 	%fd176, [%rd25+25600];
	{
	.reg .b32 %temp; 
	mov.b64 	{%temp, %r54}, %fd176;
	}
	abs.f64 	%fd177, %fd176;
	setp.eq.f64 	%p231, %fd176, 0d0000000000000000;
	@%p231 bra 	$L__BB2_193;
	{ // callseq 36, 0
	.param .b64 param0;
	st.param.f64 	[param0], %fd177;
	.param .b64 param1;
	st.param.f64 	[param1], %fd1;
	.param .b64 retval0;
	call.uni (retval0), 
	__internal_accurate_pow, 
	(
	param0, 
	param1
	);
	ld.param.f64 	%fd356, [retval0];
	} // callseq 36
	setp.lt.s32 	%p232, %r54, 0;
	setp.neu.f64 	%p233, %fd1, %fd55;
	neg.f64 	%fd358, %fd356;
	shr.u32 	%r334, %r25, 20;
	and.b32  	%r335, %r334, 2047;
	add.s32 	%r336, %r335, -1012;
	shl.b64 	%rd27, %rd22, %r336;
	setp.eq.s64 	%p234, %rd27, -9223372036854775808;
	selp.f64 	%fd359, %fd358, %fd356, %p234;
	selp.f64 	%fd360, %fd359, %fd356, %p232;
	selp.f64 	%fd361, 0dFFF8000000000000, %fd360, %p232;
	selp.f64 	%fd677, %fd361, %fd360, %p233;
	mov.pred 	%p475, %p9;
	bra.uni 	$L__BB2_194;
$L__BB2_193:
	setp.lt.s32 	%p235, %r25, 0;
	selp.b32 	%r337, %r54, 0, %p10;
	or.b32  	%r338, %r337, 2146435072;
	selp.b32 	%r339, %r338, %r337, %p235;
	mov.b32 	%r340, 0;
	mov.b64 	%fd677, {%r340, %r339};
	mov.pred 	%p475, %p10;
$L__BB2_194:
	add.f64 	%fd362, %fd1, %fd176;
	{
	.reg .b32 %temp; 
	mov.b64 	{%temp, %r341}, %fd362;
	}
	and.b32  	%r342, %r341, 2146435072;
	setp.ne.s32 	%p236, %r342, 2146435072;
	@%p236 bra 	$L__BB2_201;
	setp.nan.f64 	%p237, %fd176, %fd1;
	@%p237 bra 	$L__BB2_200;
	setp.eq.f64 	%p238, %fd56, 0d7FF0000000000000;
	@%p238 bra 	$L__BB2_199;
	setp.neu.f64 	%p239, %fd177, 0d7FF0000000000000;
	@%p239 bra 	$L__BB2_201;
	setp.lt.s32 	%p240, %r54, 0;
	and.b32  	%r343, %r25, 2147483647;
	setp.ne.s32 	%p241, %r343, 1071644672;
	setp.lt.s32 	%p242, %r25, 0;
	selp.b32 	%r344, 0, 2146435072, %p242;
	or.b32  	%r345, %r344, -2147483648;
	selp.b32 	%r346, %r345, %r344, %p241;
	selp.b32 	%r347, %r346, %r344, %p475;
	selp.b32 	%r348, %r347, %r344, %p240;
	mov.b32 	%r349, 0;
	mov.b64 	%fd677, {%r349, %r348};
	bra.uni 	$L__BB2_201;
$L__BB2_199:
	setp.lt.s32 	%p243, %r25, 0;
	setp.gt.f64 	%p244, %fd177, 0d3FF0000000000000;
	selp.b32 	%r350, 2146435072, 0, %p244;
	xor.b32  	%r351, %r350, 2146435072;
	selp.b32 	%r352, %r351, %r350, %p243;
	setp.eq.f64 	%p245, %fd176, 0dBFF0000000000000;
	selp.b32 	%r353, 1072693248, %r352, %p245;
	mov.b32 	%r354, 0;
	mov.b64 	%fd677, {%r354, %r353};
	bra.uni 	$L__BB2_201;
$L__BB2_200:
	add.rn.f64 	%fd677, %fd176, %fd1;
$L__BB2_201:
	mov.u32 	%r355, %tid.x;
	add.s32 	%r356, %r355, %r726;
	mul.wide.u32 	%rd29, %r356, 8;
	add.s64 	%rd30, %rd1, %rd29;
	ld.global.f64 	%fd185, [%rd30+30720];
	{
	.reg .b32 %temp; 
	mov.b64 	{%temp, %r55}, %fd185;
	}
	abs.f64 	%fd186, %fd185;
	setp.eq.f64 	%p246, %fd185, 0d0000000000000000;
	@%p246 bra 	$L__BB2_203;
	{ // callseq 37, 0
	.param .b64 param0;
	st.param.f64 	[param0], %fd186;
	.param .b64 param1;
	st.param.f64 	[param1], %fd1;
	.param .b64 retval0;
	call.uni (retval0), 
	__internal_accurate_pow, 
	(
	param0, 
	param1
	);
	ld.param.f64 	%fd363, [retval0];
	} // callseq 37
	setp.lt.s32 	%p247, %r55, 0;
	setp.neu.f64 	%p248, %fd1, %fd55;
	neg.f64 	%fd365, %fd363;
	shr.u32 	%r357, %r25, 20;
	and.b32  	%r358, %r357, 2047;
	add.s32 	%r359, %r358, -1012;
	shl.b64 	%rd32, %rd22, %r359;
	setp.eq.s64 	%p249, %rd32, -9223372036854775808;
	selp.f64 	%fd366, %fd365, %fd363, %p249;
	selp.f64 	%fd367, %fd366, %fd363, %p247;
	selp.f64 	%fd368, 0dFFF8000000000000, %fd367, %p247;
	selp.f64 	%fd679, %fd368, %fd367, %p248;
	mov.pred 	%p476, %p9;
	bra.uni 	$L__BB2_204;
$L__BB2_203:
	setp.lt.s32 	%p250, %r25, 0;
	selp.b32 	%r360, %r55, 0, %p10;
	or.b32  	%r361, %r360, 2146435072;
	selp.b32 	%r362, %r361, %r360, %p250;
	mov.b32 	%r363, 0;
	mov.b64 	%fd679, {%r363, %r362};
	mov.pred 	%p476, %p10;
$L__BB2_204:
	add.f64 	%fd369, %fd1, %fd185;
	{
	.reg .b32 %temp; 
	mov.b64 	{%temp, %r364}, %fd369;
	}
	and.b32  	%r365, %r364, 2146435072;
	setp.ne.s32 	%p251, %r365, 2146435072;
	@%p251 bra 	$L__BB2_211;
	setp.nan.f64 	%p252, %fd185, %fd1;
	@%p252 bra 	$L__BB2_210;
	setp.eq.f64 	%p253, %fd56, 0d7FF0000000000000;
	@%p253 bra 	$L__BB2_209;
	setp.neu.f64 	%p254, %fd186, 0d7FF0000000000000;
	@%p254 bra 	$L__BB2_211;
	setp.lt.s32 	%p255, %r55, 0;
	and.b32  	%r366, %r25, 2147483647;
	setp.ne.s32 	%p256, %r366, 1071644672;
	setp.lt.s32 	%p257, %r25, 0;
	selp.b32 	%r367, 0, 2146435072, %p257;
	or.b32  	%r368, %r367, -2147483648;
	selp.b32 	%r369, %r368, %r367, %p256;
	selp.b32 	%r370, %r369, %r367, %p476;
	selp.b32 	%r371, %r370, %r367, %p255;
	mov.b32 	%r372, 0;
	mov.b64 	%fd679, {%r372, %r371};
	bra.uni 	$L__BB2_211;
$L__BB2_209:
	setp.lt.s32 	%p258, %r25, 0;
	setp.gt.f64 	%p259, %fd186, 0d3FF0000000000000;
	selp.b32 	%r373, 2146435072, 0, %p259;
	xor.b32  	%r374, %r373, 2146435072;
	selp.b32 	%r375, %r374, %r373, %p258;
	setp.eq.f64 	%p260, %fd185, 0dBFF0000000000000;
	selp.b32 	%r376, 1072693248, %r375, %p260;
	mov.b32 	%r377, 0;
	mov.b64 	%fd679, {%r377, %r376};
	bra.uni 	$L__BB2_211;
$L__BB2_210:
	add.rn.f64 	%fd679, %fd185, %fd1;
$L__BB2_211:
	mov.u32 	%r378, %tid.x;
	add.s32 	%r379, %r378, %r726;
	mul.wide.u32 	%rd34, %r379, 8;
	add.s64 	%rd35, %rd1, %rd34;
	ld.global.f64 	%fd194, [%rd35+35840];
	{
	.reg .b32 %temp; 
	mov.b64 	{%temp, %r56}, %fd194;
	}
	abs.f64 	%fd195, %fd194;
	setp.eq.f64 	%p261, %fd194, 0d0000000000000000;
	@%p261 bra 	$L__BB2_213;
	{ // callseq 38, 0
	.param .b64 param0;
	st.param.f64 	[param0], %fd195;
	.param .b64 param1;
	st.param.f64 	[param1], %fd1;
	.param .b64 retval0;
	call.uni (retval0), 
	__internal_accurate_pow, 
	(
	param0, 
	param1
	);
	ld.param.f64 	%fd370, [retval0];
	} // callseq 38
	setp.lt.s32 	%p262, %r56, 0;
	setp.neu.f64 	%p263, %fd1, %fd55;
	neg.f64 	%fd372, %fd370;
	shr.u32 	%r380, %r25, 20;
	and.b32  	%r381, %r380, 2047;
	add.s32 	%r382, %r381, -1012;
	shl.b64 	%rd37, %rd22, %r382;
	setp.eq.s64 	%p264, %rd37, -9223372036854775808;
	selp.f64 	%fd373, %fd372, %fd370, %p264;
	selp.f64 	%fd374, %fd373, %fd370, %p262;
	selp.f64 	%fd375, 0dFFF8000000000000, %fd374, %p262;
	selp.f64 	%fd681, %fd375, %fd374, %p263;
	mov.pred 	%p477, %p9;
	bra.uni 	$L__BB2_214;
$L__BB2_213:
	setp.lt.s32 	%p265, %r25, 0;
	selp.b32 	%r383, %r56, 0, %p10;
	or.b32  	%r384, %r383, 2146435072;
	selp.b32 	%r385, %r384, %r383, %p265;
	mov.b32 	%r386, 0;
	mov.b64 	%fd681, {%r386, %r385};
	mov.pred 	%p477, %p10;
$L__BB2_214:
	add.f64 	%fd376, %fd1, %fd194;
	{
	.reg .b32 %temp; 
	mov.b64 	{%temp, %r387}, %fd376;
	}
	and.b32  	%r388, %r387, 2146435072;
	setp.ne.s32 	%p266, %r388, 2146435072;
	@%p266 bra 	$L__BB2_221;
	setp.nan.f64 	%p267, %fd194, %fd1;
	@%p267 bra 	$L__BB2_220;
	setp.eq.f64 	%p268, %fd56, 0d7FF0000000000000;
	@%p268 bra 	$L__BB2_219;
	setp.neu.f64 	%p269, %fd195, 0d7FF0000000000000;
	@%p269 bra 	$L__BB2_221;
	setp.lt.s32 	%p270, %r56, 0;
	and.b32  	%r389, %r25, 2147483647;
	setp.ne.s32 	%p271, %r389, 1071644672;
	setp.lt.s32 	%p272, %r25, 0;
	selp.b32 	%r390, 0, 2146435072, %p272;
	or.b32  	%r391, %r390, -2147483648;
	selp.b32 	%r392, %r391, %r390, %p271;
	selp.b32 	%r393, %r392, %r390, %p477;
	selp.b32 	%r394, %r393, %r390, %p270;
	mov.b32 	%r395, 0;
	mov.b64 	%fd681, {%r395, %r394};
	bra.uni 	$L__BB2_221;
$L__BB2_219:
	setp.lt.s32 	%p273, %r25, 0;
	setp.gt.f64 	%p274, %fd195, 0d3FF0000000000000;
	selp.b32 	%r396, 2146435072, 0, %p274;
	xor.b32  	%r397, %r396, 2146435072;
	selp.b32 	%r398, %r397, %r396, %p273;
	setp.eq.f64 	%p275, %fd194, 0dBFF0000000000000;
	selp.b32 	%r399, 1072693248, %r398, %p275;
	mov.b32 	%r400, 0;
	mov.b64 	%fd681, {%r400, %r399};
	bra.uni 	$L__BB2_221;
$L__BB2_220:
	add.rn.f64 	%fd681, %fd194, %fd1;
$L__BB2_221:
	setp.eq.f64 	%p276, %fd1, 0d0000000000000000;
	setp.eq.f64 	%p277, %fd194, 0d3FF0000000000000;
	selp.f64 	%fd377, 0d3FF0000000000000, %fd681, %p277;
	selp.f64 	%fd378, 0d3FF0000000000000, %fd377, %p276;
	setp.eq.f64 	%p278, %fd131, 0d3FF0000000000000;
	selp.f64 	%fd379, 0d3FF0000000000000, %fd667, %p278;
	selp.f64 	%fd380, 0d3FF0000000000000, %fd379, %p276;
	add.f64 	%fd381, %fd691, %fd380;
	setp.eq.f64 	%p279, %fd140, 0d3FF0000000000000;
	selp.f64 	%fd382, 0d3FF0000000000000, %fd669, %p279;
	selp.f64 	%fd383, 0d3FF0000000000000, %fd382, %p276;
	add.f64 	%fd384, %fd381, %fd383;
	setp.eq.f64 	%p280, %fd149, 0d3FF0000000000000;
	selp.f64 	%fd385, 0d3FF0000000000000, %fd671, %p280;
	selp.f64 	%fd386, 0d3FF0000000000000, %fd385, %p276;
	add.f64 	%fd387, %fd384, %fd386;
	setp.eq.f64 	%p281, %fd158, 0d3FF0000000000000;
	selp.f64 	%fd388, 0d3FF0000000000000, %fd673, %p281;
	selp.f64 	%fd389, 0d3FF0000000000000, %fd388, %p276;
	add.f64 	%fd390, %fd387, %fd389;
	setp.eq.f64 	%p282, %fd167, 0d3FF0000000000000;
	selp.f64 	%fd391, 0d3FF0000000000000, %fd675, %p282;
	selp.f64 	%fd392, 0d3FF0000000000000, %fd391, %p276;
	add.f64 	%fd393, %fd390, %fd392;
	setp.eq.f64 	%p283, %fd176, 0d3FF0000000000000;
	selp.f64 	%fd394, 0d3FF0000000000000, %fd677, %p283;
	selp.f64 	%fd395, 0d3FF0000000000000, %fd394, %p276;
	add.f64 	%fd396, %fd393, %fd395;
	setp.eq.f64 	%p284, %fd185, 0d3FF0000000000000;
	selp.f64 	%fd397, 0d3FF0000000000000, %fd679, %p284;
	selp.f64 	%fd398, 0d3FF0000000000000, %fd397, %p276;
	add.f64 	%fd399, %fd396, %fd398;
	add.f64 	%fd691, %fd399, %fd378;
	sub.s32 	%r401, %r78, %r726;
	mul.lo.s32 	%r402, %r79, 5120;
	setp.lt.u32 	%p285, %r401, %r402;
	add.s32 	%r725, %r725, 1;
	add.s32 	%r724, %r724, %r402;
	@%p285 bra 	$L__BB2_259;
	bra.uni 	$L__BB2_140;
$L__BB2_222:
	setp.le.u32 	%p286, %r78, %r726;
	@%p286 bra 	$L__BB2_259;
	sub.s32 	%r59, %r78, %r726;
	setp.ge.s32 	%p287, %r727, %r59;
	@%p287 bra 	$L__BB2_259;
	not.b32 	%r403, %r727;
	add.s32 	%r404, %r78, %r403;
	mov.u32 	%r405, %ctaid.x;
	mul.lo.s32 	%r406, %r405, 5120;
	mad.lo.s32 	%r407, %r79, 5120, %r406;
	sub.s32 	%r408, %r404, %r407;
	mul.lo.s32 	%r409, %r79, %r725;
	mad.lo.s32 	%r60, %r409, -5120, %r408;
	mul.hi.u32 	%r410, %r60, -858993459;
	shr.u32 	%r411, %r410, 9;
	and.b32  	%r412, %r411, 1;
	setp.eq.b32 	%p288, %r412, 1;
	@%p288 bra 	$L__BB2_236;
	add.s32 	%r413, %r727, %r726;
	mul.wide.u32 	%rd39, %r413, 8;
	add.s64 	%rd40, %rd1, %rd39;
	ld.global.f64 	%fd204, [%rd40];
	{
	.reg .b32 %temp; 
	mov.b64 	{%temp, %r61}, %fd204;
	}
	abs.f64 	%fd205, %fd204;
	setp.eq.f64 	%p289, %fd204, 0d0000000000000000;
	@%p289 bra 	$L__BB2_227;
	{ // callseq 39, 0
	.param .b64 param0;
	st.param.f64 	[param0], %fd205;
	.param .b64 param1;
	st.param.f64 	[param1], %fd1;
	.param .b64 retval0;
	call.uni (retval0), 
	__internal_accurate_pow, 
	(
	param0, 
	param1
	);
	ld.param.f64 	%fd401, [retval0];
	} // callseq 39
	setp.lt.s32 	%p290, %r61, 0;
	setp.neu.f64 	%p291, %fd1, %fd55;
	neg.f64 	%fd403, %fd401;
	setp.eq.s64 	%p292, %rd6, -9223372036854775808;
	selp.f64 	%fd404, %fd403, %fd401, %p292;
	selp.f64 	%fd405, %fd404, %fd401, %p290;
	selp.f64 	%fd406, 0dFFF8000000000000, %fd405, %p290;
	selp.f64 	%fd683, %fd406, %fd405, %p291;
	mov.pred 	%p478, %p9;
	bra.uni 	$L__BB2_228;
$L__BB2_227:
	setp.lt.s32 	%p293, %r25, 0;
	selp.b32 	%r414, %r61, 0, %p10;
	or.b32  	%r415, %r414, 2146435072;
	selp.b32 	%r416, %r415, %r414, %p293;
	mov.b32 	%r417, 0;
	mov.b64 	%fd683, {%r417, %r416};
	mov.pred 	%p478, %p10;
$L__BB2_228:
	add.f64 	%fd407, %fd1, %fd204;
	{
	.reg .b32 %temp; 
	mov.b64 	{%temp, %r418}, %fd407;
	}
	and.b32  	%r419, %r418, 2146435072;
	setp.ne.s32 	%p294, %r419, 2146435072;
	@%p294 bra 	$L__BB2_235;
	setp.nan.f64 	%p295, %fd204, %fd1;
	@%p295 bra 	$L__BB2_234;
	setp.eq.f64 	%p296, %fd56, 0d7FF0000000000000;
	@%p296 bra 	$L__BB2_233;
	setp.neu.f64 	%p297, %fd205, 0d7FF0000000000000;
	@%p297 bra 	$L__BB2_235;
	setp.lt.s32 	%p298, %r61, 0;
	setp.ne.s32 	%p299, %r46, 1071644672;
	selp.b32 	%r421, %r45, %r44, %p299;
	selp.b32 	%r422, %r421, %r44, %p478;
	selp.b32 	%r423, %r422, %r44, %p298;
	mov.b32 	%r424, 0;
	mov.b64 	%fd683, {%r424, %r423};
	bra.uni 	$L__BB2_235;
$L__BB2_233:
	setp.lt.s32 	%p300, %r25, 0;
	setp.gt.f64 	%p301, %fd205, 0d3FF0000000000000;
	selp.b32 	%r425, 2146435072, 0, %p301;
	xor.b32  	%r426, %r425, 2146435072;
	selp.b32 	%r427, %r426, %r425, %p300;
	setp.eq.f64 	%p302, %fd204, 0dBFF0000000000000;
	selp.b32 	%r428, 1072693248, %r427, %p302;
	mov.b32 	%r429, 0;
	mov.b64 	%fd683, {%r429, %r428};
	bra.uni 	$L__BB2_235;
$L__BB2_234:
	add.rn.f64 	%fd683, %fd204, %fd1;
$L__BB2_235:
	setp.eq.f64 	%p303, %fd1, 0d0000000000000000;
	setp.eq.f64 	%p304, %fd204, 0d3FF0000000000000;
	selp.f64 	%fd408, 0d3FF0000000000000, %fd683, %p304;
	selp.f64 	%fd409, 0d3FF0000000000000, %fd408, %p303;
	add.f64 	%fd691, %fd691, %fd409;
	add.s32 	%r727, %r727, 640;
$L__BB2_236:
	setp.lt.u32 	%p305, %r60, 640;
	@%p305 bra 	$L__BB2_259;
	add.s32 	%r729, %r727, 640;
	add.s32 	%r728, %r727, %r724;
$L__BB2_238:
	mov.u32 	%r67, %r729;
	add.s32 	%r430, %r728, -640;
	mul.wide.u32 	%rd41, %r430, 8;
	add.s64 	%rd42, %rd1, %rd41;
	ld.global.f64 	%fd217, [%rd42];
	{
	.reg .b32 %temp; 
	mov.b64 	{%temp, %r68}, %fd217;
	}
	abs.f64 	%fd218, %fd217;
	setp.neu.f64 	%p306, %fd217, 0d0000000000000000;
	@%p306 bra 	$L__BB2_240;
	setp.lt.s32 	%p310, %r25, 0;
	selp.b32 	%r431, %r68, 0, %p10;
	or.b32  	%r432, %r431, 2146435072;
	selp.b32 	%r433, %r432, %r431, %p310;
	mov.b32 	%r434, 0;
	mov.b64 	%fd688, {%r434, %r433};
	mov.pred 	%p28, %p10;
	bra.uni 	$L__BB2_241;
$L__BB2_240:
	{ // callseq 40, 0
	.param .b64 param0;
	st.param.f64 	[param0], %fd218;
	.param .b64 param1;
	st.param.f64 	[param1], %fd1;
	.param .b64 retval0;
	call.uni (retval0), 
	__internal_accurate_pow, 
	(
	param0, 
	param1
	);
	ld.param.f64 	%fd410, [retval0];
	} // callseq 40
	setp.lt.s32 	%p307, %r68, 0;
	setp.neu.f64 	%p308, %fd1, %fd55;
	neg.f64 	%fd412, %fd410;
	setp.eq.s64 	%p309, %rd6, -9223372036854775808;
	selp.f64 	%fd413, %fd412, %fd410, %p309;
	selp.f64 	%fd414, %fd413, %fd410, %p307;
	selp.f64 	%fd415, 0dFFF8000000000000, %fd414, %p307;
	selp.f64 	%fd688, %fd415, %fd414, %p308;
	mov.pred 	%p28, %p9;
$L__BB2_241:
	add.f64 	%fd416, %fd1, %fd217;
	{
	.reg .b32 %temp; 
	mov.b64 	{%temp, %r435}, %fd416;
	}
	and.b32  	%r436, %r435, 2146435072;
	setp.ne.s32 	%p311, %r436, 2146435072;
	@%p311 bra 	$L__BB2_248;
	setp.num.f64 	%p312, %fd217, %fd1;
	@%p312 bra 	$L__BB2_244;
	add.rn.f64 	%fd688, %fd217, %fd1;
	bra.uni 	$L__BB2_248;
$L__BB2_244:
	setp.neu.f64 	%p313, %fd56, 0d7FF0000000000000;
	@%p313 bra 	$L__BB2_246;
	setp.lt.s32 	%p317, %r25, 0;
	setp.gt.f64 	%p318, %fd218, 0d3FF0000000000000;
	selp.b32 	%r442, 2146435072, 0, %p318;
	xor.b32  	%r443, %r442, 2146435072;
	selp.b32 	%r444, %r443, %r442, %p317;
	setp.eq.f64 	%p319, %fd217, 0dBFF0000000000000;
	selp.b32 	%r445, 1072693248, %r444, %p319;
	mov.b32 	%r446, 0;
	mov.b64 	%fd688, {%r446, %r445};
	bra.uni 	$L__BB2_248;
$L__BB2_246:
	setp.neu.f64 	%p314, %fd218, 0d7FF0000000000000;
	@%p314 bra 	$L__BB2_248;
	setp.lt.s32 	%p315, %r68, 0;
	setp.ne.s32 	%p316, %r46, 1071644672;
	selp.b32 	%r438, %r45, %r44, %p316;
	selp.b32 	%r439, %r438, %r44, %p28;
	selp.b32 	%r440, %r439, %r44, %p315;
	mov.b32 	%r441, 0;
	mov.b64 	%fd688, {%r441, %r440};
$L__BB2_248:
	setp.eq.f64 	%p320, %fd1, 0d0000000000000000;
	setp.eq.s64 	%p321, %rd6, -9223372036854775808;
	setp.eq.f64 	%p322, %fd217, 0d3FF0000000000000;
	selp.f64 	%fd417, 0d3FF0000000000000, %fd688, %p322;
	selp.f64 	%fd418, 0d3FF0000000000000, %fd417, %p320;
	add.f64 	%fd226, %fd691, %fd418;
	mul.wide.u32 	%rd43, %r728, 8;
	add.s64 	%rd44, %rd1, %rd43;
	ld.global.f64 	%fd227, [%rd44];
	{
	.reg .b32 %temp; 
	mov.b64 	{%temp, %r69}, %fd227;
	}
	abs.f64 	%fd228, %fd227;
	{ // callseq 41, 0
	.param .b64 param0;
	st.param.f64 	[param0], %fd228;
	.param .b64 param1;
	st.param.f64 	[param1], %fd1;
	.param .b64 retval0;
	call.uni (retval0), 
	__internal_accurate_pow, 
	(
	param0, 
	param1
	);
	ld.param.f64 	%fd419, [retval0];
	} // callseq 41
	setp.lt.s32 	%p323, %r69, 0;
	neg.f64 	%fd421, %fd419;
	selp.f64 	%fd422, %fd421, %fd419, %p321;
	selp.f64 	%fd229, %fd422, %fd419, %p323;
	setp.eq.f64 	%p324, %fd227, 0d0000000000000000;
	@%p324 bra 	$L__BB2_250;
	setp.lt.s32 	%p325, %r69, 0;
	setp.neu.f64 	%p326, %fd1, %fd55;
	selp.f64 	%fd423, 0dFFF8000000000000, %fd229, %p325;
	selp.f64 	%fd690, %fd423, %fd229, %p326;
	mov.pred 	%p480, %p9;
	bra.uni 	$L__BB2_251;
$L__BB2_250:
	setp.lt.s32 	%p327, %r25, 0;
	selp.b32 	%r447, %r69, 0, %p10;
	or.b32  	%r448, %r447, 2146435072;
	selp.b32 	%r449, %r448, %r447, %p327;
	mov.b32 	%r450, 0;
	mov.b64 	%fd690, {%r450, %r449};
	mov.pred 	%p480, %p10;
$L__BB2_251:
	add.f64 	%fd424, %fd1, %fd227;
	{
	.reg .b32 %temp; 
	mov.b64 	{%temp, %r451}, %fd424;
	}
	and.b32  	%r452, %r451, 2146435072;
	setp.ne.s32 	%p328, %r452, 2146435072;
	@%p328 bra 	$L__BB2_258;
	setp.nan.f64 	%p329, %fd227, %fd1;
	@%p329 bra 	$L__BB2_257;
	setp.eq.f64 	%p330, %fd56, 0d7FF0000000000000;
	@%p330 bra 	$L__BB2_256;
	setp.neu.f64 	%p331, %fd228, 0d7FF0000000000000;
	@%p331 bra 	$L__BB2_258;
	setp.lt.s32 	%p332, %r69, 0;
	setp.ne.s32 	%p333, %r46, 1071644672;
	selp.b32 	%r454, %r45, %r44, %p333;
	selp.b32 	%r455, %r454, %r44, %p480;
	selp.b32 	%r456, %r455, %r44, %p332;
	mov.b32 	%r457, 0;
	mov.b64 	%fd690, {%r457, %r456};
	bra.uni 	$L__BB2_258;
$L__BB2_256:
	setp.lt.s32 	%p334, %r25, 0;
	setp.gt.f64 	%p335, %fd228, 0d3FF0000000000000;
	selp.b32 	%r458, 2146435072, 0, %p335;
	xor.b32  	%r459, %r458, 2146435072;
	selp.b32 	%r460, %r459, %r458, %p334;
	setp.eq.f64 	%p336, %fd227, 0dBFF0000000000000;
	selp.b32 	%r461, 1072693248, %r460, %p336;
	mov.b32 	%r462, 0;
	mov.b64 	%fd690, {%r462, %r461};
	bra.uni 	$L__BB2_258;
$L__BB2_257:
	add.rn.f64 	%fd690, %fd227, %fd1;
$L__BB2_258:
	setp.eq.f64 	%p337, %fd1, 0d0000000000000000;
	setp.eq.f64 	%p338, %fd227, 0d3FF0000000000000;
	selp.f64 	%fd425, 0d3FF0000000000000, %fd690, %p338;
	selp.f64 	%fd426, 0d3FF0000000000000, %fd425, %p337;
	add.f64 	%fd691, %fd226, %fd426;
	add.s32 	%r729, %r67, 1280;
	add.s32 	%r463, %r67, 640;
	add.s32 	%r728, %r728, 1280;
	setp.lt.s32 	%p339, %r463, %r59;
	@%p339 bra 	$L__BB2_238;
$L__BB2_259:
	mov.u32 	%r72, %tid.x;
	// begin inline asm
	mov.u32 %r464, %laneid;
	// end inline asm
	mov.b64 	%rd45, %fd691;
	mov.b64 	{%r466, %r471}, %rd45;
	mov.b32 	%r472, 1;
	mov.b32 	%r513, 31;
	mov.b32 	%r514, -1;
	// begin inline asm
	shfl.sync.down.b32 %r465, %r466, %r472, %r513, %r514;
	// end inline asm
	// begin inline asm
	shfl.sync.down.b32 %r470, %r471, %r472, %r513, %r514;
	// end inline asm
	mov.b64 	%rd46, {%r465, %r470};
	mov.b64 	%fd427, %rd46;
	setp.gt.s32 	%p340, %r464, 30;
	add.f64 	%fd428, %fd691, %fd427;
	selp.f64 	%fd429, %fd691, %fd428, %p340;
	mov.b64 	%rd47, %fd429;
	mov.b64 	{%r476, %r481}, %rd47;
	mov.b32 	%r482, 2;
	// begin inline asm
	shfl.sync.down.b32 %r475, %r476, %r482, %r513, %r514;
	// end inline asm
	// begin inline asm
	shfl.sync.down.b32 %r480, %r481, %r482, %r513, %r514;
	// end inline asm
	mov.b64 	%rd48, {%r475, %r480};
	mov.b64 	%fd430, %rd48;
	setp.gt.s32 	%p341, %r464, 29;
	add.f64 	%fd431, %fd429, %fd430;
	selp.f64 	%fd432, %fd429, %fd431, %p341;
	mov.b64 	%rd49, %fd432;
	mov.b64 	{%r486, %r491}, %rd49;
	mov.b32 	%r492, 4;
	// begin inline asm
	shfl.sync.down.b32 %r485, %r486, %r492, %r513, %r514;
	// end inline asm
	// begin inline asm
	shfl.sync.down.b32 %r490, %r491, %r492, %r513, %r514;
	// end inline asm
	mov.b64 	%rd50, {%r485, %r490};
	mov.b64 	%fd433, %rd50;
	setp.gt.s32 	%p342, %r464, 27;
	add.f64 	%fd434, %fd432, %fd433;
	selp.f64 	%fd435, %fd432, %fd434, %p342;
	mov.b64 	%rd51, %fd435;
	mov.b64 	{%r496, %r501}, %rd51;
	mov.b32 	%r502, 8;
	// begin inline asm
	shfl.sync.down.b32 %r495, %r496, %r502, %r513, %r514;
	// end inline asm
	// begin inline asm
	shfl.sync.down.b32 %r500, %r501, %r502, %r513, %r514;
	// end inline asm
	mov.b64 	%rd52, {%r495, %r500};
	mov.b64 	%fd436, %rd52;
	setp.gt.s32 	%p343, %r464, 23;
	add.f64 	%fd437, %fd435, %fd436;
	selp.f64 	%fd438, %fd435, %fd437, %p343;
	mov.b64 	%rd53, %fd438;
	mov.b64 	{%r506, %r511}, %rd53;
	mov.b32 	%r512, 16;
	// begin inline asm
	shfl.sync.down.b32 %r505, %r506, %r512, %r513, %r514;
	// end inline asm
	// begin inline asm
	shfl.sync.down.b32 %r510, %r511, %r512, %r513, %r514;
	// end inline asm
	mov.b64 	%rd54, {%r505, %r510};
	mov.b64 	%fd439, %rd54;
	setp.gt.s32 	%p344, %r464, 15;
	add.f64 	%fd239, %fd438, %fd439;
	selp.f64 	%fd692, %fd438, %fd239, %p344;
	setp.ne.s32 	%p345, %r464, 0;
	@%p345 bra 	$L__BB2_261;
	shr.u32 	%r515, %r72, 2;
	and.b32  	%r516, %r515, 248;
	mov.u32 	%r517, _ZZN3cub18CUB_300001_SM_10006detail6reduce18DeviceReduceKernelINS2_10policy_hubIdjN4cuda3std3__44plusIdEEE10Policy1000EN6thrust24THRUST_300001_SM_1000_NS10device_ptrIKdEEjS9_d13power_functorEEvT0_PT3_T1_NS0_13GridEvenShareISL_EET2_T4_E12temp_storage;
	add.s32 	%r518, %r517, %r516;
	st.shared.f64 	[%r518+24], %fd239;
$L__BB2_261:
	bar.sync 	0;
	setp.ne.s32 	%p346, %r72, 0;
	@%p346 bra 	$L__BB2_263;
	ld.shared.f64 	%fd440, [_ZZN3cub18CUB_300001_SM_10006detail6reduce18DeviceReduceKernelINS2_10policy_hubIdjN4cuda3std3__44plusIdEEE10Policy1000EN6thrust24THRUST_300001_SM_1000_NS10device_ptrIKdEEjS9_d13power_functorEEvT0_PT3_T1_NS0_13GridEvenShareISL_EET2_T4_E12temp_storage+32];
	add.f64 	%fd441, %fd692, %fd440;
	ld.shared.f64 	%fd442, [_ZZN3cub18CUB_300001_SM_10006detail6reduce18DeviceReduceKernelINS2_10policy_hubIdjN4cuda3std3__44plusIdEEE10Policy1000EN6thrust24THRUST_300001_SM_1000_NS10device_ptrIKdEEjS9_d13power_functorEEvT0_PT3_T1_NS0_13GridEvenShareISL_EET2_T4_E12temp_storage+40];
	add.f64 	%fd443, %fd441, %fd442;
	ld.shared.f64 	%fd444, [_ZZN3cub18CUB_300001_SM_10006detail6reduce18DeviceReduceKernelINS2_10policy_hubIdjN4cuda3std3__44plusIdEEE10Policy1000EN6thrust24THRUST_300001_SM_1000_NS10device_ptrIKdEEjS9_d13power_functorEEvT0_PT3_T1_NS0_13GridEvenShareISL_EET2_T4_E12temp_storage+48];
	add.f64 	%fd445, %fd443, %fd444;
	ld.shared.f64 	%fd446, [_ZZN3cub18CUB_300001_SM_10006detail6reduce18DeviceReduceKernelINS2_10policy_hubIdjN4cuda3std3__44plusIdEEE10Policy1000EN6thrust24THRUST_300001_SM_1000_NS10device_ptrIKdEEjS9_d13power_functorEEvT0_PT3_T1_NS0_13GridEvenShareISL_EET2_T4_E12temp_storage+56];
	add.f64 	%fd447, %fd445, %fd446;
	ld.shared.f64 	%fd448, [_ZZN3cub18CUB_300001_SM_10006detail6reduce18DeviceReduceKernelINS2_10policy_hubIdjN4cuda3std3__44plusIdEEE10Policy1000EN6thrust24THRUST_300001_SM_1000_NS10device_ptrIKdEEjS9_d13power_functorEEvT0_PT3_T1_NS0_13GridEvenShareISL_EET2_T4_E12temp_storage+64];
	add.f64 	%fd449, %fd447, %fd448;
	ld.shared.f64 	%fd450, [_ZZN3cub18CUB_300001_SM_10006detail6reduce18DeviceReduceKernelINS2_10policy_hubIdjN4cuda3std3__44plusIdEEE10Policy1000EN6thrust24THRUST_300001_SM_1000_NS10device_ptrIKdEEjS9_d13power_functorEEvT0_PT3_T1_NS0_13GridEvenShareISL_EET2_T4_E12temp_storage+72];
	add.f64 	%fd451, %fd449, %fd450;
	ld.shared.f64 	%fd452, [_ZZN3cub18CUB_300001_SM_10006detail6reduce18DeviceReduceKernelINS2_10policy_hubIdjN4cuda3std3__44plusIdEEE10Policy1000EN6thrust24THRUST_300001_SM_1000_NS10device_ptrIKdEEjS9_d13power_functorEEvT0_PT3_T1_NS0_13GridEvenShareISL_EET2_T4_E12temp_storage+80];
	add.f64 	%fd453, %fd451, %fd452;
	ld.shared.f64 	%fd454, [_ZZN3cub18CUB_300001_SM_10006detail6reduce18DeviceReduceKernelINS2_10policy_hubIdjN4cuda3std3__44plusIdEEE10Policy1000EN6thrust24THRUST_300001_SM_1000_NS10device_ptrIKdEEjS9_d13power_functorEEvT0_PT3_T1_NS0_13GridEvenShareISL_EET2_T4_E12temp_storage+88];
	add.f64 	%fd455, %fd453, %fd454;
	ld.shared.f64 	%fd456, [_ZZN3cub18CUB_300001_SM_10006detail6reduce18DeviceReduceKernelINS2_10policy_hubIdjN4cuda3std3__44plusIdEEE10Policy1000EN6thrust24THRUST_300001_SM_1000_NS10device_ptrIKdEEjS9_d13power_functorEEvT0_PT3_T1_NS0_13GridEvenShareISL_EET2_T4_E12temp_storage+96];
	add.f64 	%fd457, %fd455, %fd456;
	ld.shared.f64 	%fd458, [_ZZN3cub18CUB_300001_SM_10006detail6reduce18DeviceReduceKernelINS2_10policy_hubIdjN4cuda3std3__44plusIdEEE10Policy1000EN6thrust24THRUST_300001_SM_1000_NS10device_ptrIKdEEjS9_d13power_functorEEvT0_PT3_T1_NS0_13GridEvenShareISL_EET2_T4_E12temp_storage+104];
	add.f64 	%fd459, %fd457, %fd458;
	ld.shared.f64 	%fd460, [_ZZN3cub18CUB_300001_SM_10006detail6reduce18DeviceReduceKernelINS2_10policy_hubIdjN4cuda3std3__44plusIdEEE10Policy1000EN6thrust24THRUST_300001_SM_1000_NS10device_ptrIKdEEjS9_d13power_functorEEvT0_PT3_T1_NS0_13GridEvenShareISL_EET2_T4_E12temp_storage+112];
	add.f64 	%fd461, %fd459, %fd460;
	ld.shared.f64 	%fd462, [_ZZN3cub18CUB_300001_SM_10006detail6reduce18DeviceReduceKernelINS2_10policy_hubIdjN4cuda3std3__44plusIdEEE10Policy1000EN6thrust24THRUST_300001_SM_1000_NS10device_ptrIKdEEjS9_d13power_functorEEvT0_PT3_T1_NS0_13GridEvenShareISL_EET2_T4_E12temp_storage+120];
	add.f64 	%fd463, %fd461, %fd462;
	ld.shared.f64 	%fd464, [_ZZN3cub18CUB_300001_SM_10006detail6reduce18DeviceReduceKernelINS2_10policy_hubIdjN4cuda3std3__44plusIdEEE10Policy1000EN6thrust24THRUST_300001_SM_1000_NS10device_ptrIKdEEjS9_d13power_functorEEvT0_PT3_T1_NS0_13GridEvenShareISL_EET2_T4_E12temp_storage+128];
	add.f64 	%fd465, %fd463, %fd464;
	ld.shared.f64 	%fd466, [_ZZN3cub18CUB_300001_SM_10006detail6reduce18DeviceReduceKernelINS2_10policy_hubIdjN4cuda3std3__44plusIdEEE10Policy1000EN6thrust24THRUST_300001_SM_1000_NS10device_ptrIKdEEjS9_d13power_functorEEvT0_PT3_T1_NS0_13GridEvenShareISL_EET2_T4_E12temp_storage+136];
	add.f64 	%fd467, %fd465, %fd466;
	ld.shared.f64 	%fd468, [_ZZN3cub18CUB_300001_SM_10006detail6reduce18DeviceReduceKernelINS2_10policy_hubIdjN4cuda3std3__44plusIdEEE10Policy1000EN6thrust24THRUST_300001_SM_1000_NS10device_ptrIKdEEjS9_d13power_functorEEvT0_PT3_T1_NS0_13GridEvenShareISL_EET2_T4_E12temp_storage+144];
	add.f64 	%fd469, %fd467, %fd468;
	ld.shared.f64 	%fd470, [_ZZN3cub18CUB_300001_SM_10006detail6reduce18DeviceReduceKernelINS2_10policy_hubIdjN4cuda3std3__44plusIdEEE10Policy1000EN6thrust24THRUST_300001_SM_1000_NS10device_ptrIKdEEjS9_d13power_functorEEvT0_PT3_T1_NS0_13GridEvenShareISL_EET2_T4_E12temp_storage+152];
	add.f64 	%fd471, %fd469, %fd470;
	ld.shared.f64 	%fd472, [_ZZN3cub18CUB_300001_SM_10006detail6reduce18DeviceReduceKernelINS2_10policy_hubIdjN4cuda3std3__44plusIdEEE10Policy1000EN6thrust24THRUST_300001_SM_1000_NS10device_ptrIKdEEjS9_d13power_functorEEvT0_PT3_T1_NS0_13GridEvenShareISL_EET2_T4_E12temp_storage+160];
	add.f64 	%fd473, %fd471, %fd472;
	ld.shared.f64 	%fd474, [_ZZN3cub18CUB_300001_SM_10006detail6reduce18DeviceReduceKernelINS2_10policy_hubIdjN4cuda3std3__44plusIdEEE10Policy1000EN6thrust24THRUST_300001_SM_1000_NS10device_ptrIKdEEjS9_d13power_functorEEvT0_PT3_T1_NS0_13GridEvenShareISL_EET2_T4_E12temp_storage+168];
	add.f64 	%fd475, %fd473, %fd474;
	ld.shared.f64 	%fd476, [_ZZN3cub18CUB_300001_SM_10006detail6reduce18DeviceReduceKernelINS2_10policy_hubIdjN4cuda3std3__44plusIdEEE10Policy1000EN6thrust24THRUST_300001_SM_1000_NS10device_ptrIKdEEjS9_d13power_functorEEvT0_PT3_T1_NS0_13GridEvenShareISL_EET2_T4_E12temp_storage+176];
	add.f64 	%fd692, %fd475, %fd476;
$L__BB2_263:
	mov.u32 	%r718, %tid.x;
	setp.ne.s32 	%p457, %r718, 0;
	@%p457 bra 	$L__BB2_265;
	ld.param.u64 	%rd88, [_ZN3cub18CUB_300001_SM_10006detail6reduce18DeviceReduceKernelINS2_10policy_hubIdjN4cuda3std3__44plusIdEEE10Policy1000EN6thrust24THRUST_300001_SM_1000_NS10device_ptrIKdEEjS9_d13power_functorEEvT0_PT3_T1_NS0_13GridEvenShareISL_EET2_T4__param_1];
	mov.u32 	%r719, %ctaid.x;
	cvta.to.global.u64 	%rd85, %rd88;
	mul.wide.u32 	%rd86, %r719, 8;
	add.s64 	%rd87, %rd85, %rd86;
	st.global.f64 	[%rd87], %fd692;
$L__BB2_265:
	ret;

}
	// .globl	_ZN3cub18CUB_300001_SM_10006detail6reduce28DeviceReduceSingleTileKernelINS2_10policy_hubIdjN4cuda3std3__44plusIdEEE10Policy1000EPdSC_iS9_ddNS7_10__identityEEEvT0_T1_T2_T3_T4_T6_
.visible .entry _ZN3cub18CUB_300001_SM_10006detail6reduce28DeviceReduceSingleTileKernelINS2_10policy_hubIdjN4cuda3std3__44plusIdEEE10Policy1000EPdSC_iS9_ddNS7_10__identityEEEvT0_T1_T2_T3_T4_T6_(
	.param .u64 .ptr .align 1 _ZN3cub18CUB_300001_SM_10006detail6reduce28DeviceReduceSingleTileKernelINS2_10policy_hubIdjN4cuda3std3__44plusIdEEE10Policy1000EPdSC_iS9_ddNS7_10__identityEEEvT0_T1_T2_T3_T4_T6__param_0,
	.param .u64 .ptr .align 1 _ZN3cub18CUB_300001_SM_10006detail6reduce28DeviceReduceSingleTileKernelINS2_10policy_hubIdjN4cuda3std3__44plusIdEEE10Policy1000EPdSC_iS9_ddNS7_10__identityEEEvT0_T1_T2_T3_T4_T6__param_1,
	.param .u32 _ZN3cub18CUB_300001_SM_10006detail6reduce28DeviceReduceSingleTileKernelINS2_10policy_hubIdjN4cuda3std3__44plusIdEEE10Policy1000EPdSC_iS9_ddNS7_10__identityEEEvT0_T1_T2_T3_T4_T6__param_2,
	.param .align 1 .b8 _ZN3cub18CUB_300001_SM_10006detail6reduce28DeviceReduceSingleTileKernelINS2_10policy_hubIdjN4cuda3std3__44plusIdEEE10Policy1000EPdSC_iS9_ddNS7_10__identityEEEvT0_T1_T2_T3_T4_T6__param_3[1],
	.param .f64 _ZN3cub18CUB_300001_SM_10006detail6reduce28DeviceReduceSingleTileKernelINS2_10policy_hubIdjN4cuda3std3__44plusIdEEE10Policy1000EPdSC_iS9_ddNS7_10__identityEEEvT0_T1_T2_T3_T4_T6__param_4,
	.param .align 1 .b8 _ZN3cub18CUB_300001_SM_10006detail6reduce28DeviceReduceSingleTileKernelINS2_10policy_hubIdjN4cuda3std3__44plusIdEEE10Policy1000EPdSC_iS9_ddNS7_10__identityEEEvT0_T1_T2_T3_T4_T6__param_5[1]
)
.maxntid 640
.minnctapersm 1
{
	.reg .pred 	%p<62>;
	.reg .b32 	%r<239>;
	.reg .b64 	%rd<109>;
	.reg .b64 	%fd<264>;
	// demoted variable
	.shared .align 8 .b8 _ZZN3cub18CUB_300001_SM_10006detail6reduce28DeviceReduceSingleTileKernelINS2_10policy_hubIdjN4cuda3std3__44plusIdEEE10Policy1000EPdSC_iS9_ddNS7_10__identityEEEvT0_T1_T2_T3_T4_T6_E12temp_storage[192];
	ld.param.u64 	%rd9, [_ZN3cub18CUB_300001_SM_10006detail6reduce28DeviceReduceSingleTileKernelINS2_10policy_hubIdjN4cuda3std3__44plusIdEEE10Policy1000EPdSC_iS9_ddNS7_10__identityEEEvT0_T1_T2_T3_T4_T6__param_0];
	ld.param.u64 	%rd10, [_ZN3cub18CUB_300001_SM_10006detail6reduce28DeviceReduceSingleTileKernelINS2_10policy_hubIdjN4cuda3std3__44plusIdEEE10Policy1000EPdSC_iS9_ddNS7_10__identityEEEvT0_T1_T2_T3_T4_T6__param_1];
	ld.param.u32 	%r36, [_ZN3cub18CUB_300001_SM_10006detail6reduce28DeviceReduceSingleTileKernelINS2_10policy_hubIdjN4cuda3std3__44plusIdEEE10Policy1000EPdSC_iS9_ddNS7_10__identityEEEvT0_T1_T2_T3_T4_T6__param_2];
	ld.param.f64 	%fd30, [_ZN3cub18CUB_300001_SM_10006detail6reduce28DeviceReduceSingleTileKernelINS2_10policy_hubIdjN4cuda3std3__44plusIdEEE10Policy1000EPdSC_iS9_ddNS7_10__identityEEEvT0_T1_T2_T3_T4_T6__param_4];
	cvta.to.global.u64 	%rd1, %rd10;
	setp.ne.s32 	%p1, %r36, 0;
	@%p1 bra 	$L__BB3_3;
	mov.u32 	%r225, %tid.x;
	setp.ne.s32 	%p61, %r225, 0;
	@%p61 bra 	$L__BB3_39;
	st.global.f64 	[%rd1], %fd30;
	bra.uni 	$L__BB3_39;
$L__BB3_3:
	setp.gt.s32 	%p2, %r36, 5119;
	@%p2 bra 	$L__BB3_21;
	mov.u32 	%r1, %tid.x;
	setp.ge.s32 	%p19, %r1, %r36;
	mov.f64 	%fd255, 0d0000000000000000;
	mov.u32 	%r229, %r1;
	@%p19 bra 	$L__BB3_6;
	mul.wide.u32 	%rd74, %r1, 8;
	add.s64 	%rd73, %rd9, %rd74;
	// begin inline asm
	ld.global.nc.u64 %rd72, [%rd73];
	// end inline asm
	mov.b64 	%fd255, %rd72;
	add.s32 	%r229, %r1, 640;
$L__BB3_6:
	setp.ge.s32 	%p20, %r229, %r36;
	@%p20 bra 	$L__BB3_12;
	not.b32 	%r101, %r229;
	add.s32 	%r4, %r36, %r101;
	mul.hi.u32 	%r102, %r4, -858993459;
	shr.u32 	%r103, %r102, 9;
	add.s32 	%r5, %r103, 1;
	and.b32  	%r104, %r103, 3;
	setp.eq.s32 	%p21, %r104, 3;
	@%p21 bra 	$L__BB3_10;
	mul.wide.u32 	%rd75, %r229, 8;
	add.s64 	%rd107, %rd9, %rd75;
	and.b32  	%r105, %r5, 3;
	neg.s32 	%r227, %r105;
$L__BB3_9:
	.pragma "nounroll";
	// begin inline asm
	ld.global.nc.u64 %rd76, [%rd107];
	// end inline asm
	mov.b64 	%fd121, %rd76;
	add.f64 	%fd255, %fd255, %fd121;
	add.s32 	%r229, %r229, 640;
	add.s64 	%rd107, %rd107, 5120;
	add.s32 	%r227, %r227, 1;
	setp.ne.s32 	%p22, %r227, 0;
	@%p22 bra 	$L__BB3_9;
$L__BB3_10:
	setp.lt.u32 	%p23, %r4, 1920;
	@%p23 bra 	$L__BB3_12;
$L__BB3_11:
	mul.wide.s32 	%rd86, %r229, 8;
	add.s64 	%rd79, %rd9, %rd86;
	// begin inline asm
	ld.global.nc.u64 %rd78, [%rd79];
	// end inline asm
	mov.b64 	%fd122, %rd78;
	add.f64 	%fd123, %fd255, %fd122;
	add.s64 	%rd81, %rd79, 5120;
	// begin inline asm
	ld.global.nc.u64 %rd80, [%rd81];
	// end inline asm
	mov.b64 	%fd124, %rd80;
	add.f64 	%fd125, %fd123, %fd124;
	add.s64 	%rd83, %rd79, 10240;
	// begin inline asm
	ld.global.nc.u64 %rd82, [%rd83];
	// end inline asm
	mov.b64 	%fd126, %rd82;
	add.f64 	%fd127, %fd125, %fd126;
	add.s64 	%rd85, %rd79, 15360;
	// begin inline asm
	ld.global.nc.u64 %rd84, [%rd85];
	// end inline asm
	mov.b64 	%fd128, %rd84;
	add.f64 	%fd255, %fd127, %fd128;
	add.s32 	%r229, %r229, 2560;
	setp.lt.s32 	%p24, %r229, %r36;
	@%p24 bra 	$L__BB3_11;
$L__BB3_12:
	setp.lt.s32 	%p25, %r36, 640;
	@%p25 bra 	$L__BB3_17;
	// begin inline asm
	mov.u32 %r169, %laneid;
	// end inline asm
	mov.b64 	%rd97, %fd255;
	mov.b64 	{%r171, %r176}, %rd97;
	mov.b32 	%r177, 1;
	mov.b32 	%r218, 31;
	mov.b32 	%r219, -1;
	// begin inline asm
	shfl.sync.down.b32 %r170, %r171, %r177, %r218, %r219;
	// end inline asm
	// begin inline asm
	shfl.sync.down.b32 %r175, %r176, %r177, %r218, %r219;
	// end inline asm
	mov.b64 	%rd98, {%r170, %r175};
	mov.b64 	%fd199, %rd98;
	setp.gt.s32 	%p53, %r169, 30;
	add.f64 	%fd200, %fd255, %fd199;
	selp.f64 	%fd201, %fd255, %fd200, %p53;
	mov.b64 	%rd99, %fd201;
	mov.b64 	{%r181, %r186}, %rd99;
	mov.b32 	%r187, 2;
	// begin inline asm
	shfl.sync.down.b32 %r180, %r181, %r187, %r218, %r219;
	// end inline asm
	// begin inline asm
	shfl.sync.down.b32 %r185, %r186, %r187, %r218, %r219;
	// end inline asm
	mov.b64 	%rd100, {%r180, %r185};
	mov.b64 	%fd202, %rd100;
	setp.gt.s32 	%p54, %r169, 29;
	add.f64 	%fd203, %fd201, %fd202;
	selp.f64 	%fd204, %fd201, %fd203, %p54;
	mov.b64 	%rd101, %fd204;
	mov.b64 	{%r191, %r196}, %rd101;
	mov.b32 	%r197, 4;
	// begin inline asm
	shfl.sync.down.b32 %r190, %r191, %r197, %r218, %r219;
	// end inline asm
	// begin inline asm
	shfl.sync.down.b32 %r195, %r196, %r197, %r218, %r219;
	// end inline asm
	mov.b64 	%rd102, {%r190, %r195};
	mov.b64 	%fd205, %rd102;
	setp.gt.s32 	%p55, %r169, 27;
	add.f64 	%fd206, %fd204, %fd205;
	selp.f64 	%fd207, %fd204, %fd206, %p55;
	mov.b64 	%rd103, %fd207;
	mov.b64 	{%r201, %r206}, %rd103;
	mov.b32 	%r207, 8;
	// begin inline asm
	shfl.sync.down.b32 %r200, %r201, %r207, %r218, %r219;
	// end inline asm
	// begin inline asm
	shfl.sync.down.b32 %r205, %r206, %r207, %r218, %r219;
	// end inline asm
	mov.b64 	%rd104, {%r200, %r205};
	mov.b64 	%fd208, %rd104;
	setp.gt.s32 	%p56, %r169, 23;
	add.f64 	%fd209, %fd207, %fd208;
	selp.f64 	%fd210, %fd207, %fd209, %p56;
	mov.b64 	%rd105, %fd210;
	mov.b64 	{%r211, %r216}, %rd105;
	mov.b32 	%r217, 16;
	// begin inline asm
	shfl.sync.down.b32 %r210, %r211, %r217, %r218, %r219;
	// end inline asm
	// begin inline asm
	shfl.sync.down.b32 %r215, %r216, %r217, %r218, %r219;
	// end inline asm
	mov.b64 	%rd106, {%r210, %r215};
	mov.b64 	%fd211, %rd106;
	setp.gt.s32 	%p57, %r169, 15;
	add.f64 	%fd10, %fd210, %fd211;
	selp.f64 	%fd263, %fd210, %fd10, %p57;
	setp.ne.s32 	%p58, %r169, 0;
	@%p58 bra 	$L__BB3_15;
	shr.u32 	%r220, %r1, 2;
	and.b32  	%r221, %r220, 248;
	mov.u32 	%r222, _ZZN3cub18CUB_300001_SM_10006detail6reduce28DeviceReduceSingleTileKernelINS2_10policy_hubIdjN4cuda3std3__44plusIdEEE10Policy1000EPdSC_iS9_ddNS7_10__identityEEEvT0_T1_T2_T3_T4_T6_E12temp_storage;
	add.s32 	%r223, %r222, %r221;
	st.shared.f64 	[%r223+24], %fd10;
$L__BB3_15:
	bar.sync 	0;
	setp.ne.s32 	%p59, %r1, 0;
	@%p59 bra 	$L__BB3_37;
	ld.shared.f64 	%fd212, [_ZZN3cub18CUB_300001_SM_10006detail6reduce28DeviceReduceSingleTileKernelINS2_10policy_hubIdjN4cuda3std3__44plusIdEEE10Policy1000EPdSC_iS9_ddNS7_10__identityEEEvT0_T1_T2_T3_T4_T6_E12temp_storage+32];
	add.f64 	%fd213, %fd263, %fd212;
	ld.shared.f64 	%fd214, [_ZZN3cub18CUB_300001_SM_10006detail6reduce28DeviceReduceSingleTileKernelINS2_10policy_hubIdjN4cuda3std3__44plusIdEEE10Policy1000EPdSC_iS9_ddNS7_10__identityEEEvT0_T1_T2_T3_T4_T6_E12temp_storage+40];
	add.f64 	%fd215, %fd213, %fd214;
	ld.shared.f64 	%fd216, [_ZZN3cub18CUB_300001_SM_10006detail6reduce28DeviceReduceSingleTileKernelINS2_10policy_hubIdjN4cuda3std3__44plusIdEEE10Policy1000EPdSC_iS9_ddNS7_10__identityEEEvT0_T1_T2_T3_T4_T6_E12temp_storage+48];
	add.f64 	%fd217, %fd215, %fd216;
	ld.shared.f64 	%fd218, [_ZZN3cub18CUB_300001_SM_10006detail6reduce28DeviceReduceSingleTileKernelINS2_10policy_hubIdjN4cuda3std3__44plusIdEEE10Policy1000EPdSC_iS9_ddNS7_10__identityEEEvT0_T1_T2_T3_T4_T6_E12temp_storage+56];
	add.f64 	%fd219, %fd217, %fd218;
	ld.shared.f64 	%fd220, [_ZZN3cub18CUB_300001_SM_10006detail6reduce28DeviceReduceSingleTileKernelINS2_10policy_hubIdjN4cuda3std3__44plusIdEEE10Policy1000EPdSC_iS9_ddNS7_10__identityEEEvT0_T1_T2_T3_T4_T6_E12temp_storage+64];
	add.f64 	%fd221, %fd219, %fd220;
	ld.shared.f64 	%fd222, [_ZZN3cub18CUB_300001_SM_10006detail6reduce28DeviceReduceSingleTileKernelINS2_10policy_hubIdjN4cuda3std3__44plusIdEEE10Policy1000EPdSC_iS9_ddNS7_10__identityEEEvT0_T1_T2_T3_T4_T6_E12temp_storage+72];
	add.f64 	%fd223, %fd221, %fd222;
	ld.shared.f64 	%fd224, [_ZZN3cub18CUB_300001_SM_10006detail6reduce28DeviceReduceSingleTileKernelINS2_10policy_hubIdjN4cuda3std3__44plusIdEEE10Policy1000EPdSC_iS9_ddNS7_10__identityEEEvT0_T1_T2_T3_T4_T6_E12temp_storage+80];
	add.f64 	%fd225, %fd223, %fd224;
	ld.shared.f64 	%fd226, [_ZZN3cub18CUB_300001_SM_10006detail6reduce28DeviceReduceSingleTileKernelINS2_10policy_hubIdjN4cuda3std3__44plusIdEEE10Policy1000EPdSC_iS9_ddNS7_10__identityEEEvT0_T1_T2_T3_T4_T6_E12temp_storage+88];
	add.f64 	%fd227, %fd225, %fd226;
	ld.shared.f64 	%fd228, [_ZZN3cub18CUB_300001_SM_10006detail6reduce28DeviceReduceSingleTileKernelINS2_10policy_hubIdjN4cuda3std3__44plusIdEEE10Policy1000EPdSC_iS9_ddNS7_10__identityEEEvT0_T1_T2_T3_T4_T6_E12temp_storage+96];
	add.f64 	%fd229, %fd227, %fd228;
	ld.shared.f64 	%fd230, [_ZZN3cub18CUB_300001_SM_10006detail6reduce28DeviceReduceSingleTileKernelINS2_10policy_hubIdjN4cuda3std3__44plusIdEEE10Policy1000EPdSC_iS9_ddNS7_10__identityEEEvT0_T1_T2_T3_T4_T6_E12temp_storage+104];
	add.f64 	%fd231, %fd229, %fd230;
	ld.shared.f64 	%fd232, [_ZZN3cub18CUB_300001_SM_10006detail6reduce28DeviceReduceSingleTileKernelINS2_10policy_hubIdjN4cuda3std3__44plusIdEEE10Policy1000EPdSC_iS9_ddNS7_10__identityEEEvT0_T1_T2_T3_T4_T6_E12temp_storage+112];
	add.f64 	%fd233, %fd231, %fd232;
	ld.shared.f64 	%fd234, [_ZZN3cub18CUB_300001_SM_10006detail6reduce28DeviceReduceSingleTileKernelINS2_10policy_hubIdjN4cuda3std3__44plusIdEEE10Policy1000EPdSC_iS9_ddNS7_10__identityEEEvT0_T1_T2_T3_T4_T6_E12temp_storage+120];
	add.f64 	%fd235, %fd233, %fd234;
	ld.shared.f64 	%fd236, [_ZZN3cub18CUB_300001_SM_10006detail6reduce28DeviceReduceSingleTileKernelINS2_10policy_hubIdjN4cuda3std3__44plusIdEEE10Policy1000EPdSC_iS9_ddNS7_10__identityEEEvT0_T1_T2_T3_T4_T6_E12temp_storage+128];
	add.f64 	%fd237, %fd235, %fd236;
	ld.shared.f64 	%fd238, [_ZZN3cub18CUB_300001_SM_10006detail6reduce28DeviceReduceSingleTileKernelINS2_10policy_hubIdjN4cuda3std3__44plusIdEEE10Policy1000EPdSC_iS9_ddNS7_10__identityEEEvT0_T1_T2_T3_T4_T6_E12temp_storage+136];
	add.f64 	%fd239, %fd237, %fd238;
	ld.shared.f64 	%fd240, [_ZZN3cub18CUB_300001_SM_10006detail6reduce28DeviceReduceSingleTileKernelINS2_10policy_hubIdjN4cuda3std3__44plusIdEEE10Policy1000EPdSC_iS9_ddNS7_10__identityEEEvT0_T1_T2_T3_T4_T6_E12temp_storage+144];
	add.f64 	%fd241, %fd239, %fd240;
	ld.shared.f64 	%fd242, [_ZZN3cub18CUB_300001_SM_10006detail6reduce28DeviceReduceSingleTileKernelINS2_10policy_hubIdjN4cuda3std3__44plusIdEEE10Policy1000EPdSC_iS9_ddNS7_10__identityEEEvT0_T1_T2_T3_T4_T6_E12temp_storage+152];
	add.f64 	%fd243, %fd241, %fd242;
	ld.shared.f64 	%fd244, [_ZZN3cub18CUB_300001_SM_10006detail6reduce28DeviceReduceSingleTileKernelINS2_10policy_hubIdjN4cuda3std3__44plusIdEEE10Policy1000EPdSC_iS9_ddNS7_10__identityEEEvT0_T1_T2_T3_T4_T6_E12temp_storage+160];
	add.f64 	%fd245, %fd243, %fd244;
	ld.shared.f64 	%fd246, [_ZZN3cub18CUB_300001_SM_10006detail6reduce28DeviceReduceSingleTileKernelINS2_10policy_hubIdjN4cuda3std3__44plusIdEEE10Policy1000EPdSC_iS9_ddNS7_10__identityEEEvT0_T1_T2_T3_T4_T6_E12temp_storage+168];
	add.f64 	%fd247, %fd245, %fd246;
	ld.shared.f64 	%fd248, [_ZZN3cub18CUB_300001_SM_10006detail6reduce28DeviceReduceSingleTileKernelINS2_10policy_hubIdjN4cuda3std3__44plusIdEEE10Policy1000EPdSC_iS9_ddNS7_10__identityEEEvT0_T1_T2_T3_T4_T6_E12temp_storage+176];
	add.f64 	%fd263, %fd247, %fd248;
	bra.uni 	$L__BB3_37;
$L__BB3_17:
	// begin inline asm
	mov.u32 %r106, %laneid;
	// end inline asm
	and.b32  	%r157, %r1, 992;
	add.s32 	%r158, %r157, 32;
	setp.gt.s32 	%p26, %r158, %r36;
	not.b32 	%r159, %r157;
	add.s32 	%r160, %r36, %r159;
	selp.b32 	%r155, %r160, 31, %p26;
	mov.b64 	%rd87, %fd255;
	mov.b64 	{%r108, %r113}, %rd87;
	mov.b32 	%r114, 1;
	mov.b32 	%r156, -1;
	// begin inline asm
	shfl.sync.down.b32 %r107, %r108, %r114, %r155, %r156;
	// end inline asm
	// begin inline asm
	shfl.sync.down.b32 %r112, %r113, %r114, %r155, %r156;
	// end inline asm
	mov.b64 	%rd88, {%r107, %r112};
	mov.b64 	%fd129, %rd88;
	setp.lt.s32 	%p27, %r106, %r155;
	add.f64 	%fd130, %fd255, %fd129;
	selp.f64 	%fd131, %fd130, %fd255, %p27;
	mov.b64 	%rd89, %fd131;
	mov.b64 	{%r118, %r123}, %rd89;
	mov.b32 	%r124, 2;
	// begin inline asm
	shfl.sync.down.b32 %r117, %r118, %r124, %r155, %r156;
	// end inline asm
	// begin inline asm
	shfl.sync.down.b32 %r122, %r123, %r124, %r155, %r156;
	// end inline asm
	mov.b64 	%rd90, {%r117, %r122};
	mov.b64 	%fd132, %rd90;
	add.s32 	%r161, %r106, 2;
	setp.gt.s32 	%p28, %r161, %r155;
	add.f64 	%fd133, %fd131, %fd132;
	selp.f64 	%fd134, %fd131, %fd133, %p28;
	mov.b64 	%rd91, %fd134;
	mov.b64 	{%r128, %r133}, %rd91;
	mov.b32 	%r134, 4;
	// begin inline asm
	shfl.sync.down.b32 %r127, %r128, %r134, %r155, %r156;
	// end inline asm
	// begin inline asm
	shfl.sync.down.b32 %r132, %r133, %r134, %r155, %r156;
	// end inline asm
	mov.b64 	%rd92, {%r127, %r132};
	mov.b64 	%fd135, %rd92;
	add.s32 	%r162, %r106, 4;
	setp.gt.s32 	%p29, %r162, %r155;
	add.f64 	%fd136, %fd134, %fd135;
	selp.f64 	%fd137, %fd134, %fd136, %p29;
	mov.b64 	%rd93, %fd137;
	mov.b64 	{%r138, %r143}, %rd93;
	mov.b32 	%r144, 8;
	// begin inline asm
	shfl.sync.down.b32 %r137, %r138, %r144, %r155, %r156;
	// end inline asm
	// begin inline asm
	shfl.sync.down.b32 %r142, %r143, %r144, %r155, %r156;
	// end inline asm
	mov.b64 	%rd94, {%r137, %r142};
	mov.b64 	%fd138, %rd94;
	add.s32 	%r163, %r106, 8;
	setp.gt.s32 	%p30, %r163, %r155;
	add.f64 	%fd139, %fd137, %fd138;
	selp.f64 	%fd140, %fd137, %fd139, %p30;
	mov.b64 	%rd95, %fd140;
	mov.b64 	{%r148, %r153}, %rd95;
	mov.b32 	%r154, 16;
	// begin inline asm
	shfl.sync.down.b32 %r147, %r148, %r154, %r155, %r156;
	// end inline asm
	// begin inline asm
	shfl.sync.down.b32 %r152, %r153, %r154, %r155, %r156;
	// end inline asm
	mov.b64 	%rd96, {%r147, %r152};
	mov.b64 	%fd141, %rd96;
	add.s32 	%r164, %r106, 16;
	setp.gt.s32 	%p31, %r164, %r155;
	add.f64 	%fd142, %fd140, %fd141;
	selp.f64 	%fd263, %fd140, %fd142, %p31;
	setp.ne.s32 	%p32, %r106, 0;
	@%p32 bra 	$L__BB3_19;
	shr.u32 	%r165, %r1, 2;
	and.b32  	%r166, %r165, 248;
	mov.u32 	%r167, _ZZN3cub18CUB_300001_SM_10006detail6reduce28DeviceReduceSingleTileKernelINS2_10policy_hubIdjN4cuda3std3__44plusIdEEE10Policy1000EPdSC_iS9_ddNS7_10__identityEEEvT0_T1_T2_T3_T4_T6_E12temp_storage;
	add.s32 	%r168, %r167, %r166;
	st.shared.f64 	[%r168+24], %fd263;
$L__BB3_19:
	bar.sync 	0;
	setp.ne.s32 	%p33, %r1, 0;
	@%p33 bra 	$L__BB3_37;
	setp.gt.s32 	%p34, %r36, 32;
	ld.shared.f64 	%fd143, [_ZZN3cub18CUB_300001_SM_10006detail6reduce28DeviceReduceSingleTileKernelINS2_10policy_hubIdjN4cuda3std3__44plusIdEEE10Policy1000EPdSC_iS9_ddNS7_10__identityEEEvT0_T1_T2_T3_T4_T6_E12temp_storage+32];
	add.f64 	%fd144, %fd263, %fd143;
	selp.f64 	%fd145, %fd144, %fd263, %p34;
	setp.gt.s32 	%p35, %r36, 64;
	ld.shared.f64 	%fd146, [_ZZN3cub18CUB_300001_SM_10006detail6reduce28DeviceReduceSingleTileKernelINS2_10policy_hubIdjN4cuda3std3__44plusIdEEE10Policy1000EPdSC_iS9_ddNS7_10__identityEEEvT0_T1_T2_T3_T4_T6_E12temp_storage+40];
	add.f64 	%fd147, %fd146, %fd145;
	selp.f64 	%fd148, %fd147, %fd145, %p35;
	setp.gt.s32 	%p36, %r36, 96;
	ld.shared.f64 	%fd149, [_ZZN3cub18CUB_300001_SM_10006detail6reduce28DeviceReduceSingleTileKernelINS2_10policy_hubIdjN4cuda3std3__44plusIdEEE10Policy1000EPdSC_iS9_ddNS7_10__identityEEEvT0_T1_T2_T3_T4_T6_E12temp_storage+48];
	add.f64 	%fd150, %fd149, %fd148;
	selp.f64 	%fd151, %fd150, %fd148, %p36;
	setp.gt.s32 	%p37, %r36, 128;
	ld.shared.f64 	%fd152, [_ZZN3cub18CUB_300001_SM_10006detail6reduce28DeviceReduceSingleTileKernelINS2_10policy_hubIdjN4cuda3std3__44plusIdEEE10Policy1000EPdSC_iS9_ddNS7_10__identityEEEvT0_T1_T2_T3_T4_T6_E12temp_storage+56];
	add.f64 	%fd153, %fd152, %fd151;
	selp.f64 	%fd154, %fd153, %fd151, %p37;
	setp.gt.s32 	%p38, %r36, 160;
	ld.shared.f64 	%fd155, [_ZZN3cub18CUB_300001_SM_10006detail6reduce28DeviceReduceSingleTileKernelINS2_10policy_hubIdjN4cuda3std3__44plusIdEEE10Policy1000EPdSC_iS9_ddNS7_10__identityEEEvT0_T1_T2_T3_T4_T6_E12temp_storage+64];
	add.f64 	%fd156, %fd155, %fd154;
	selp.f64 	%fd157, %fd156, %fd154, %p38;
	setp.gt.s32 	%p39, %r36, 192;
	ld.shared.f64 	%fd158, [_ZZN3cub18CUB_300001_SM_10006detail6reduce28DeviceReduceSingleTileKernelINS2_10policy_hubIdjN4cuda3std3__44plusIdEEE10Policy1000EPdSC_iS9_ddNS7_10__identityEEEvT0_T1_T2_T3_T4_T6_E12temp_storage+72];
	add.f64 	%fd159, %fd158, %fd157;
	selp.f64 	%fd160, %fd159, %fd157, %p39;
	setp.gt.s32 	%p40, %r36, 224;
	ld.shared.f64 	%fd161, [_ZZN3cub18CUB_300001_SM_10006detail6reduce28DeviceReduceSingleTileKernelINS2_10policy_hubIdjN4cuda3std3__44plusIdEEE10Policy1000EPdSC_iS9_ddNS7_10__identityEEEvT0_T1_T2_T3_T4_T6_E12temp_storage+80];
	add.f64 	%fd162, %fd161, %fd160;
	selp.f64 	%fd163, %fd162, %fd160, %p40;
	setp.gt.s32 	%p41, %r36, 256;
	ld.shared.f64 	%fd164, [_ZZN3cub18CUB_300001_SM_10006detail6reduce28DeviceReduceSingleTileKernelINS2_10policy_hubIdjN4cuda3std3__44plusIdEEE10Policy1000EPdSC_iS9_ddNS7_10__identityEEEvT0_T1_T2_T3_T4_T6_E12temp_storage+88];
	add.f64 	%fd165, %fd164, %fd163;
	selp.f64 	%fd166, %fd165, %fd163, %p41;
	setp.gt.s32 	%p42, %r36, 288;
	ld.shared.f64 	%fd167, [_ZZN3cub18CUB_300001_SM_10006detail6reduce28DeviceReduceSingleTileKernelINS2_10policy_hubIdjN4cuda3std3__44plusIdEEE10Policy1000EPdSC_iS9_ddNS7_10__identityEEEvT0_T1_T2_T3_T4_T6_E12temp_storage+96];
	add.f64 	%fd168, %fd167, %fd166;
	selp.f64 	%fd169, %fd168, %fd166, %p42;
	setp.gt.s32 	%p43, %r36, 320;
	ld.shared.f64 	%fd170, [_ZZN3cub18CUB_300001_SM_10006detail6reduce28DeviceReduceSingleTileKernelINS2_10policy_hubIdjN4cuda3std3__44plusIdEEE10Policy1000EPdSC_iS9_ddNS7_10__identityEEEvT0_T1_T2_T3_T4_T6_E12temp_storage+104];
	add.f64 	%fd171, %fd170, %fd169;
	selp.f64 	%fd172, %fd171, %fd169, %p43;
	setp.gt.s32 	%p44, %r36, 352;
	ld.shared.f64 	%fd173, [_ZZN3cub18CUB_300001_SM_10006detail6reduce28DeviceReduceSingleTileKernelINS2_10policy_hubIdjN4cuda3std3__44plusIdEEE10Policy1000EPdSC_iS9_ddNS7_10__identityEEEvT0_T1_T2_T3_T4_T6_E12temp_storage+112];
	add.f64 	%fd174, %fd173, %fd172;
	selp.f64 	%fd175, %fd174, %fd172, %p44;
	setp.gt.s32 	%p45, %r36, 384;
	ld.shared.f64 	%fd176, [_ZZN3cub18CUB_300001_SM_10006detail6reduce28DeviceReduceSingleTileKernelINS2_10policy_hubIdjN4cuda3std3__44plusIdEEE10Policy1000EPdSC_iS9_ddNS7_10__identityEEEvT0_T1_T2_T3_T4_T6_E12temp_storage+120];
	add.f64 	%fd177, %fd176, %fd175;
	selp.f64 	%fd178, %fd177, %fd175, %p45;
	setp.gt.s32 	%p46, %r36, 416;
	ld.shared.f64 	%fd179, [_ZZN3cub18CUB_300001_SM_10006detail6reduce28DeviceReduceSingleTileKernelINS2_10policy_hubIdjN4cuda3std3__44plusIdEEE10Policy1000EPdSC_iS9_ddNS7_10__identityEEEvT0_T1_T2_T3_T4_T6_E12temp_storage+128];
	add.f64 	%fd180, %fd179, %fd178;
	selp.f64 	%fd181, %fd180, %fd178, %p46;
	setp.gt.s32 	%p47, %r36, 448;
	ld.shared.f64 	%fd182, [_ZZN3cub18CUB_300001_SM_10006detail6reduce28DeviceReduceSingleTileKernelINS2_10policy_hubIdjN4cuda3std3__44plusIdEEE10Policy1000EPdSC_iS9_ddNS7_10__identityEEEvT0_T1_T2_T3_T4_T6_E12temp_storage+136];
	add.f64 	%fd183, %fd182, %fd181;
	selp.f64 	%fd184, %fd183, %fd181, %p47;
	setp.gt.s32 	%p48, %r36, 480;
	ld.shared.f64 	%fd185, [_ZZN3cub18CUB_300001_SM_10006detail6reduce28DeviceReduceSingleTileKernelINS2_10policy_hubIdjN4cuda3std3__44plusIdEEE10Policy1000EPdSC_iS9_ddNS7_10__identityEEEvT0_T1_T2_T3_T4_T6_E12temp_storage+144];
	add.f64 	%fd186, %fd185, %fd184;
	selp.f64 	%fd187, %fd186, %fd184, %p48;
	setp.gt.s32 	%p49, %r36, 512;
	ld.shared.f64 	%fd188, [_ZZN3cub18CUB_300001_SM_10006detail6reduce28DeviceReduceSingleTileKernelINS2_10policy_hubIdjN4cuda3std3__44plusIdEEE10Policy1000EPdSC_iS9_ddNS7_10__identityEEEvT0_T1_T2_T3_T4_T6_E12temp_storage+152];
	add.f64 	%fd189, %fd188, %fd187;
	selp.f64 	%fd190, %fd189, %fd187, %p49;
	setp.gt.s32 	%p50, %r36, 544;
	ld.shared.f64 	%fd191, [_ZZN3cub18CUB_300001_SM_10006detail6reduce28DeviceReduceSingleTileKernelINS2_10policy_hubIdjN4cuda3std3__44plusIdEEE10Policy1000EPdSC_iS9_ddNS7_10__identityEEEvT0_T1_T2_T3_T4_T6_E12temp_storage+160];
	add.f64 	%fd192, %fd191, %fd190;
	selp.f64 	%fd193, %fd192, %fd190, %p50;
	setp.gt.s32 	%p51, %r36, 576;
	ld.shared.f64 	%fd194, [_ZZN3cub18CUB_300001_SM_10006detail6reduce28DeviceReduceSingleTileKernelINS2_10policy_hubIdjN4cuda3std3__44plusIdEEE10Policy1000EPdSC_iS9_ddNS7_10__identityEEEvT0_T1_T2_T3_T4_T6_E12temp_storage+168];
	add.f64 	%fd195, %fd194, %fd193;
	selp.f64 	%fd196, %fd195, %fd193, %p51;
	setp.gt.s32 	%p52, %r36, 608;
	ld.shared.f64 	%fd197, [_ZZN3cub18CUB_300001_SM_10006detail6reduce28DeviceReduceSingleTileKernelINS2_10policy_hubIdjN4cuda3std3__44plusIdEEE10Policy1000EPdSC_iS9_ddNS7_10__identityEEEvT0_T1_T2_T3_T4_T6_E12temp_storage+176];
	add.f64 	%fd198, %fd197, %fd196;
	selp.f64 	%fd263, %fd198, %fd196, %p52;
	bra.uni 	$L__BB3_37;
$L__BB3_21:
	mov.u32 	%r14, %tid.x;
	mul.wide.u32 	%rd27, %r14, 8;
	add.s64 	%rd12, %rd9, %rd27;
	// begin inline asm
	ld.global.nc.u64 %rd11, [%rd12];
	// end inline asm
	mov.b64 	%fd31, %rd11;
	add.s64 	%rd14, %rd12, 5120;
	// begin inline asm
	ld.global.nc.u64 %rd13, [%rd14];
	// end inline asm
	mov.b64 	%fd32, %rd13;
	add.s64 	%rd16, %rd12, 10240;
	// begin inline asm
	ld.global.nc.u64 %rd15, [%rd16];
	// end inline asm
	mov.b64 	%fd33, %rd15;
	add.s64 	%rd18, %rd12, 15360;
	// begin inline asm
	ld.global.nc.u64 %rd17, [%rd18];
	// end inline asm
	mov.b64 	%fd34, %rd17;
	add.s64 	%rd20, %rd12, 20480;
	// begin inline asm
	ld.global.nc.u64 %rd19, [%rd20];
	// end inline asm
	mov.b64 	%fd35, %rd19;
	add.s64 	%rd22, %rd12, 25600;
	// begin inline asm
	ld.global.nc.u64 %rd21, [%rd22];
	// end inline asm
	mov.b64 	%fd36, %rd21;
	add.s64 	%rd24, %rd12, 30720;
	// begin inline asm
	ld.global.nc.u64 %rd23, [%rd24];
	// end inline asm
	mov.b64 	%fd37, %rd23;
	add.s64 	%rd26, %rd12, 35840;
	// begin inline asm
	ld.global.nc.u64 %rd25, [%rd26];
	// end inline asm
	mov.b64 	%fd38, %rd25;
	add.f64 	%fd39, %fd31, %fd32;
	add.f64 	%fd40, %fd39, %fd33;
	add.f64 	%fd41, %fd40, %fd34;
	add.f64 	%fd42, %fd41, %fd35;
	add.f64 	%fd43, %fd42, %fd36;
	add.f64 	%fd44, %fd43, %fd37;
	add.f64 	%fd262, %fd44, %fd38;
	setp.lt.u32 	%p3, %r36, 10240;
	mov.b32 	%r232, 5120;
	@%p3 bra 	$L__BB3_25;
	add.s32 	%r15, %r36, -5120;
	mov.b32 	%r232, 5120;
$L__BB3_23:
	mul.wide.s32 	%rd44, %r232, 8;
	add.s64 	%rd29, %rd12, %rd44;
	// begin inline asm
	ld.global.nc.u64 %rd28, [%rd29];
	// end inline asm
	mov.b64 	%fd45, %rd28;
	add.s64 	%rd31, %rd29, 5120;
	// begin inline asm
	ld.global.nc.u64 %rd30, [%rd31];
	// end inline asm
	mov.b64 	%fd46, %rd30;
	add.s64 	%rd33, %rd29, 10240;
	// begin inline asm
	ld.global.nc.u64 %rd32, [%rd33];
	// end inline asm
	mov.b64 	%fd47, %rd32;
	add.s64 	%rd35, %rd29, 15360;
	// begin inline asm
	ld.global.nc.u64 %rd34, [%rd35];
	// end inline asm
	mov.b64 	%fd48, %rd34;
	add.s64 	%rd37, %rd29, 20480;
	// begin inline asm
	ld.global.nc.u64 %rd36, [%rd37];
	// end inline asm
	mov.b64 	%fd49, %rd36;
	add.s64 	%rd39, %rd29, 25600;
	// begin inline asm
	ld.global.nc.u64 %rd38, [%rd39];
	// end inline asm
	mov.b64 	%fd50, %rd38;
	add.s64 	%rd41, %rd29, 30720;
	// begin inline asm
	ld.global.nc.u64 %rd40, [%rd41];
	// end inline asm
	mov.b64 	%fd51, %rd40;
	add.s64 	%rd43, %rd29, 35840;
	// begin inline asm
	ld.global.nc.u64 %rd42, [%rd43];
	// end inline asm
	mov.b64 	%fd52, %rd42;
	add.f64 	%fd53, %fd262, %fd45;
	add.f64 	%fd54, %fd53, %fd46;
	add.f64 	%fd55, %fd54, %fd47;
	add.f64 	%fd56, %fd55, %fd48;
	add.f64 	%fd57, %fd56, %fd49;
	add.f64 	%fd58, %fd57, %fd50;
	add.f64 	%fd59, %fd58, %fd51;
	add.f64 	%fd262, %fd59, %fd52;
	sub.s32 	%r39, %r36, %r232;
	setp.lt.s32 	%p4, %r39, 5120;
	@%p4 bra 	$L__BB3_33;
	add.s32 	%r232, %r232, 5120;
	setp.le.s32 	%p5, %r232, %r15;
	@%p5 bra 	$L__BB3_23;
$L__BB3_25:
	setp.le.s32 	%p6, %r36, %r232;
	@%p6 bra 	$L__BB3_33;
	sub.s32 	%r19, %r36, %r232;
	setp.ge.s32 	%p7, %r14, %r19;
	@%p7 bra 	$L__BB3_33;
	not.b32 	%r40, %r14;
	add.s32 	%r41, %r36, %r40;
	sub.s32 	%r20, %r41, %r232;
	mul.hi.u32 	%r42, %r20, -858993459;
	shr.u32 	%r43, %r42, 9;
	add.s32 	%r21, %r43, 1;
	and.b32  	%r44, %r43, 3;
	setp.eq.s32 	%p8, %r44, 3;
	mov.u32 	%r236, %r14;
	@%p8 bra 	$L__BB3_30;
	add.s32 	%r234, %r14, %r232;
	and.b32  	%r45, %r21, 3;
	neg.s32 	%r233, %r45;
	mov.u32 	%r236, %r14;
$L__BB3_29:
	.pragma "nounroll";
	mul.wide.u32 	%rd47, %r234, 8;
	add.s64 	%rd46, %rd9, %rd47;
	// begin inline asm
	ld.global.nc.u64 %rd45, [%rd46];
	// end inline asm
	mov.b64 	%fd61, %rd45;
	add.f64 	%fd262, %fd262, %fd61;
	add.s32 	%r236, %r236, 640;
	add.s32 	%r234, %r234, 640;
	add.s32 	%r233, %r233, 1;
	setp.ne.s32 	%p9, %r233, 0;
	@%p9 bra 	$L__BB3_29;
$L__BB3_30:
	setp.lt.u32 	%p10, %r20, 1920;
	@%p10 bra 	$L__BB3_33;
	cvt.u64.u32 	%rd48, %r236;
	cvt.u64.u32 	%rd49, %r232;
	add.s64 	%rd50, %rd48, %rd49;
	shl.b64 	%rd51, %rd50, 3;
	add.s64 	%rd52, %rd51, %rd9;
	add.s64 	%rd108, %rd52, 10240;
	add.s32 	%r237, %r236, %r232;
$L__BB3_32:
	mul.wide.u32 	%rd61, %r237, 8;
	add.s64 	%rd54, %rd9, %rd61;
	// begin inline asm
	ld.global.nc.u64 %rd53, [%rd54];
	// end inline asm
	mov.b64 	%fd62, %rd53;
	add.f64 	%fd63, %fd262, %fd62;
	add.s64 	%rd56, %rd108, -5120;
	// begin inline asm
	ld.global.nc.u64 %rd55, [%rd56];
	// end inline asm
	mov.b64 	%fd64, %rd55;
	add.f64 	%fd65, %fd63, %fd64;
	// begin inline asm
	ld.global.nc.u64 %rd57, [%rd108];
	// end inline asm
	mov.b64 	%fd66, %rd57;
	add.f64 	%fd67, %fd65, %fd66;
	add.s64 	%rd60, %rd108, 5120;
	// begin inline asm
	ld.global.nc.u64 %rd59, [%rd60];
	// end inline asm
	mov.b64 	%fd68, %rd59;
	add.f64 	%fd262, %fd67, %fd68;
	add.s32 	%r236, %r236, 2560;
	add.s64 	%rd108, %rd108, 20480;
	add.s32 	%r237, %r237, 2560;
	setp.lt.s32 	%p11, %r236, %r19;
	@%p11 bra 	$L__BB3_32;
$L__BB3_33:
	// begin inline asm
	mov.u32 %r46, %laneid;
	// end inline asm
	mov.b64 	%rd62, %fd262;
	mov.b64 	{%r48, %r53}, %rd62;
	mov.b32 	%r54, 1;
	mov.b32 	%r95, 31;
	mov.b32 	%r96, -1;
	// begin inline asm
	shfl.sync.down.b32 %r47, %r48, %r54, %r95, %r96;
	// end inline asm
	// begin inline asm
	shfl.sync.down.b32 %r52, %r53, %r54, %r95, %r96;
	// end inline asm
	mov.b64 	%rd63, {%r47, %r52};
	mov.b64 	%fd69, %rd63;
	setp.gt.s32 	%p12, %r46, 30;
	add.f64 	%fd70, %fd262, %fd69;
	selp.f64 	%fd71, %fd262, %fd70, %p12;
	mov.b64 	%rd64, %fd71;
	mov.b64 	{%r58, %r63}, %rd64;
	mov.b32 	%r64, 2;
	// begin inline asm
	shfl.sync.down.b32 %r57, %r58, %r64, %r95, %r96;
	// end inline asm
	// begin inline asm
	shfl.sync.down.b32 %r62, %r63, %r64, %r95, %r96;
	// end inline asm
	mov.b64 	%rd65, {%r57, %r62};
	mov.b64 	%fd72, %rd65;
	setp.gt.s32 	%p13, %r46, 29;
	add.f64 	%fd73, %fd71, %fd72;
	selp.f64 	%fd74, %fd71, %fd73, %p13;
	mov.b64 	%rd66, %fd74;
	mov.b64 	{%r68, %r73}, %rd66;
	mov.b32 	%r74, 4;
	// begin inline asm
	shfl.sync.down.b32 %r67, %r68, %r74, %r95, %r96;
	// end inline asm
	// begin inline asm
	shfl.sync.down.b32 %r72, %r73, %r74, %r95, %r96;
	// end inline asm
	mov.b64 	%rd67, {%r67, %r72};
	mov.b64 	%fd75, %rd67;
	setp.gt.s32 	%p14, %r46, 27;
	add.f64 	%fd76, %fd74, %fd75;
	selp.f64 	%fd77, %fd74, %fd76, %p14;
	mov.b64 	%rd68, %fd77;
	mov.b64 	{%r78, %r83}, %rd68;
	mov.b32 	%r84, 8;
	// begin inline asm
	shfl.sync.down.b32 %r77, %r78, %r84, %r95, %r96;
	// end inline asm
	// begin inline asm
	shfl.sync.down.b32 %r82, %r83, %r84, %r95, %r96;
	// end inline asm
	mov.b64 	%rd69, {%r77, %r82};
	mov.b64 	%fd78, %rd69;
	setp.gt.s32 	%p15, %r46, 23;
	add.f64 	%fd79, %fd77, %fd78;
	selp.f64 	%fd80, %fd77, %fd79, %p15;
	mov.b64 	%rd70, %fd80;
	mov.b64 	{%r88, %r93}, %rd70;
	mov.b32 	%r94, 16;
	// begin inline asm
	shfl.sync.down.b32 %r87, %r88, %r94, %r95, %r96;
	// end inline asm
	// begin inline asm
	shfl.sync.down.b32 %r92, %r93, %r94, %r95, %r96;
	// end inline asm
	mov.b64 	%rd71, {%r87, %r92};
	mov.b64 	%fd81, %rd71;
	setp.gt.s32 	%p16, %r46, 15;
	add.f64 	%fd26, %fd80, %fd81;
	selp.f64 	%fd263, %fd80, %fd26, %p16;
	setp.ne.s32 	%p17, %r46, 0;
	@%p17 bra 	$L__BB3_35;
	shr.u32 	%r97, %r14, 2;
	and.b32  	%r98, %r97, 248;
	mov.u32 	%r99, _ZZN3cub18CUB_300001_SM_10006detail6reduce28DeviceReduceSingleTileKernelINS2_10policy_hubIdjN4cuda3std3__44plusIdEEE10Policy1000EPdSC_iS9_ddNS7_10__identityEEEvT0_T1_T2_T3_T4_T6_E12temp_storage;
	add.s32 	%r100, %r99, %r98;
	st.shared.f64 	[%r100+24], %fd26;
$L__BB3_35:
	bar.sync 	0;
	setp.ne.s32 	%p18, %r14, 0;
	@%p18 bra 	$L__BB3_37;
	ld.shared.f64 	%fd82, [_ZZN3cub18CUB_300001_SM_10006detail6reduce28DeviceReduceSingleTileKernelINS2_10policy_hubIdjN4cuda3std3__44plusIdEEE10Policy1000EPdSC_iS9_ddNS7_10__identityEEEvT0_T1_T2_T3_T4_T6_E12temp_storage+32];
	add.f64 	%fd83, %fd263, %fd82;
	ld.shared.f64 	%fd84, [_ZZN3cub18CUB_300001_SM_10006detail6reduce28DeviceReduceSingleTileKernelINS2_10policy_hubIdjN4cuda3std3__44plusIdEEE10Policy1000EPdSC_iS9_ddNS7_10__identityEEEvT0_T1_T2_T3_T4_T6_E12temp_storage+40];
	add.f64 	%fd85, %fd83, %fd84;
	ld.shared.f64 	%fd86, [_ZZN3cub18CUB_300001_SM_10006detail6reduce28DeviceReduceSingleTileKernelINS2_10policy_hubIdjN4cuda3std3__44plusIdEEE10Policy1000EPdSC_iS9_ddNS7_10__identityEEEvT0_T1_T2_T3_T4_T6_E12temp_storage+48];
	add.f64 	%fd87, %fd85, %fd86;
	ld.shared.f64 	%fd88, [_ZZN3cub18CUB_300001_SM_10006detail6reduce28DeviceReduceSingleTileKernelINS2_10policy_hubIdjN4cuda3std3__44plusIdEEE10Policy1000EPdSC_iS9_ddNS7_10__identityEEEvT0_T1_T2_T3_T4_T6_E12temp_storage+56];
	add.f64 	%fd89, %fd87, %fd88;
	ld.shared.f64 	%fd90, [_ZZN3cub18CUB_300001_SM_10006detail6reduce28DeviceReduceSingleTileKernelINS2_10policy_hubIdjN4cuda3std3__44plusIdEEE10Policy1000EPdSC_iS9_ddNS7_10__identityEEEvT0_T1_T2_T3_T4_T6_E12temp_storage+64];
	add.f64 	%fd91, %fd89, %fd90;
	ld.shared.f64 	%fd92, [_ZZN3cub18CUB_300001_SM_10006detail6reduce28DeviceReduceSingleTileKernelINS2_10policy_hubIdjN4cuda3std3__44plusIdEEE10Policy1000EPdSC_iS9_ddNS7_10__identityEEEvT0_T1_T2_T3_T4_T6_E12temp_storage+72];
	add.f64 	%fd93, %fd91, %fd92;
	ld.shared.f64 	%fd94, [_ZZN3cub18CUB_300001_SM_10006detail6reduce28DeviceReduceSingleTileKernelINS2_10policy_hubIdjN4cuda3std3__44plusIdEEE10Policy1000EPdSC_iS9_ddNS7_10__identityEEEvT0_T1_T2_T3_T4_T6_E12temp_storage+80];
	add.f64 	%fd95, %fd93, %fd94;
	ld.shared.f64 	%fd96, [_ZZN3cub18CUB_300001_SM_10006detail6reduce28DeviceReduceSingleTileKernelINS2_10policy_hubIdjN4cuda3std3__44plusIdEEE10Policy1000EPdSC_iS9_ddNS7_10__identityEEEvT0_T1_T2_T3_T4_T6_E12temp_storage+88];
	add.f64 	%fd97, %fd95, %fd96;
	ld.shared.f64 	%fd98, [_ZZN3cub18CUB_300001_SM_10006detail6reduce28DeviceReduceSingleTileKernelINS2_10policy_hubIdjN4cuda3std3__44plusIdEEE10Policy1000EPdSC_iS9_ddNS7_10__identityEEEvT0_T1_T2_T3_T4_T6_E12temp_storage+96];
	add.f64 	%fd99, %fd97, %fd98;
	ld.shared.f64 	%fd100, [_ZZN3cub18CUB_300001_SM_10006detail6reduce28DeviceReduceSingleTileKernelINS2_10policy_hubIdjN4cuda3std3__44plusIdEEE10Policy1000EPdSC_iS9_ddNS7_10__identityEEEvT0_T1_T2_T3_T4_T6_E12temp_storage+104];
	add.f64 	%fd101, %fd99, %fd100;
	ld.shared.f64 	%fd102, [_ZZN3cub18CUB_300001_SM_10006detail6reduce28DeviceReduceSingleTileKernelINS2_10policy_hubIdjN4cuda3std3__44plusIdEEE10Policy1000EPdSC_iS9_ddNS7_10__identityEEEvT0_T1_T2_T3_T4_T6_E12temp_storage+112];
	add.f64 	%fd103, %fd101, %fd102;
	ld.shared.f64 	%fd104, [_ZZN3cub18CUB_300001_SM_10006detail6reduce28DeviceReduceSingleTileKernelINS2_10policy_hubIdjN4cuda3std3__44plusIdEEE10Policy1000EPdSC_iS9_ddNS7_10__identityEEEvT0_T1_T2_T3_T4_T6_E12temp_storage+120];
	add.f64 	%fd105, %fd103, %fd104;
	ld.shared.f64 	%fd106, [_ZZN3cub18CUB_300001_SM_10006detail6reduce28DeviceReduceSingleTileKernelINS2_10policy_hubIdjN4cuda3std3__44plusIdEEE10Policy1000EPdSC_iS9_ddNS7_10__identityEEEvT0_T1_T2_T3_T4_T6_E12temp_storage+128];
	add.f64 	%fd107, %fd105, %fd106;
	ld.shared.f64 	%fd108, [_ZZN3cub18CUB_300001_SM_10006detail6reduce28DeviceReduceSingleTileKernelINS2_10policy_hubIdjN4cuda3std3__44plusIdEEE10Policy1000EPdSC_iS9_ddNS7_10__identityEEEvT0_T1_T2_T3_T4_T6_E12temp_storage+136];
	add.f64 	%fd109, %fd107, %fd108;
	ld.shared.f64 	%fd110, [_ZZN3cub18CUB_300001_SM_10006detail6reduce28DeviceReduceSingleTileKernelINS2_10policy_hubIdjN4cuda3std3__44plusIdEEE10Policy1000EPdSC_iS9_ddNS7_10__identityEEEvT0_T1_T2_T3_T4_T6_E12temp_storage+144];
	add.f64 	%fd111, %fd109, %fd110;
	ld.shared.f64 	%fd112, [_ZZN3cub18CUB_300001_SM_10006detail6reduce28DeviceReduceSingleTileKernelINS2_10policy_hubIdjN4cuda3std3__44plusIdEEE10Policy1000EPdSC_iS9_ddNS7_10__identityEEEvT0_T1_T2_T3_T4_T6_E12temp_storage+152];
	add.f64 	%fd113, %fd111, %fd112;
	ld.shared.f64 	%fd114, [_ZZN3cub18CUB_300001_SM_10006detail6reduce28DeviceReduceSingleTileKernelINS2_10policy_hubIdjN4cuda3std3__44plusIdEEE10Policy1000EPdSC_iS9_ddNS7_10__identityEEEvT0_T1_T2_T3_T4_T6_E12temp_storage+160];
	add.f64 	%fd115, %fd113, %fd114;
	ld.shared.f64 	%fd116, [_ZZN3cub18CUB_300001_SM_10006detail6reduce28DeviceReduceSingleTileKernelINS2_10policy_hubIdjN4cuda3std3__44plusIdEEE10Policy1000EPdSC_iS9_ddNS7_10__identityEEEvT0_T1_T2_T3_T4_T6_E12temp_storage+168];
	add.f64 	%fd117, %fd115, %fd116;
	ld.shared.f64 	%fd118, [_ZZN3cub18CUB_300001_SM_10006detail6reduce28DeviceReduceSingleTileKernelINS2_10policy_hubIdjN4cuda3std3__44plusIdEEE10Policy1000EPdSC_iS9_ddNS7_10__identityEEEvT0_T1_T2_T3_T4_T6_E12temp_storage+176];
	add.f64 	%fd263, %fd117, %fd118;
$L__BB3_37:
	mov.u32 	%r224, %tid.x;
	setp.ne.s32 	%p60, %r224, 0;
	@%p60 bra 	$L__BB3_39;
	add.f64 	%fd249, %fd30, %fd263;
	st.global.f64 	[%rd1], %fd249;
$L__BB3_39:
	ret;

}
	// .globl	_ZN3cub18CUB_300001_SM_10006detail6reduce28DeviceReduceSingleTileKernelINS2_10policy_hubIdyN4cuda3std3__44plusIdEEE10Policy1000EN6thrust24THRUST_300001_SM_1000_NS10device_ptrIKdEEPdyS9_dd13power_functorEEvT0_T1_T2_T3_T4_T6_
.visible .entry _ZN3cub18CUB_300001_SM_10006detail6reduce28DeviceReduceSingleTileKernelINS2_10policy_hubIdyN4cuda3std3__44plusIdEEE10Policy1000EN6thrust24THRUST_300001_SM_1000_NS10device_ptrIKdEEPdyS9_dd13power_functorEEvT0_T1_T2_T3_T4_T6_(
	.param .align 8 .b8 _ZN3cub18CUB_300001_SM_10006detail6reduce28DeviceReduceSingleTileKernelINS2_10policy_hubIdyN4cuda3std3__44plusIdEEE10Policy1000EN6thrust24THRUST_300001_SM_1000_NS10device_ptrIKdEEPdyS9_dd13power_functorEEvT0_T1_T2_T3_T4_T6__param_0[8],
	.param .u64 .ptr .align 1 _ZN3cub18CUB_300001_SM_10006detail6reduce28DeviceReduceSingleTileKernelINS2_10policy_hubIdyN4cuda3std3__44plusIdEEE10Policy1000EN6thrust24THRUST_300001_SM_1000_NS10device_ptrIKdEEPdyS9_dd13power_functorEEvT0_T1_T2_T3_T4_T6__param_1,
	.param .u64 _ZN3cub18CUB_300001_SM_10006detail6reduce28DeviceReduceSingleTileKernelINS2_10policy_hubIdyN4cuda3std3__44plusIdEEE10Policy1000EN6thrust24THRUST_300001_SM_1000_NS10device_ptrIKdEEPdyS9_dd13power_functorEEvT0_T1_T2_T3_T4_T6__param_2,
	.param .align 1 .b8 _ZN3cub18CUB_300001_SM_10006detail6reduce28DeviceReduceSingleTileKernelINS2_10policy_hubIdyN4cuda3std3__44plusIdEEE10Policy1000EN6thrust24THRUST_300001_SM_1000_NS10device_ptrIKdEEPdyS9_dd13power_functorEEvT0_T1_T2_T3_T4_T6__param_3[1],
	.param .f64 _ZN3cub18CUB_300001_SM_10006detail6reduce28DeviceReduceSingleTileKernelINS2_10policy_hubIdyN4cuda3std3__44plusIdEEE10Policy1000EN6thrust24THRUST_300001_SM_1000_NS10device_ptrIKdEEPdyS9_dd13power_functorEEvT0_T1_T2_T3_T4_T6__param_4,
	.param .align 8 .b8 _ZN3cub18CUB_300001_SM_10006detail6reduce28DeviceReduceSingleTileKernelINS2_10policy_hubIdyN4cuda3std3__44plusIdEEE10Policy1000EN6thrust24THRUST_300001_SM_1000_NS10device_ptrIKdEEPdyS9_dd13power_functorEEvT0_T1_T2_T3_T4_T6__param_5[8]
)
.maxntid 512
.minnctapersm 1
{
	.reg .pred 	%p<437>;
	.reg .b32 	%r<583>;
	.reg .b64 	%rd<75>;
	.reg .b64 	%fd<628>;
	// demoted variable
	.shared .align 8 .b8 _ZZN3cub18CUB_300001_SM_10006detail6reduce28DeviceReduceSingleTileKernelINS2_10policy_hubIdyN4cuda3std3__44plusIdEEE10Policy1000EN6thrust24THRUST_300001_SM_1000_NS10device_ptrIKdEEPdyS9_dd13power_functorEEvT0_T1_T2_T3_T4_T6_E12temp_storage[152];
	ld.param.f64 	%fd227, [_ZN3cub18CUB_300001_SM_10006detail6reduce28DeviceReduceSingleTileKernelINS2_10policy_hubIdyN4cuda3std3__44plusIdEEE10Policy1000EN6thrust24THRUST_300001_SM_1000_NS10device_ptrIKdEEPdyS9_dd13power_functorEEvT0_T1_T2_T3_T4_T6__param_5];
	ld.param.u64 	%rd18, [_ZN3cub18CUB_300001_SM_10006detail6reduce28DeviceReduceSingleTileKernelINS2_10policy_hubIdyN4cuda3std3__44plusIdEEE10Policy1000EN6thrust24THRUST_300001_SM_1000_NS10device_ptrIKdEEPdyS9_dd13power_functorEEvT0_T1_T2_T3_T4_T6__param_0];
	ld.param.u64 	%rd20, [_ZN3cub18CUB_300001_SM_10006detail6reduce28DeviceReduceSingleTileKernelINS2_10policy_hubIdyN4cuda3std3__44plusIdEEE10Policy1000EN6thrust24THRUST_300001_SM_1000_NS10device_ptrIKdEEPdyS9_dd13power_functorEEvT0_T1_T2_T3_T4_T6__param_1];
	ld.param.u64 	%rd19, [_ZN3cub18CUB_300001_SM_10006detail6reduce28DeviceReduceSingleTileKernelINS2_10policy_hubIdyN4cuda3std3__44plusIdEEE10Policy1000EN6thrust24THRUST_300001_SM_1000_NS10device_ptrIKdEEPdyS9_dd13power_functorEEvT0_T1_T2_T3_T4_T6__param_2];
	ld.param.f64 	%fd226, [_ZN3cub18CUB_300001_SM_10006detail6reduce28DeviceReduceSingleTileKernelINS2_10policy_hubIdyN4cuda3std3__44plusIdEEE10Policy1000EN6thrust24THRUST_300001_SM_1000_NS10device_ptrIKdEEPdyS9_dd13power_functorEEvT0_T1_T2_T3_T4_T6__param_4];
	cvta.to.global.u64 	%rd1, %rd20;
	setp.ne.s64 	%p28, %rd19, 0;
	@%p28 bra 	$L__BB4_3;
	mov.u32 	%r577, %tid.x;
	setp.ne.s32 	%p415, %r577, 0;
	@%p415 bra 	$L__BB4_248;
	st.global.f64 	[%rd1], %fd226;
	bra.uni 	$L__BB4_248;
$L__BB4_3:
	cvta.to.global.u64 	%rd2, %rd18;
	setp.gt.u64 	%p29, %rd19, 3583;
	@%p29 bra 	$L__BB4_61;
	cvt.u32.u64 	%r1, %rd19;
	mov.u32 	%r2, %tid.x;
	setp.ge.u32 	%p308, %r2, %r1;
	mov.f64 	%fd586, 0d0000000000000000;
	mov.u32 	%r579, %r2;
	@%p308 bra 	$L__BB4_16;
	mul.wide.u32 	%rd43, %r2, 8;
	add.s64 	%rd44, %rd2, %rd43;
	ld.global.f64 	%fd2, [%rd44];
	{
	.reg .b32 %temp; 
	mov.b64 	{%temp, %r3}, %fd2;
	}
	{
	.reg .b32 %temp; 
	mov.b64 	{%temp, %r4}, %fd227;
	}
	shr.u32 	%r384, %r4, 20;
	and.b32  	%r385, %r384, 2047;
	add.s32 	%r386, %r385, -1012;
	mov.b64 	%rd45, %fd227;
	shl.b64 	%rd3, %rd45, %r386;
	setp.eq.s64 	%p3, %rd3, -9223372036854775808;
	abs.f64 	%fd3, %fd2;
	setp.neu.f64 	%p309, %fd2, 0d0000000000000000;
	@%p309 bra 	$L__BB4_7;
	setp.eq.s64 	%p312, %rd3, -9223372036854775808;
	abs.f64 	%fd442, %fd227;
	setp.neu.f64 	%p313, %fd442, 0d3FE0000000000000;
	and.pred  	%p3, %p313, %p312;
	selp.b32 	%r387, %r3, 0, %p3;
	setp.lt.s32 	%p314, %r4, 0;
	or.b32  	%r388, %r387, 2146435072;
	selp.b32 	%r389, %r388, %r387, %p314;
	mov.b32 	%r390, 0;
	mov.b64 	%fd575, {%r390, %r389};
	bra.uni 	$L__BB4_8;
$L__BB4_7:
	{ // callseq 63, 0
	.param .b64 param0;
	st.param.f64 	[param0], %fd3;
	.param .b64 param1;
	st.param.f64 	[param1], %fd227;
	.param .b64 retval0;
	call.uni (retval0), 
	__internal_accurate_pow, 
	(
	param0, 
	param1
	);
	ld.param.f64 	%fd435, [retval0];
	} // callseq 63
	setp.lt.s32 	%p310, %r3, 0;
	cvt.rzi.f64.f64 	%fd437, %fd227;
	setp.neu.f64 	%p311, %fd227, %fd437;
	neg.f64 	%fd438, %fd435;
	selp.f64 	%fd439, %fd438, %fd435, %p3;
	selp.f64 	%fd440, %fd439, %fd435, %p310;
	selp.f64 	%fd441, 0dFFF8000000000000, %fd440, %p310;
	selp.f64 	%fd575, %fd441, %fd440, %p311;
$L__BB4_8:
	add.f64 	%fd443, %fd227, %fd2;
	{
	.reg .b32 %temp; 
	mov.b64 	{%temp, %r391}, %fd443;
	}
	and.b32  	%r392, %r391, 2146435072;
	setp.ne.s32 	%p315, %r392, 2146435072;
	@%p315 bra 	$L__BB4_15;
	setp.num.f64 	%p316, %fd2, %fd227;
	@%p316 bra 	$L__BB4_11;
	add.rn.f64 	%fd575, %fd2, %fd227;
	bra.uni 	$L__BB4_15;
$L__BB4_11:
	abs.f64 	%fd444, %fd227;
	setp.neu.f64 	%p317, %fd444, 0d7FF0000000000000;
	@%p317 bra 	$L__BB4_13;
	setp.gt.f64 	%p322, %fd3, 0d3FF0000000000000;
	selp.b32 	%r400, 2146435072, 0, %p322;
	setp.lt.s32 	%p323, %r4, 0;
	xor.b32  	%r401, %r400, 2146435072;
	selp.b32 	%r402, %r401, %r400, %p323;
	setp.eq.f64 	%p324, %fd2, 0dBFF0000000000000;
	selp.b32 	%r403, 1072693248, %r402, %p324;
	mov.b32 	%r404, 0;
	mov.b64 	%fd575, {%r404, %r403};
	bra.uni 	$L__BB4_15;
$L__BB4_13:
	setp.neu.f64 	%p318, %fd3, 0d7FF0000000000000;
	@%p318 bra 	$L__BB4_15;
	setp.lt.s32 	%p319, %r3, 0;
	setp.lt.s32 	%p320, %r4, 0;
	selp.b32 	%r393, 0, 2146435072, %p320;
	and.b32  	%r394, %r4, 2147483647;
	setp.ne.s32 	%p321, %r394, 1071644672;
	or.b32  	%r395, %r393, -2147483648;
	selp.b32 	%r396, %r395, %r393, %p321;
	selp.b32 	%r397, %r396, %r393, %p3;
	selp.b32 	%r398, %r397, %r393, %p319;
	mov.b32 	%r399, 0;
	mov.b64 	%fd575, {%r399, %r398};
$L__BB4_15:
	setp.eq.f64 	%p325, %fd2, 0d3FF0000000000000;
	setp.eq.f64 	%p326, %fd227, 0d0000000000000000;
	selp.f64 	%fd445, 0d3FF0000000000000, %fd575, %p325;
	selp.f64 	%fd586, 0d3FF0000000000000, %fd445, %p326;
	add.s32 	%r579, %r2, 512;
$L__BB4_16:
	setp.ge.u32 	%p327, %r579, %r1;
	@%p327 bra 	$L__BB4_52;
	{
	.reg .b32 %temp; 
	mov.b64 	{%temp, %r7}, %fd227;
	}
	shr.u32 	%r405, %r7, 20;
	and.b32  	%r406, %r405, 2047;
	add.s32 	%r407, %r406, -1012;
	mov.b64 	%rd46, %fd227;
	shl.b64 	%rd4, %rd46, %r407;
	setp.eq.s64 	%p4, %rd4, -9223372036854775808;
	cvt.rzi.f64.f64 	%fd13, %fd227;
	abs.f64 	%fd14, %fd227;
	setp.neu.f64 	%p329, %fd14, 0d3FE0000000000000;
	and.pred  	%p5, %p329, %p4;
	setp.lt.s32 	%p330, %r7, 0;
	selp.b32 	%r8, 0, 2146435072, %p330;
	and.b32  	%r9, %r7, 2147483647;
	or.b32  	%r10, %r8, -2147483648;
	not.b32 	%r408, %r579;
	add.s32 	%r11, %r408, %r1;
	and.b32  	%r409, %r11, 512;
	setp.ne.s32 	%p331, %r409, 0;
	@%p331 bra 	$L__BB4_29;
	mul.wide.u32 	%rd47, %r579, 8;
	add.s64 	%rd48, %rd2, %rd47;
	ld.global.f64 	%fd15, [%rd48];
	{
	.reg .b32 %temp; 
	mov.b64 	{%temp, %r12}, %fd15;
	}
	abs.f64 	%fd16, %fd15;
	setp.eq.f64 	%p332, %fd15, 0d0000000000000000;
	@%p332 bra 	$L__BB4_20;
	{ // callseq 64, 0
	.param .b64 param0;
	st.param.f64 	[param0], %fd16;
	.param .b64 param1;
	st.param.f64 	[param1], %fd227;
	.param .b64 retval0;
	call.uni (retval0), 
	__internal_accurate_pow, 
	(
	param0, 
	param1
	);
	ld.param.f64 	%fd447, [retval0];
	} // callseq 64
	setp.lt.s32 	%p333, %r12, 0;
	setp.neu.f64 	%p334, %fd227, %fd13;
	neg.f64 	%fd449, %fd447;
	setp.eq.s64 	%p335, %rd4, -9223372036854775808;
	selp.f64 	%fd450, %fd449, %fd447, %p335;
	selp.f64 	%fd451, %fd450, %fd447, %p333;
	selp.f64 	%fd452, 0dFFF8000000000000, %fd451, %p333;
	selp.f64 	%fd578, %fd452, %fd451, %p334;
	mov.pred 	%p417, %p4;
	bra.uni 	$L__BB4_21;
$L__BB4_20:
	setp.lt.s32 	%p336, %r7, 0;
	selp.b32 	%r410, %r12, 0, %p5;
	or.b32  	%r411, %r410, 2146435072;
	selp.b32 	%r412, %r411, %r410, %p336;
	mov.b32 	%r413, 0;
	mov.b64 	%fd578, {%r413, %r412};
	mov.pred 	%p417, %p5;
$L__BB4_21:
	add.f64 	%fd453, %fd227, %fd15;
	{
	.reg .b32 %temp; 
	mov.b64 	{%temp, %r414}, %fd453;
	}
	and.b32  	%r415, %r414, 2146435072;
	setp.ne.s32 	%p337, %r415, 2146435072;
	@%p337 bra 	$L__BB4_28;
	setp.nan.f64 	%p338, %fd15, %fd227;
	@%p338 bra 	$L__BB4_27;
	setp.eq.f64 	%p339, %fd14, 0d7FF0000000000000;
	@%p339 bra 	$L__BB4_26;
	setp.neu.f64 	%p340, %fd16, 0d7FF0000000000000;
	@%p340 bra 	$L__BB4_28;
	setp.lt.s32 	%p341, %r12, 0;
	setp.ne.s32 	%p342, %r9, 1071644672;
	selp.b32 	%r417, %r10, %r8, %p342;
	selp.b32 	%r418, %r417, %r8, %p417;
	selp.b32 	%r419, %r418, %r8, %p341;
	mov.b32 	%r420, 0;
	mov.b64 	%fd578, {%r420, %r419};
	bra.uni 	$L__BB4_28;
$L__BB4_26:
	setp.lt.s32 	%p343, %r7, 0;
	setp.gt.f64 	%p344, %fd16, 0d3FF0000000000000;
	selp.b32 	%r421, 2146435072, 0, %p344;
	xor.b32  	%r422, %r421, 2146435072;
	selp.b32 	%r423, %r422, %r421, %p343;
	setp.eq.f64 	%p345, %fd15, 0dBFF0000000000000;
	selp.b32 	%r424, 1072693248, %r423, %p345;
	mov.b32 	%r425, 0;
	mov.b64 	%fd578, {%r425, %r424};
	bra.uni 	$L__BB4_28;
$L__BB4_27:
	add.rn.f64 	%fd578, %fd15, %fd227;
$L__BB4_28:
	setp.eq.f64 	%p346, %fd227, 0d0000000000000000;
	setp.eq.f64 	%p347, %fd15, 0d3FF0000000000000;
	selp.f64 	%fd454, 0d3FF0000000000000, %fd578, %p347;
	selp.f64 	%fd455, 0d3FF0000000000000, %fd454, %p346;
	add.f64 	%fd586, %fd586, %fd455;
	add.s32 	%r579, %r579, 512;
$L__BB4_29:
	setp.lt.u32 	%p348, %r11, 512;
	@%p348 bra 	$L__BB4_52;
	mul.wide.u32 	%rd49, %r579, 8;
	add.s64 	%rd50, %rd49, %rd2;
	add.s64 	%rd71, %rd50, 4096;
$L__BB4_31:
	ld.global.f64 	%fd28, [%rd71+-4096];
	{
	.reg .b32 %temp; 
	mov.b64 	{%temp, %r16}, %fd28;
	}
	abs.f64 	%fd29, %fd28;
	setp.neu.f64 	%p349, %fd28, 0d0000000000000000;
	@%p349 bra 	$L__BB4_33;
	setp.lt.s32 	%p353, %r7, 0;
	selp.b32 	%r426, %r16, 0, %p5;
	or.b32  	%r427, %r426, 2146435072;
	selp.b32 	%r428, %r427, %r426, %p353;
	mov.b32 	%r429, 0;
	mov.b64 	%fd583, {%r429, %r428};
	mov.pred 	%p7, %p5;
	bra.uni 	$L__BB4_34;
$L__BB4_33:
	{ // callseq 65, 0
	.param .b64 param0;
	st.param.f64 	[param0], %fd29;
	.param .b64 param1;
	st.param.f64 	[param1], %fd227;
	.param .b64 retval0;
	call.uni (retval0), 
	__internal_accurate_pow, 
	(
	param0, 
	param1
	);
	ld.param.f64 	%fd456, [retval0];
	} // callseq 65
	setp.lt.s32 	%p350, %r16, 0;
	setp.neu.f64 	%p351, %fd227, %fd13;
	neg.f64 	%fd458, %fd456;
	setp.eq.s64 	%p352, %rd4, -9223372036854775808;
	selp.f64 	%fd459, %fd458, %fd456, %p352;
	selp.f64 	%fd460, %fd459, %fd456, %p350;
	selp.f64 	%fd461, 0dFFF8000000000000, %fd460, %p350;
	selp.f64 	%fd583, %fd461, %fd460, %p351;
	mov.pred 	%p7, %p4;
$L__BB4_34:
	add.f64 	%fd462, %fd227, %fd28;
	{
	.reg .b32 %temp; 
	mov.b64 	{%temp, %r430}, %fd462;
	}
	and.b32  	%r431, %r430, 2146435072;
	setp.ne.s32 	%p354, %r431, 2146435072;
	@%p354 bra 	$L__BB4_41;
	setp.num.f64 	%p355, %fd28, %fd227;
	@%p355 bra 	$L__BB4_37;
	add.rn.f64 	%fd583, %fd28, %fd227;
	bra.uni 	$L__BB4_41;
$L__BB4_37:
	setp.neu.f64 	%p356, %fd14, 0d7FF0000000000000;
	@%p356 bra 	$L__BB4_39;
	setp.lt.s32 	%p360, %r7, 0;
	setp.gt.f64 	%p361, %fd29, 0d3FF0000000000000;
	selp.b32 	%r437, 2146435072, 0, %p361;
	xor.b32  	%r438, %r437, 2146435072;
	selp.b32 	%r439, %r438, %r437, %p360;
	setp.eq.f64 	%p362, %fd28, 0dBFF0000000000000;
	selp.b32 	%r440, 1072693248, %r439, %p362;
	mov.b32 	%r441, 0;
	mov.b64 	%fd583, {%r441, %r440};
	bra.uni 	$L__BB4_41;
$L__BB4_39:
	setp.neu.f64 	%p357, %fd29, 0d7FF0000000000000;
	@%p357 bra 	$L__BB4_41;
	setp.lt.s32 	%p358, %r16, 0;
	setp.ne.s32 	%p359, %r9, 1071644672;
	selp.b32 	%r433, %r10, %r8, %p359;
	selp.b32 	%r434, %r433, %r8, %p7;
	selp.b32 	%r435, %r434, %r8, %p358;
	mov.b32 	%r436, 0;
	mov.b64 	%fd583, {%r436, %r435};
$L__BB4_41:
	setp.eq.f64 	%p363, %fd227, 0d0000000000000000;
	setp.eq.s64 	%p364, %rd4, -9223372036854775808;
	setp.eq.f64 	%p365, %fd28, 0d3FF0000000000000;
	selp.f64 	%fd463, 0d3FF0000000000000, %fd583, %p365;
	selp.f64 	%fd464, 0d3FF0000000000000, %fd463, %p363;
	add.f64 	%fd37, %fd586, %fd464;
	ld.global.f64 	%fd38, [%rd71];
	{
	.reg .b32 %temp; 
	mov.b64 	{%temp, %r17}, %fd38;
	}
	abs.f64 	%fd39, %fd38;
	{ // callseq 66, 0
	.param .b64 param0;
	st.param.f64 	[param0], %fd39;
	.param .b64 param1;
	st.param.f64 	[param1], %fd227;
	.param .b64 retval0;
	call.uni (retval0), 
	__internal_accurate_pow, 
	(
	param0, 
	param1
	);
	ld.param.f64 	%fd465, [retval0];
	} // callseq 66
	setp.lt.s32 	%p366, %r17, 0;
	neg.f64 	%fd467, %fd465;
	selp.f64 	%fd468, %fd467, %fd465, %p364;
	selp.f64 	%fd40, %fd468, %fd465, %p366;
	setp.eq.f64 	%p367, %fd38, 0d0000000000000000;
	@%p367 bra 	$L__BB4_43;
	setp.lt.s32 	%p368, %r17, 0;
	setp.neu.f64 	%p369, %fd227, %fd13;
	selp.f64 	%fd469, 0dFFF8000000000000, %fd40, %p368;
	selp.f64 	%fd585, %fd469, %fd40, %p369;
	mov.pred 	%p419, %p4;
	bra.uni 	$L__BB4_44;
$L__BB4_43:
	setp.lt.s32 	%p370, %r7, 0;
	selp.b32 	%r442, %r17, 0, %p5;
	or.b32  	%r443, %r442, 2146435072;
	selp.b32 	%r444, %r443, %r442, %p370;
	mov.b32 	%r445, 0;
	mov.b64 	%fd585, {%r445, %r444};
	mov.pred 	%p419, %p5;
$L__BB4_44:
	add.f64 	%fd470, %fd227, %fd38;
	{
	.reg .b32 %temp; 
	mov.b64 	{%temp, %r446}, %fd470;
	}
	and.b32  	%r447, %r446, 2146435072;
	setp.ne.s32 	%p371, %r447, 2146435072;
	@%p371 bra 	$L__BB4_51;
	setp.nan.f64 	%p372, %fd38, %fd227;
	@%p372 bra 	$L__BB4_50;
	setp.eq.f64 	%p373, %fd14, 0d7FF0000000000000;
	@%p373 bra 	$L__BB4_49;
	setp.neu.f64 	%p374, %fd39, 0d7FF0000000000000;
	@%p374 bra 	$L__BB4_51;
	setp.lt.s32 	%p375, %r17, 0;
	setp.ne.s32 	%p376, %r9, 1071644672;
	selp.b32 	%r449, %r10, %r8, %p376;
	selp.b32 	%r450, %r449, %r8, %p419;
	selp.b32 	%r451, %r450, %r8, %p375;
	mov.b32 	%r452, 0;
	mov.b64 	%fd585, {%r452, %r451};
	bra.uni 	$L__BB4_51;
$L__BB4_49:
	setp.lt.s32 	%p377, %r7, 0;
	setp.gt.f64 	%p378, %fd39, 0d3FF0000000000000;
	selp.b32 	%r453, 2146435072, 0, %p378;
	xor.b32  	%r454, %r453, 2146435072;
	selp.b32 	%r455, %r454, %r453, %p377;
	setp.eq.f64 	%p379, %fd38, 0dBFF0000000000000;
	selp.b32 	%r456, 1072693248, %r455, %p379;
	mov.b32 	%r457, 0;
	mov.b64 	%fd585, {%r457, %r456};
	bra.uni 	$L__BB4_51;
$L__BB4_50:
	add.rn.f64 	%fd585, %fd38, %fd227;
$L__BB4_51:
	setp.eq.f64 	%p380, %fd227, 0d0000000000000000;
	setp.eq.f64 	%p381, %fd38, 0d3FF0000000000000;
	selp.f64 	%fd471, 0d3FF0000000000000, %fd585, %p381;
	selp.f64 	%fd472, 0d3FF0000000000000, %fd471, %p380;
	add.f64 	%fd586, %fd37, %fd472;
	add.s32 	%r579, %r579, 1024;
	add.s64 	%rd71, %rd71, 8192;
	setp.lt.s32 	%p382, %r579, %r1;
	@%p382 bra 	$L__BB4_31;
$L__BB4_52:
	setp.lt.s64 	%p383, %rd19, 512;
	@%p383 bra 	$L__BB4_57;
	// begin inline asm
	mov.u32 %r521, %laneid;
	// end inline asm
	mov.b64 	%rd61, %fd586;
	mov.b64 	{%r523, %r528}, %rd61;
	mov.b32 	%r529, 1;
	mov.b32 	%r570, 31;
	mov.b32 	%r571, -1;
	// begin inline asm
	shfl.sync.down.b32 %r522, %r523, %r529, %r570, %r571;
	// end inline asm
	// begin inline asm
	shfl.sync.down.b32 %r527, %r528, %r529, %r570, %r571;
	// end inline asm
	mov.b64 	%rd62, {%r522, %r527};
	mov.b64 	%fd531, %rd62;
	setp.gt.s32 	%p407, %r521, 30;
	add.f64 	%fd532, %fd586, %fd531;
	selp.f64 	%fd533, %fd586, %fd532, %p407;
	mov.b64 	%rd63, %fd533;
	mov.b64 	{%r533, %r538}, %rd63;
	mov.b32 	%r539, 2;
	// begin inline asm
	shfl.sync.down.b32 %r532, %r533, %r539, %r570, %r571;
	// end inline asm
	// begin inline asm
	shfl.sync.down.b32 %r537, %r538, %r539, %r570, %r571;
	// end inline asm
	mov.b64 	%rd64, {%r532, %r537};
	mov.b64 	%fd534, %rd64;
	setp.gt.s32 	%p408, %r521, 29;
	add.f64 	%fd535, %fd533, %fd534;
	selp.f64 	%fd536, %fd533, %fd535, %p408;
	mov.b64 	%rd65, %fd536;
	mov.b64 	{%r543, %r548}, %rd65;
	mov.b32 	%r549, 4;
	// begin inline asm
	shfl.sync.down.b32 %r542, %r543, %r549, %r570, %r571;
	// end inline asm
	// begin inline asm
	shfl.sync.down.b32 %r547, %r548, %r549, %r570, %r571;
	// end inline asm
	mov.b64 	%rd66, {%r542, %r547};
	mov.b64 	%fd537, %rd66;
	setp.gt.s32 	%p409, %r521, 27;
	add.f64 	%fd538, %fd536, %fd537;
	selp.f64 	%fd539, %fd536, %fd538, %p409;
	mov.b64 	%rd67, %fd539;
	mov.b64 	{%r553, %r558}, %rd67;
	mov.b32 	%r559, 8;
	// begin inline asm
	shfl.sync.down.b32 %r552, %r553, %r559, %r570, %r571;
	// end inline asm
	// begin inline asm
	shfl.sync.down.b32 %r557, %r558, %r559, %r570, %r571;
	// end inline asm
	mov.b64 	%rd68, {%r552, %r557};
	mov.b64 	%fd540, %rd68;
	setp.gt.s32 	%p410, %r521, 23;
	add.f64 	%fd541, %fd539, %fd540;
	selp.f64 	%fd542, %fd539, %fd541, %p410;
	mov.b64 	%rd69, %fd542;
	mov.b64 	{%r563, %r568}, %rd69;
	mov.b32 	%r569, 16;
	// begin inline asm
	shfl.sync.down.b32 %r562, %r563, %r569, %r570, %r571;
	// end inline asm
	// begin inline asm
	shfl.sync.down.b32 %r567, %r568, %r569, %r570, %r571;
	// end inline asm
	mov.b64 	%rd70, {%r562, %r567};
	mov.b64 	%fd543, %rd70;
	setp.gt.s32 	%p411, %r521, 15;
	add.f64 	%fd50, %fd542, %fd543;
	selp.f64 	%fd627, %fd542, %fd50, %p411;
	setp.ne.s32 	%p412, %r521, 0;
	@%p412 bra 	$L__BB4_55;
	shr.u32 	%r572, %r2, 2;
	and.b32  	%r573, %r572, 248;
	mov.u32 	%r574, _ZZN3cub18CUB_300001_SM_10006detail6reduce28DeviceReduceSingleTileKernelINS2_10policy_hubIdyN4cuda3std3__44plusIdEEE10Policy1000EN6thrust24THRUST_300001_SM_1000_NS10device_ptrIKdEEPdyS9_dd13power_functorEEvT0_T1_T2_T3_T4_T6_E12temp_storage;
	add.s32 	%r575, %r574, %r573;
	st.shared.f64 	[%r575+16], %fd50;
$L__BB4_55:
	bar.sync 	0;
	setp.ne.s32 	%p413, %r2, 0;
	@%p413 bra 	$L__BB4_246;
	ld.shared.f64 	%fd544, [_ZZN3cub18CUB_300001_SM_10006detail6reduce28DeviceReduceSingleTileKernelINS2_10policy_hubIdyN4cuda3std3__44plusIdEEE10Policy1000EN6thrust24THRUST_300001_SM_1000_NS10device_ptrIKdEEPdyS9_dd13power_functorEEvT0_T1_T2_T3_T4_T6_E12temp_storage+24];
	add.f64 	%fd545, %fd627, %fd544;
	ld.shared.f64 	%fd546, [_ZZN3cub18CUB_300001_SM_10006detail6reduce28DeviceReduceSingleTileKernelINS2_10policy_hubIdyN4cuda3std3__44plusIdEEE10Policy1000EN6thrust24THRUST_300001_SM_1000_NS10device_ptrIKdEEPdyS9_dd13power_functorEEvT0_T1_T2_T3_T4_T6_E12temp_storage+32];
	add.f64 	%fd547, %fd545, %fd546;
	ld.shared.f64 	%fd548, [_ZZN3cub18CUB_300001_SM_10006detail6reduce28DeviceReduceSingleTileKernelINS2_10policy_hubIdyN4cuda3std3__44plusIdEEE10Policy1000EN6thrust24THRUST_300001_SM_1000_NS10device_ptrIKdEEPdyS9_dd13power_functorEEvT0_T1_T2_T3_T4_T6_E12temp_storage+40];
	add.f64 	%fd549, %fd547, %fd548;
	ld.shared.f64 	%fd550, [_ZZN3cub18CUB_300001_SM_10006detail6reduce28DeviceReduceSingleTileKernelINS2_10policy_hubIdyN4cuda3std3__44plusIdEEE10Policy1000EN6thrust24THRUST_300001_SM_1000_NS10device_ptrIKdEEPdyS9_dd13power_functorEEvT0_T1_T2_T3_T4_T6_E12temp_storage+48];
	add.f64 	%fd551, %fd549, %fd550;
	ld.shared.f64 	%fd552, [_ZZN3cub18CUB_300001_SM_10006detail6reduce28DeviceReduceSingleTileKernelINS2_10policy_hubIdyN4cuda3std3__44plusIdEEE10Policy1000EN6thrust24THRUST_300001_SM_1000_NS10device_ptrIKdEEPdyS9_dd13power_functorEEvT0_T1_T2_T3_T4_T6_E12temp_storage+56];
	add.f64 	%fd553, %fd551, %fd552;
	ld.shared.f64 	%fd554, [_ZZN3cub18CUB_300001_SM_10006detail6reduce28DeviceReduceSingleTileKernelINS2_10policy_hubIdyN4cuda3std3__44plusIdEEE10Policy1000EN6thrust24THRUST_300001_SM_1000_NS10device_ptrIKdEEPdyS9_dd13power_functorEEvT0_T1_T2_T3_T4_T6_E12temp_storage+64];
	add.f64 	%fd555, %fd553, %fd554;
	ld.shared.f64 	%fd556, [_ZZN3cub18CUB_300001_SM_10006detail6reduce28DeviceReduceSingleTileKernelINS2_10policy_hubIdyN4cuda3std3__44plusIdEEE10Policy1000EN6thrust24THRUST_300001_SM_1000_NS10device_ptrIKdEEPdyS9_dd13power_functorEEvT0_T1_T2_T3_T4_T6_E12temp_storage+72];
	add.f64 	%fd557, %fd555, %fd556;
	ld.shared.f64 	%fd558, [_ZZN3cub18CUB_300001_SM_10006detail6reduce28DeviceReduceSingleTileKernelINS2_10policy_hubIdyN4cuda3std3__44plusIdEEE10Policy1000EN6thrust24THRUST_300001_SM_1000_NS10device_ptrIKdEEPdyS9_dd13power_functorEEvT0_T1_T2_T3_T4_T6_E12temp_storage+80];
	add.f64 	%fd559, %fd557, %fd558;
	ld.shared.f64 	%fd560, [_ZZN3cub18CUB_300001_SM_10006detail6reduce28DeviceReduceSingleTileKernelINS2_10policy_hubIdyN4cuda3std3__44plusIdEEE10Policy1000EN6thrust24THRUST_300001_SM_1000_NS10device_ptrIKdEEPdyS9_dd13power_functorEEvT0_T1_T2_T3_T4_T6_E12temp_storage+88];
	add.f64 	%fd561, %fd559, %fd560;
	ld.shared.f64 	%fd562, [_ZZN3cub18CUB_300001_SM_10006detail6reduce28DeviceReduceSingleTileKernelINS2_10policy_hubIdyN4cuda3std3__44plusIdEEE10Policy1000EN6thrust24THRUST_300001_SM_1000_NS10device_ptrIKdEEPdyS9_dd13power_functorEEvT0_T1_T2_T3_T4_T6_E12temp_storage+96];
	add.f64 	%fd563, %fd561, %fd562;
	ld.shared.f64 	%fd564, [_ZZN3cub18CUB_300001_SM_10006detail6reduce28DeviceReduceSingleTileKernelINS2_10policy_hubIdyN4cuda3std3__44plusIdEEE10Policy1000EN6thrust24THRUST_300001_SM_1000_NS10device_ptrIKdEEPdyS9_dd13power_functorEEvT0_T1_T2_T3_T4_T6_E12temp_storage+104];
	add.f64 	%fd565, %fd563, %fd564;
	ld.shared.f64 	%fd566, [_ZZN3cub18CUB_300001_SM_10006detail6reduce28DeviceReduceSingleTileKernelINS2_10policy_hubIdyN4cuda3std3__44plusIdEEE10Policy1000EN6thrust24THRUST_300001_SM_1000_NS10device_ptrIKdEEPdyS9_dd13power_functorEEvT0_T1_T2_T3_T4_T6_E12temp_storage+112];
	add.f64 	%fd567, %fd565, %fd566;
	ld.shared.f64 	%fd568, [_ZZN3cub18CUB_300001_SM_10006detail6reduce28DeviceReduceSingleTileKernelINS2_10policy_hubIdyN4cuda3std3__44plusIdEEE10Policy1000EN6thrust24THRUST_300001_SM_1000_NS10device_ptrIKdEEPdyS9_dd13power_functorEEvT0_T1_T2_T3_T4_T6_E12temp_storage+120];
	add.f64 	%fd569, %fd567, %fd568;
	ld.shared.f64 	%fd570, [_ZZN3cub18CUB_300001_SM_10006detail6reduce28DeviceReduceSingleTileKernelINS2_10policy_hubIdyN4cuda3std3__44plusIdEEE10Policy1000EN6thrust24THRUST_300001_SM_1000_NS10device_ptrIKdEEPdyS9_dd13power_functorEEvT0_T1_T2_T3_T4_T6_E12temp_storage+128];
	add.f64 	%fd571, %fd569, %fd570;
	ld.shared.f64 	%fd572, [_ZZN3cub18CUB_300001_SM_10006detail6reduce28DeviceReduceSingleTileKernelINS2_10policy_hubIdyN4cuda3std3__44plusIdEEE10Policy1000EN6thrust24THRUST_300001_SM_1000_NS10device_ptrIKdEEPdyS9_dd13power_functorEEvT0_T1_T2_T3_T4_T6_E12temp_storage+136];
	add.f64 	%fd627, %fd571, %fd572;
	bra.uni 	$L__BB4_246;
$L__BB4_57:
	// begin inline asm
	mov.u32 %r458, %laneid;
	// end inline asm
	and.b32  	%r509, %r2, 992;
	add.s32 	%r510, %r509, 32;
	setp.gt.s32 	%p384, %r510, %r1;
	not.b32 	%r511, %r509;
	add.s32 	%r512, %r1, %r511;
	selp.b32 	%r507, %r512, 31, %p384;
	mov.b64 	%rd51, %fd586;
	mov.b64 	{%r460, %r465}, %rd51;
	mov.b32 	%r466, 1;
	mov.b32 	%r508, -1;
	// begin inline asm
	shfl.sync.down.b32 %r459, %r460, %r466, %r507, %r508;
	// end inline asm
	// begin inline asm
	shfl.sync.down.b32 %r464, %r465, %r466, %r507, %r508;
	// end inline asm
	mov.b64 	%rd52, {%r459, %r464};
	mov.b64 	%fd473, %rd52;
	setp.lt.s32 	%p385, %r458, %r507;
	add.f64 	%fd474, %fd586, %fd473;
	selp.f64 	%fd475, %fd474, %fd586, %p385;
	mov.b64 	%rd53, %fd475;
	mov.b64 	{%r470, %r475}, %rd53;
	mov.b32 	%r476, 2;
	// begin inline asm
	shfl.sync.down.b32 %r469, %r470, %r476, %r507, %r508;
	// end inline asm
	// begin inline asm
	shfl.sync.down.b32 %r474, %r475, %r476, %r507, %r508;
	// end inline asm
	mov.b64 	%rd54, {%r469, %r474};
	mov.b64 	%fd476, %rd54;
	add.s32 	%r513, %r458, 2;
	setp.gt.s32 	%p386, %r513, %r507;
	add.f64 	%fd477, %fd475, %fd476;
	selp.f64 	%fd478, %fd475, %fd477, %p386;
	mov.b64 	%rd55, %fd478;
	mov.b64 	{%r480, %r485}, %rd55;
	mov.b32 	%r486, 4;
	// begin inline asm
	shfl.sync.down.b32 %r479, %r480, %r486, %r507, %r508;
	// end inline asm
	// begin inline asm
	shfl.sync.down.b32 %r484, %r485, %r486, %r507, %r508;
	// end inline asm
	mov.b64 	%rd56, {%r479, %r484};
	mov.b64 	%fd479, %rd56;
	add.s32 	%r514, %r458, 4;
	setp.gt.s32 	%p387, %r514, %r507;
	add.f64 	%fd480, %fd478, %fd479;
	selp.f64 	%fd481, %fd478, %fd480, %p387;
	mov.b64 	%rd57, %fd481;
	mov.b64 	{%r490, %r495}, %rd57;
	mov.b32 	%r496, 8;
	// begin inline asm
	shfl.sync.down.b32 %r489, %r490, %r496, %r507, %r508;
	// end inline asm
	// begin inline asm
	shfl.sync.down.b32 %r494, %r495, %r496, %r507, %r508;
	// end inline asm
	mov.b64 	%rd58, {%r489, %r494};
	mov.b64 	%fd482, %rd58;
	add.s32 	%r515, %r458, 8;
	setp.gt.s32 	%p388, %r515, %r507;
	add.f64 	%fd483, %fd481, %fd482;
	selp.f64 	%fd484, %fd481, %fd483, %p388;
	mov.b64 	%rd59, %fd484;
	mov.b64 	{%r500, %r505}, %rd59;
	mov.b32 	%r506, 16;
	// begin inline asm
	shfl.sync.down.b32 %r499, %r500, %r506, %r507, %r508;
	// end inline asm
	// begin inline asm
	shfl.sync.down.b32 %r504, %r505, %r506, %r507, %r508;
	// end inline asm
	mov.b64 	%rd60, {%r499, %r504};
	mov.b64 	%fd485, %rd60;
	add.s32 	%r516, %r458, 16;
	setp.gt.s32 	%p389, %r516, %r507;
	add.f64 	%fd486, %fd484, %fd485;
	selp.f64 	%fd627, %fd484, %fd486, %p389;
	setp.ne.s32 	%p390, %r458, 0;
	@%p390 bra 	$L__BB4_59;
	shr.u32 	%r517, %r2, 2;
	and.b32  	%r518, %r517, 248;
	mov.u32 	%r519, _ZZN3cub18CUB_300001_SM_10006detail6reduce28DeviceReduceSingleTileKernelINS2_10policy_hubIdyN4cuda3std3__44plusIdEEE10Policy1000EN6thrust24THRUST_300001_SM_1000_NS10device_ptrIKdEEPdyS9_dd13power_functorEEvT0_T1_T2_T3_T4_T6_E12temp_storage;
	add.s32 	%r520, %r519, %r518;
	st.shared.f64 	[%r520+16], %fd627;
$L__BB4_59:
	bar.sync 	0;
	setp.ne.s32 	%p391, %r2, 0;
	@%p391 bra 	$L__BB4_246;
	setp.gt.s64 	%p392, %rd19, 32;
	ld.shared.f64 	%fd487, [_ZZN3cub18CUB_300001_SM_10006detail6reduce28DeviceReduceSingleTileKernelINS2_10policy_hubIdyN4cuda3std3__44plusIdEEE10Policy1000EN6thrust24THRUST_300001_SM_1000_NS10device_ptrIKdEEPdyS9_dd13power_functorEEvT0_T1_T2_T3_T4_T6_E12temp_storage+24];
	add.f64 	%fd488, %fd627, %fd487;
	selp.f64 	%fd489, %fd488, %fd627, %p392;
	setp.gt.s64 	%p393, %rd19, 64;
	ld.shared.f64 	%fd490, [_ZZN3cub18CUB_300001_SM_10006detail6reduce28DeviceReduceSingleTileKernelINS2_10policy_hubIdyN4cuda3std3__44plusIdEEE10Policy1000EN6thrust24THRUST_300001_SM_1000_NS10device_ptrIKdEEPdyS9_dd13power_functorEEvT0_T1_T2_T3_T4_T6_E12temp_storage+32];
	add.f64 	%fd491, %fd490, %fd489;
	selp.f64 	%fd492, %fd491, %fd489, %p393;
	setp.gt.s64 	%p394, %rd19, 96;
	ld.shared.f64 	%fd493, [_ZZN3cub18CUB_300001_SM_10006detail6reduce28DeviceReduceSingleTileKernelINS2_10policy_hubIdyN4cuda3std3__44plusIdEEE10Policy1000EN6thrust24THRUST_300001_SM_1000_NS10device_ptrIKdEEPdyS9_dd13power_functorEEvT0_T1_T2_T3_T4_T6_E12temp_storage+40];
	add.f64 	%fd494, %fd493, %fd492;
	selp.f64 	%fd495, %fd494, %fd492, %p394;
	setp.gt.s64 	%p395, %rd19, 128;
	ld.shared.f64 	%fd496, [_ZZN3cub18CUB_300001_SM_10006detail6reduce28DeviceReduceSingleTileKernelINS2_10policy_hubIdyN4cuda3std3__44plusIdEEE10Policy1000EN6thrust24THRUST_300001_SM_1000_NS10device_ptrIKdEEPdyS9_dd13power_functorEEvT0_T1_T2_T3_T4_T6_E12temp_storage+48];
	add.f64 	%fd497, %fd496, %fd495;
	selp.f64 	%fd498, %fd497, %fd495, %p395;
	setp.gt.s64 	%p396, %rd19, 160;
	ld.shared.f64 	%fd499, [_ZZN3cub18CUB_300001_SM_10006detail6reduce28DeviceReduceSingleTileKernelINS2_10policy_hubIdyN4cuda3std3__44plusIdEEE10Policy1000EN6thrust24THRUST_300001_SM_1000_NS10device_ptrIKdEEPdyS9_dd13power_functorEEvT0_T1_T2_T3_T4_T6_E12temp_storage+56];
	add.f64 	%fd500, %fd499, %fd498;
	selp.f64 	%fd501, %fd500, %fd498, %p396;
	setp.gt.s64 	%p397, %rd19, 192;
	ld.shared.f64 	%fd502, [_ZZN3cub18CUB_300001_SM_10006detail6reduce28DeviceReduceSingleTileKernelINS2_10policy_hubIdyN4cuda3std3__44plusIdEEE10Policy1000EN6thrust24THRUST_300001_SM_1000_NS10device_ptrIKdEEPdyS9_dd13power_functorEEvT0_T1_T2_T3_T4_T6_E12temp_storage+64];
	add.f64 	%fd503, %fd502, %fd501;
	selp.f64 	%fd504, %fd503, %fd501, %p397;
	setp.gt.s64 	%p398, %rd19, 224;
	ld.shared.f64 	%fd505, [_ZZN3cub18CUB_300001_SM_10006detail6reduce28DeviceReduceSingleTileKernelINS2_10policy_hubIdyN4cuda3std3__44plusIdEEE10Policy1000EN6thrust24THRUST_300001_SM_1000_NS10device_ptrIKdEEPdyS9_dd13power_functorEEvT0_T1_T2_T3_T4_T6_E12temp_storage+72];
	add.f64 	%fd506, %fd505, %fd504;
	selp.f64 	%fd507, %fd506, %fd504, %p398;
	setp.gt.s64 	%p399, %rd19, 256;
	ld.shared.f64 	%fd508, [_ZZN3cub18CUB_300001_SM_10006detail6reduce28DeviceReduceSingleTileKernelINS2_10policy_hubIdyN4cuda3std3__44plusIdEEE10Policy1000EN6thrust24THRUST_300001_SM_1000_NS10device_ptrIKdEEPdyS9_dd13power_functorEEvT0_T1_T2_T3_T4_T6_E12temp_storage+80];
	add.f64 	%fd509, %fd508, %fd507;
	selp.f64 	%fd510, %fd509, %fd507, %p399;
	setp.gt.s64 	%p400, %rd19, 288;
	ld.shared.f64 	%fd511, [_ZZN3cub18CUB_300001_SM_10006detail6reduce28DeviceReduceSingleTileKernelINS2_10policy_hubIdyN4cuda3std3__44plusIdEEE10Policy1000EN6thrust24THRUST_300001_SM_1000_NS10device_ptrIKdEEPdyS9_dd13power_functorEEvT0_T1_T2_T3_T4_T6_E12temp_storage+88];
	add.f64 	%fd512, %fd511, %fd510;
	selp.f64 	%fd513, %fd512, %fd510, %p400;
	setp.gt.s64 	%p401, %rd19, 320;
	ld.shared.f64 	%fd514, [_ZZN3cub18CUB_300001_SM_10006detail6reduce28DeviceReduceSingleTileKernelINS2_10policy_hubIdyN4cuda3std3__44plusIdEEE10Policy1000EN6thrust24THRUST_300001_SM_1000_NS10device_ptrIKdEEPdyS9_dd13power_functorEEvT0_T1_T2_T3_T4_T6_E12temp_storage+96];
	add.f64 	%fd515, %fd514, %fd513;
	selp.f64 	%fd516, %fd515, %fd513, %p401;
	setp.gt.s64 	%p402, %rd19, 352;
	ld.shared.f64 	%fd517, [_ZZN3cub18CUB_300001_SM_10006detail6reduce28DeviceReduceSingleTileKernelINS2_10policy_hubIdyN4cuda3std3__44plusIdEEE10Policy1000EN6thrust24THRUST_300001_SM_1000_NS10device_ptrIKdEEPdyS9_dd13power_functorEEvT0_T1_T2_T3_T4_T6_E12temp_storage+104];
	add.f64 	%fd518, %fd517, %fd516;
	selp.f64 	%fd519, %fd518, %fd516, %p402;
	setp.gt.s64 	%p403, %rd19, 384;
	ld.shared.f64 	%fd520, [_ZZN3cub18CUB_300001_SM_10006detail6reduce28DeviceReduceSingleTileKernelINS2_10policy_hubIdyN4cuda3std3__44plusIdEEE10Policy1000EN6thrust24THRUST_300001_SM_1000_NS10device_ptrIKdEEPdyS9_dd13power_functorEEvT0_T1_T2_T3_T4_T6_E12temp_storage+112];
	add.f64 	%fd521, %fd520, %fd519;
	selp.f64 	%fd522, %fd521, %fd519, %p403;
	setp.gt.s64 	%p404, %rd19, 416;
	ld.shared.f64 	%fd523, [_ZZN3cub18CUB_300001_SM_10006detail6reduce28DeviceReduceSingleTileKernelINS2_10policy_hubIdyN4cuda3std3__44plusIdEEE10Policy1000EN6thrust24THRUST_300001_SM_1000_NS10device_ptrIKdEEPdyS9_dd13power_functorEEvT0_T1_T2_T3_T4_T6_E12temp_storage+120];
	add.f64 	%fd524, %fd523, %fd522;
	selp.f64 	%fd525, %fd524, %fd522, %p404;
	setp.gt.s64 	%p405, %rd19, 448;
	ld.shared.f64 	%fd526, [_ZZN3cub18CUB_300001_SM_10006detail6reduce28DeviceReduceSingleTileKernelINS2_10policy_hubIdyN4cuda3std3__44plusIdEEE10Policy1000EN6thrust24THRUST_300001_SM_1000_NS10device_ptrIKdEEPdyS9_dd13power_functorEEvT0_T1_T2_T3_T4_T6_E12temp_storage+128];
	add.f64 	%fd527, %fd526, %fd525;
	selp.f64 	%fd528, %fd527, %fd525, %p405;
	setp.gt.s64 	%p406, %rd19, 480;
	ld.shared.f64 	%fd529, [_ZZN3cub18CUB_300001_SM_10006detail6reduce28DeviceReduceSingleTileKernelINS2_10policy_hubIdyN4cuda3std3__44plusIdEEE10Policy1000EN6thrust24THRUST_300001_SM_1000_NS10device_ptrIKdEEPdyS9_dd13power_functorEEvT0_T1_T2_T3_T4_T6_E12temp_storage+136];
	add.f64 	%fd530, %fd529, %fd528;
	selp.f64 	%fd627, %fd530, %fd528, %p406;
	bra.uni 	$L__BB4_246;
$L__BB4_61:
	mov.u32 	%r19, %tid.x;
	{
	.reg .b32 %temp; 
	mov.b64 	{%temp, %r20}, %fd227;
	}
	shr.u32 	%r47, %r20, 20;
	and.b32  	%r48, %r47, 2047;
	add.s32 	%r49, %r48, -1012;
	mov.b64 	%rd21, %fd227;
	shl.b64 	%rd8, %rd21, %r49;
	setp.eq.s64 	%p9, %rd8, -9223372036854775808;
	cvt.rzi.f64.f64 	%fd55, %fd227;
	abs.f64 	%fd56, %fd227;
	setp.neu.f64 	%p31, %fd56, 0d3FE0000000000000;
	and.pred  	%p10, %p31, %p9;
	setp.lt.s32 	%p32, %r20, 0;
	selp.b32 	%r21, 0, 2146435072, %p32;
	and.b32  	%r22, %r20, 2147483647;
	or.b32  	%r23, %r21, -2147483648;
	mul.wide.u32 	%rd22, %r19, 8;
	add.s64 	%rd9, %rd2, %rd22;
	ld.global.f64 	%fd57, [%rd9];
	{
	.reg .b32 %temp; 
	mov.b64 	{%temp, %r24}, %fd57;
	}
	abs.f64 	%fd58, %fd57;
	setp.neu.f64 	%p33, %fd57, 0d0000000000000000;
	@%p33 bra 	$L__BB4_63;
	setp.lt.s32 	%p36, %r20, 0;
	selp.b32 	%r50, %r24, 0, %p10;
	or.b32  	%r51, %r50, 2146435072;
	selp.b32 	%r52, %r51, %r50, %p36;
	mov.b32 	%r53, 0;
	mov.b64 	%fd588, {%r53, %r52};
	mov.pred 	%p11, %p10;
	bra.uni 	$L__BB4_64;
$L__BB4_63:
	{ // callseq 46, 0
	.param .b64 param0;
	st.param.f64 	[param0], %fd58;
	.param .b64 param1;
	st.param.f64 	[param1], %fd227;
	.param .b64 retval0;
	call.uni (retval0), 
	__internal_accurate_pow, 
	(
	param0, 
	param1
	);
	ld.param.f64 	%fd228, [retval0];
	} // callseq 46
	setp.lt.s32 	%p34, %r24, 0;
	setp.neu.f64 	%p35, %fd227, %fd55;
	neg.f64 	%fd230, %fd228;
	selp.f64 	%fd231, %fd230, %fd228, %p9;
	selp.f64 	%fd232, %fd231, %fd228, %p34;
	selp.f64 	%fd233, 0dFFF8000000000000, %fd232, %p34;
	selp.f64 	%fd588, %fd233, %fd232, %p35;
	mov.pred 	%p11, %p9;
$L__BB4_64:
	add.f64 	%fd234, %fd227, %fd57;
	{
	.reg .b32 %temp; 
	mov.b64 	{%temp, %r54}, %fd234;
	}
	and.b32  	%r55, %r54, 2146435072;
	setp.ne.s32 	%p37, %r55, 2146435072;
	@%p37 bra 	$L__BB4_71;
	setp.num.f64 	%p38, %fd57, %fd227;
	@%p38 bra 	$L__BB4_67;
	add.rn.f64 	%fd588, %fd57, %fd227;
	bra.uni 	$L__BB4_71;
$L__BB4_67:
	setp.neu.f64 	%p39, %fd56, 0d7FF0000000000000;
	@%p39 bra 	$L__BB4_69;
	setp.lt.s32 	%p43, %r20, 0;
	setp.gt.f64 	%p44, %fd58, 0d3FF0000000000000;
	selp.b32 	%r61, 2146435072, 0, %p44;
	xor.b32  	%r62, %r61, 2146435072;
	selp.b32 	%r63, %r62, %r61, %p43;
	setp.eq.f64 	%p45, %fd57, 0dBFF0000000000000;
	selp.b32 	%r64, 1072693248, %r63, %p45;
	mov.b32 	%r65, 0;
	mov.b64 	%fd588, {%r65, %r64};
	bra.uni 	$L__BB4_71;
$L__BB4_69:
	setp.neu.f64 	%p40, %fd58, 0d7FF0000000000000;
	@%p40 bra 	$L__BB4_71;
	setp.lt.s32 	%p41, %r24, 0;
	setp.ne.s32 	%p42, %r22, 1071644672;
	selp.b32 	%r57, %r23, %r21, %p42;
	selp.b32 	%r58, %r57, %r21, %p11;
	selp.b32 	%r59, %r58, %r21, %p41;
	mov.b32 	%r60, 0;
	mov.b64 	%fd588, {%r60, %r59};
$L__BB4_71:
	ld.global.f64 	%fd66, [%rd9+4096];
	{
	.reg .b32 %temp; 
	mov.b64 	{%temp, %r25}, %fd66;
	}
	abs.f64 	%fd67, %fd66;
	setp.eq.f64 	%p46, %fd66, 0d0000000000000000;
	@%p46 bra 	$L__BB4_73;
	{ // callseq 47, 0
	.param .b64 param0;
	st.param.f64 	[param0], %fd67;
	.param .b64 param1;
	st.param.f64 	[param1], %fd227;
	.param .b64 retval0;
	call.uni (retval0), 
	__internal_accurate_pow, 
	(
	param0, 
	param1
	);
	ld.param.f64 	%fd235, [retval0];
	} // callseq 47
	setp.lt.s32 	%p47, %r25, 0;
	setp.neu.f64 	%p48, %fd227, %fd55;
	neg.f64 	%fd237, %fd235;
	setp.eq.s64 	%p49, %rd8, -9223372036854775808;
	selp.f64 	%fd238, %fd237, %fd235, %p49;
	selp.f64 	%fd239, %fd238, %fd235, %p47;
	selp.f64 	%fd240, 0dFFF8000000000000, %fd239, %p47;
	selp.f64 	%fd590, %fd240, %fd239, %p48;
	mov.pred 	%p421, %p9;
	bra.uni 	$L__BB4_74;
$L__BB4_73:
	setp.lt.s32 	%p50, %r20, 0;
	selp.b32 	%r66, %r25, 0, %p10;
	or.b32  	%r67, %r66, 2146435072;
	selp.b32 	%r68, %r67, %r66, %p50;
	mov.b32 	%r69, 0;
	mov.b64 	%fd590, {%r69, %r68};
	mov.pred 	%p421, %p10;
$L__BB4_74:
	add.f64 	%fd241, %fd227, %fd66;
	{
	.reg .b32 %temp; 
	mov.b64 	{%temp, %r70}, %fd241;
	}
	and.b32  	%r71, %r70, 2146435072;
	setp.ne.s32 	%p51, %r71, 2146435072;
	@%p51 bra 	$L__BB4_81;
	setp.nan.f64 	%p52, %fd66, %fd227;
	@%p52 bra 	$L__BB4_80;
	setp.eq.f64 	%p53, %fd56, 0d7FF0000000000000;
	@%p53 bra 	$L__BB4_79;
	setp.neu.f64 	%p54, %fd67, 0d7FF0000000000000;
	@%p54 bra 	$L__BB4_81;
	setp.lt.s32 	%p55, %r25, 0;
	setp.ne.s32 	%p56, %r22, 1071644672;
	selp.b32 	%r73, %r23, %r21, %p56;
	selp.b32 	%r74, %r73, %r21, %p421;
	selp.b32 	%r75, %r74, %r21, %p55;
	mov.b32 	%r76, 0;
	mov.b64 	%fd590, {%r76, %r75};
	bra.uni 	$L__BB4_81;
$L__BB4_79:
	setp.lt.s32 	%p57, %r20, 0;
	setp.gt.f64 	%p58, %fd67, 0d3FF0000000000000;
	selp.b32 	%r77, 2146435072, 0, %p58;
	xor.b32  	%r78, %r77, 2146435072;
	selp.b32 	%r79, %r78, %r77, %p57;
	setp.eq.f64 	%p59, %fd66, 0dBFF0000000000000;
	selp.b32 	%r80, 1072693248, %r79, %p59;
	mov.b32 	%r81, 0;
	mov.b64 	%fd590, {%r81, %r80};
	bra.uni 	$L__BB4_81;
$L__BB4_80:
	add.rn.f64 	%fd590, %fd66, %fd227;
$L__BB4_81:
	ld.global.f64 	%fd75, [%rd9+8192];
	{
	.reg .b32 %temp; 
	mov.b64 	{%temp, %r26}, %fd75;
	}
	abs.f64 	%fd76, %fd75;
	setp.eq.f64 	%p60, %fd75, 0d0000000000000000;
	@%p60 bra 	$L__BB4_83;
	{ // callseq 48, 0
	.param .b64 param0;
	st.param.f64 	[param0], %fd76;
	.param .b64 param1;
	st.param.f64 	[param1], %fd227;
	.param .b64 retval0;
	call.uni (retval0), 
	__internal_accurate_pow, 
	(
	param0, 
	param1
	);
	ld.param.f64 	%fd242, [retval0];
	} // callseq 48
	setp.lt.s32 	%p61, %r26, 0;
	setp.neu.f64 	%p62, %fd227, %fd55;
	neg.f64 	%fd244, %fd242;
	setp.eq.s64 	%p63, %rd8, -9223372036854775808;
	selp.f64 	%fd245, %fd244, %fd242, %p63;
	selp.f64 	%fd246, %fd245, %fd242, %p61;
	selp.f64 	%fd247, 0dFFF8000000000000, %fd246, %p61;
	selp.f64 	%fd592, %fd247, %fd246, %p62;
	mov.pred 	%p422, %p9;
	bra.uni 	$L__BB4_84;
$L__BB4_83:
	setp.lt.s32 	%p64, %r20, 0;
	selp.b32 	%r82, %r26, 0, %p10;
	or.b32  	%r83, %r82, 2146435072;
	selp.b32 	%r84, %r83, %r82, %p64;
	mov.b32 	%r85, 0;
	mov.b64 	%fd592, {%r85, %r84};
	mov.pred 	%p422, %p10;
$L__BB4_84:
	add.f64 	%fd248, %fd227, %fd75;
	{
	.reg .b32 %temp; 
	mov.b64 	{%temp, %r86}, %fd248;
	}
	and.b32  	%r87, %r86, 2146435072;
	setp.ne.s32 	%p65, %r87, 2146435072;
	@%p65 bra 	$L__BB4_91;
	setp.nan.f64 	%p66, %fd75, %fd227;
	@%p66 bra 	$L__BB4_90;
	setp.eq.f64 	%p67, %fd56, 0d7FF0000000000000;
	@%p67 bra 	$L__BB4_89;
	setp.neu.f64 	%p68, %fd76, 0d7FF0000000000000;
	@%p68 bra 	$L__BB4_91;
	setp.lt.s32 	%p69, %r26, 0;
	setp.ne.s32 	%p70, %r22, 1071644672;
	selp.b32 	%r89, %r23, %r21, %p70;
	selp.b32 	%r90, %r89, %r21, %p422;
	selp.b32 	%r91, %r90, %r21, %p69;
	mov.b32 	%r92, 0;
	mov.b64 	%fd592, {%r92, %r91};
	bra.uni 	$L__BB4_91;
$L__BB4_89:
	setp.lt.s32 	%p71, %r20, 0;
	setp.gt.f64 	%p72, %fd76, 0d3FF0000000000000;
	selp.b32 	%r93, 2146435072, 0, %p72;
	xor.b32  	%r94, %r93, 2146435072;
	selp.b32 	%r95, %r94, %r93, %p71;
	setp.eq.f64 	%p73, %fd75, 0dBFF0000000000000;
	selp.b32 	%r96, 1072693248, %r95, %p73;
	mov.b32 	%r97, 0;
	mov.b64 	%fd592, {%r97, %r96};
	bra.uni 	$L__BB4_91;
$L__BB4_90:
	add.rn.f64 	%fd592, %fd75, %fd227;
$L__BB4_91:
	ld.global.f64 	%fd84, [%rd9+12288];
	{
	.reg .b32 %temp; 
	mov.b64 	{%temp, %r27}, %fd84;
	}
	abs.f64 	%fd85, %fd84;
	setp.eq.f64 	%p74, %fd84, 0d0000000000000000;
	@%p74 bra 	$L__BB4_93;
	{ // callseq 49, 0
	.param .b64 param0;
	st.param.f64 	[param0], %fd85;
	.param .b64 param1;
	st.param.f64 	[param1], %fd227;
	.param .b64 retval0;
	call.uni (retval0), 
	__internal_accurate_pow, 
	(
	param0, 
	param1
	);
	ld.param.f64 	%fd249, [retval0];
	} // callseq 49
	setp.lt.s32 	%p75, %r27, 0;
	setp.neu.f64 	%p76, %fd227, %fd55;
	neg.f64 	%fd251, %fd249;
	setp.eq.s64 	%p77, %rd8, -9223372036854775808;
	selp.f64 	%fd252, %fd251, %fd249, %p77;
	selp.f64 	%fd253, %fd252, %fd249, %p75;
	selp.f64 	%fd254, 0dFFF8000000000000, %fd253, %p75;
	selp.f64 	%fd594, %fd254, %fd253, %p76;
	mov.pred 	%p423, %p9;
	bra.uni 	$L__BB4_94;
$L__BB4_93:
	setp.lt.s32 	%p78, %r20, 0;
	selp.b32 	%r98, %r27, 0, %p10;
	or.b32  	%r99, %r98, 2146435072;
	selp.b32 	%r100, %r99, %r98, %p78;
	mov.b32 	%r101, 0;
	mov.b64 	%fd594, {%r101, %r100};
	mov.pred 	%p423, %p10;
$L__BB4_94:
	add.f64 	%fd255, %fd227, %fd84;
	{
	.reg .b32 %temp; 
	mov.b64 	{%temp, %r102}, %fd255;
	}
	and.b32  	%r103, %r102, 2146435072;
	setp.ne.s32 	%p79, %r103, 2146435072;
	@%p79 bra 	$L__BB4_101;
	setp.nan.f64 	%p80, %fd84, %fd227;
	@%p80 bra 	$L__BB4_100;
	setp.eq.f64 	%p81, %fd56, 0d7FF0000000000000;
	@%p81 bra 	$L__BB4_99;
	setp.neu.f64 	%p82, %fd85, 0d7FF0000000000000;
	@%p82 bra 	$L__BB4_101;
	setp.lt.s32 	%p83, %r27, 0;
	setp.ne.s32 	%p84, %r22, 1071644672;
	selp.b32 	%r105, %r23, %r21, %p84;
	selp.b32 	%r106, %r105, %r21, %p423;
	selp.b32 	%r107, %r106, %r21, %p83;
	mov.b32 	%r108, 0;
	mov.b64 	%fd594, {%r108, %r107};
	bra.uni 	$L__BB4_101;
$L__BB4_99:
	setp.lt.s32 	%p85, %r20, 0;
	setp.gt.f64 	%p86, %fd85, 0d3FF0000000000000;
	selp.b32 	%r109, 2146435072, 0, %p86;
	xor.b32  	%r110, %r109, 2146435072;
	selp.b32 	%r111, %r110, %r109, %p85;
	setp.eq.f64 	%p87, %fd84, 0dBFF0000000000000;
	selp.b32 	%r112, 1072693248, %r111, %p87;
	mov.b32 	%r113, 0;
	mov.b64 	%fd594, {%r113, %r112};
	bra.uni 	$L__BB4_101;
$L__BB4_100:
	add.rn.f64 	%fd594, %fd84, %fd227;
$L__BB4_101:
	ld.global.f64 	%fd93, [%rd9+16384];
	{
	.reg .b32 %temp; 
	mov.b64 	{%temp, %r28}, %fd93;
	}
	abs.f64 	%fd94, %fd93;
	setp.eq.f64 	%p88, %fd93, 0d0000000000000000;
	@%p88 bra 	$L__BB4_103;
	{ // callseq 50, 0
	.param .b64 param0;
	st.param.f64 	[param0], %fd94;
	.param .b64 param1;
	st.param.f64 	[param1], %fd227;
	.param .b64 retval0;
	call.uni (retval0), 
	__internal_accurate_pow, 
	(
	param0, 
	param1
	);
	ld.param.f64 	%fd256, [retval0];
	} // callseq 50
	setp.lt.s32 	%p89, %r28, 0;
	setp.neu.f64 	%p90, %fd227, %fd55;
	neg.f64 	%fd258, %fd256;
	setp.eq.s64 	%p91, %rd8, -9223372036854775808;
	selp.f64 	%fd259, %fd258, %fd256, %p91;
	selp.f64 	%fd260, %fd259, %fd256, %p89;
	selp.f64 	%fd261, 0dFFF8000000000000, %fd260, %p89;
	selp.f64 	%fd596, %fd261, %fd260, %p90;
	mov.pred 	%p424, %p9;
	bra.uni 	$L__BB4_104;
$L__BB4_103:
	setp.lt.s32 	%p92, %r20, 0;
	selp.b32 	%r114, %r28, 0, %p10;
	or.b32  	%r115, %r114, 2146435072;
	selp.b32 	%r116, %r115, %r114, %p92;
	mov.b32 	%r117, 0;
	mov.b64 	%fd596, {%r117, %r116};
	mov.pred 	%p424, %p10;
$L__BB4_104:
	add.f64 	%fd262, %fd227, %fd93;
	{
	.reg .b32 %temp; 
	mov.b64 	{%temp, %r118}, %fd262;
	}
	and.b32  	%r119, %r118, 2146435072;
	setp.ne.s32 	%p93, %r119, 2146435072;
	@%p93 bra 	$L__BB4_111;
	setp.nan.f64 	%p94, %fd93, %fd227;
	@%p94 bra 	$L__BB4_110;
	setp.eq.f64 	%p95, %fd56, 0d7FF0000000000000;
	@%p95 bra 	$L__BB4_109;
	setp.neu.f64 	%p96, %fd94, 0d7FF0000000000000;
	@%p96 bra 	$L__BB4_111;
	setp.lt.s32 	%p97, %r28, 0;
	setp.ne.s32 	%p98, %r22, 1071644672;
	selp.b32 	%r121, %r23, %r21, %p98;
	selp.b32 	%r122, %r121, %r21, %p424;
	selp.b32 	%r123, %r122, %r21, %p97;
	mov.b32 	%r124, 0;
	mov.b64 	%fd596, {%r124, %r123};
	bra.uni 	$L__BB4_111;
$L__BB4_109:
	setp.lt.s32 	%p99, %r20, 0;
	setp.gt.f64 	%p100, %fd94, 0d3FF0000000000000;
	selp.b32 	%r125, 2146435072, 0, %p100;
	xor.b32  	%r126, %r125, 2146435072;
	selp.b32 	%r127, %r126, %r125, %p99;
	setp.eq.f64 	%p101, %fd93, 0dBFF0000000000000;
	selp.b32 	%r128, 1072693248, %r127, %p101;
	mov.b32 	%r129, 0;
	mov.b64 	%fd596, {%r129, %r128};
	bra.uni 	$L__BB4_111;
$L__BB4_110:
	add.rn.f64 	%fd596, %fd93, %fd227;
$L__BB4_111:
	ld.global.f64 	%fd102, [%rd9+20480];
	{
	.reg .b32 %temp; 
	mov.b64 	{%temp, %r29}, %fd102;
	}
	abs.f64 	%fd103, %fd102;
	setp.eq.f64 	%p102, %fd102, 0d0000000000000000;
	@%p102 bra 	$L__BB4_113;
	{ // callseq 51, 0
	.param .b64 param0;
	st.param.f64 	[param0], %fd103;
	.param .b64 param1;
	st.param.f64 	[param1], %fd227;
	.param .b64 retval0;
	call.uni (retval0), 
	__internal_accurate_pow, 
	(
	param0, 
	param1
	);
	ld.param.f64 	%fd263, [retval0];
	} // callseq 51
	setp.lt.s32 	%p103, %r29, 0;
	setp.neu.f64 	%p104, %fd227, %fd55;
	neg.f64 	%fd265, %fd263;
	setp.eq.s64 	%p105, %rd8, -9223372036854775808;
	selp.f64 	%fd266, %fd265, %fd263, %p105;
	selp.f64 	%fd267, %fd266, %fd263, %p103;
	selp.f64 	%fd268, 0dFFF8000000000000, %fd267, %p103;
	selp.f64 	%fd598, %fd268, %fd267, %p104;
	mov.pred 	%p425, %p9;
	bra.uni 	$L__BB4_114;
$L__BB4_113:
	setp.lt.s32 	%p106, %r20, 0;
	selp.b32 	%r130, %r29, 0, %p10;
	or.b32  	%r131, %r130, 2146435072;
	selp.b32 	%r132, %r131, %r130, %p106;
	mov.b32 	%r133, 0;
	mov.b64 	%fd598, {%r133, %r132};
	mov.pred 	%p425, %p10;
$L__BB4_114:
	add.f64 	%fd269, %fd227, %fd102;
	{
	.reg .b32 %temp; 
	mov.b64 	{%temp, %r134}, %fd269;
	}
	and.b32  	%r135, %r134, 2146435072;
	setp.ne.s32 	%p107, %r135, 2146435072;
	@%p107 bra 	$L__BB4_121;
	setp.nan.f64 	%p108, %fd102, %fd227;
	@%p108 bra 	$L__BB4_120;
	setp.eq.f64 	%p109, %fd56, 0d7FF0000000000000;
	@%p109 bra 	$L__BB4_119;
	setp.neu.f64 	%p110, %fd103, 0d7FF0000000000000;
	@%p110 bra 	$L__BB4_121;
	setp.lt.s32 	%p111, %r29, 0;
	setp.ne.s32 	%p112, %r22, 1071644672;
	selp.b32 	%r137, %r23, %r21, %p112;
	selp.b32 	%r138, %r137, %r21, %p425;
	selp.b32 	%r139, %r138, %r21, %p111;
	mov.b32 	%r140, 0;
	mov.b64 	%fd598, {%r140, %r139};
	bra.uni 	$L__BB4_121;
$L__BB4_119:
	setp.lt.s32 	%p113, %r20, 0;
	setp.gt.f64 	%p114, %fd103, 0d3FF0000000000000;
	selp.b32 	%r141, 2146435072, 0, %p114;
	xor.b32  	%r142, %r141, 2146435072;
	selp.b32 	%r143, %r142, %r141, %p113;
	setp.eq.f64 	%p115, %fd102, 0dBFF0000000000000;
	selp.b32 	%r144, 1072693248, %r143, %p115;
	mov.b32 	%r145, 0;
	mov.b64 	%fd598, {%r145, %r144};
	bra.uni 	$L__BB4_121;
$L__BB4_120:
	add.rn.f64 	%fd598, %fd102, %fd227;
$L__BB4_121:
	ld.global.f64 	%fd111, [%rd9+24576];
	{
	.reg .b32 %temp; 
	mov.b64 	{%temp, %r30}, %fd111;
	}
	abs.f64 	%fd112, %fd111;
	setp.eq.f64 	%p116, %fd111, 0d0000000000000000;
	@%p116 bra 	$L__BB4_123;
	{ // callseq 52, 0
	.param .b64 param0;
	st.param.f64 	[param0], %fd112;
	.param .b64 param1;
	st.param.f64 	[param1], %fd227;
	.param .b64 retval0;
	call.uni (retval0), 
	__internal_accurate_pow, 
	(
	param0, 
	param1
	);
	ld.param.f64 	%fd270, [retval0];
	} // callseq 52
	setp.lt.s32 	%p117, %r30, 0;
	setp.neu.f64 	%p118, %fd227, %fd55;
	neg.f64 	%fd272, %fd270;
	setp.eq.s64 	%p119, %rd8, -9223372036854775808;
	selp.f64 	%fd273, %fd272, %fd270, %p119;
	selp.f64 	%fd274, %fd273, %fd270, %p117;
	selp.f64 	%fd275, 0dFFF8000000000000, %fd274, %p117;
	selp.f64 	%fd600, %fd275, %fd274, %p118;
	mov.pred 	%p426, %p9;
	bra.uni 	$L__BB4_124;
$L__BB4_123:
	setp.lt.s32 	%p120, %r20, 0;
	selp.b32 	%r146, %r30, 0, %p10;
	or.b32  	%r147, %r146, 2146435072;
	selp.b32 	%r148, %r147, %r146, %p120;
	mov.b32 	%r149, 0;
	mov.b64 	%fd600, {%r149, %r148};
	mov.pred 	%p426, %p10;
$L__BB4_124:
	add.f64 	%fd276, %fd227, %fd111;
	{
	.reg .b32 %temp; 
	mov.b64 	{%temp, %r150}, %fd276;
	}
	and.b32  	%r151, %r150, 2146435072;
	setp.ne.s32 	%p121, %r151, 2146435072;
	@%p121 bra 	$L__BB4_131;
	setp.nan.f64 	%p122, %fd111, %fd227;
	@%p122 bra 	$L__BB4_130;
	setp.eq.f64 	%p123, %fd56, 0d7FF0000000000000;
	@%p123 bra 	$L__BB4_129;
	setp.neu.f64 	%p124, %fd112, 0d7FF0000000000000;
	@%p124 bra 	$L__BB4_131;
	setp.lt.s32 	%p125, %r30, 0;
	setp.ne.s32 	%p126, %r22, 1071644672;
	selp.b32 	%r153, %r23, %r21, %p126;
	selp.b32 	%r154, %r153, %r21, %p426;
	selp.b32 	%r155, %r154, %r21, %p125;
	mov.b32 	%r156, 0;
	mov.b64 	%fd600, {%r156, %r155};
	bra.uni 	$L__BB4_131;
$L__BB4_129:
	setp.lt.s32 	%p127, %r20, 0;
	setp.gt.f64 	%p128, %fd112, 0d3FF0000000000000;
	selp.b32 	%r157, 2146435072, 0, %p128;
	xor.b32  	%r158, %r157, 2146435072;
	selp.b32 	%r159, %r158, %r157, %p127;
	setp.eq.f64 	%p129, %fd111, 0dBFF0000000000000;
	selp.b32 	%r160, 1072693248, %r159, %p129;
	mov.b32 	%r161, 0;
	mov.b64 	%fd600, {%r161, %r160};
	bra.uni 	$L__BB4_131;
$L__BB4_130:
	add.rn.f64 	%fd600, %fd111, %fd227;
$L__BB4_131:
	setp.eq.f64 	%p130, %fd227, 0d0000000000000000;
	setp.eq.f64 	%p131, %fd111, 0d3FF0000000000000;
	selp.f64 	%fd277, 0d3FF0000000000000, %fd600, %p131;
	selp.f64 	%fd278, 0d3FF0000000000000, %fd277, %p130;
	setp.eq.f64 	%p132, %fd57, 0d3FF0000000000000;
	selp.f64 	%fd279, 0d3FF0000000000000, %fd588, %p132;
	selp.f64 	%fd280, 0d3FF0000000000000, %fd279, %p130;
	setp.eq.f64 	%p133, %fd66, 0d3FF0000000000000;
	selp.f64 	%fd281, 0d3FF0000000000000, %fd590, %p133;
	selp.f64 	%fd282, 0d3FF0000000000000, %fd281, %p130;
	add.f64 	%fd283, %fd280, %fd282;
	setp.eq.f64 	%p134, %fd75, 0d3FF0000000000000;
	selp.f64 	%fd284, 0d3FF0000000000000, %fd592, %p134;
	selp.f64 	%fd285, 0d3FF0000000000000, %fd284, %p130;
	add.f64 	%fd286, %fd283, %fd285;
	setp.eq.f64 	%p135, %fd84, 0d3FF0000000000000;
	selp.f64 	%fd287, 0d3FF0000000000000, %fd594, %p135;
	selp.f64 	%fd288, 0d3FF0000000000000, %fd287, %p130;
	add.f64 	%fd289, %fd286, %fd288;
	setp.eq.f64 	%p136, %fd93, 0d3FF0000000000000;
	selp.f64 	%fd290, 0d3FF0000000000000, %fd596, %p136;
	selp.f64 	%fd291, 0d3FF0000000000000, %fd290, %p130;
	add.f64 	%fd292, %fd289, %fd291;
	setp.eq.f64 	%p137, %fd102, 0d3FF0000000000000;
	selp.f64 	%fd293, 0d3FF0000000000000, %fd598, %p137;
	selp.f64 	%fd294, 0d3FF0000000000000, %fd293, %p130;
	add.f64 	%fd295, %fd292, %fd294;
	add.f64 	%fd626, %fd295, %fd278;
	add.s64 	%rd10, %rd19, -3584;
	setp.lt.u64 	%p138, %rd10, 3584;
	mov.b64 	%rd73, 3584;
	@%p138 bra 	$L__BB4_205;
	mov.b64 	%rd73, 3584;
$L__BB4_133:
	shl.b64 	%rd25, %rd73, 3;
	add.s64 	%rd12, %rd9, %rd25;
	ld.global.f64 	%fd122, [%rd12];
	{
	.reg .b32 %temp; 
	mov.b64 	{%temp, %r31}, %fd122;
	}
	abs.f64 	%fd123, %fd122;
	setp.neu.f64 	%p139, %fd122, 0d0000000000000000;
	@%p139 bra 	$L__BB4_135;
	setp.lt.s32 	%p143, %r20, 0;
	selp.b32 	%r162, %r31, 0, %p10;
	or.b32  	%r163, %r162, 2146435072;
	selp.b32 	%r164, %r163, %r162, %p143;
	mov.b32 	%r165, 0;
	mov.b64 	%fd603, {%r165, %r164};
	mov.pred 	%p18, %p10;
	bra.uni 	$L__BB4_136;
$L__BB4_135:
	{ // callseq 53, 0
	.param .b64 param0;
	st.param.f64 	[param0], %fd123;
	.param .b64 param1;
	st.param.f64 	[param1], %fd227;
	.param .b64 retval0;
	call.uni (retval0), 
	__internal_accurate_pow, 
	(
	param0, 
	param1
	);
	ld.param.f64 	%fd296, [retval0];
	} // callseq 53
	setp.lt.s32 	%p140, %r31, 0;
	setp.neu.f64 	%p141, %fd227, %fd55;
	neg.f64 	%fd298, %fd296;
	setp.eq.s64 	%p142, %rd8, -9223372036854775808;
	selp.f64 	%fd299, %fd298, %fd296, %p142;
	selp.f64 	%fd300, %fd299, %fd296, %p140;
	selp.f64 	%fd301, 0dFFF8000000000000, %fd300, %p140;
	selp.f64 	%fd603, %fd301, %fd300, %p141;
	mov.pred 	%p18, %p9;
$L__BB4_136:
	add.f64 	%fd302, %fd227, %fd122;
	{
	.reg .b32 %temp; 
	mov.b64 	{%temp, %r166}, %fd302;
	}
	and.b32  	%r167, %r166, 2146435072;
	setp.ne.s32 	%p144, %r167, 2146435072;
	@%p144 bra 	$L__BB4_143;
	setp.num.f64 	%p145, %fd122, %fd227;
	@%p145 bra 	$L__BB4_139;
	add.rn.f64 	%fd603, %fd122, %fd227;
	bra.uni 	$L__BB4_143;
$L__BB4_139:
	setp.neu.f64 	%p146, %fd56, 0d7FF0000000000000;
	@%p146 bra 	$L__BB4_141;
	setp.lt.s32 	%p150, %r20, 0;
	setp.gt.f64 	%p151, %fd123, 0d3FF0000000000000;
	selp.b32 	%r173, 2146435072, 0, %p151;
	xor.b32  	%r174, %r173, 2146435072;
	selp.b32 	%r175, %r174, %r173, %p150;
	setp.eq.f64 	%p152, %fd122, 0dBFF0000000000000;
	selp.b32 	%r176, 1072693248, %r175, %p152;
	mov.b32 	%r177, 0;
	mov.b64 	%fd603, {%r177, %r176};
	bra.uni 	$L__BB4_143;
$L__BB4_141:
	setp.neu.f64 	%p147, %fd123, 0d7FF0000000000000;
	@%p147 bra 	$L__BB4_143;
	setp.lt.s32 	%p148, %r31, 0;
	setp.ne.s32 	%p149, %r22, 1071644672;
	selp.b32 	%r169, %r23, %r21, %p149;
	selp.b32 	%r170, %r169, %r21, %p18;
	selp.b32 	%r171, %r170, %r21, %p148;
	mov.b32 	%r172, 0;
	mov.b64 	%fd603, {%r172, %r171};
$L__BB4_143:
	ld.global.f64 	%fd131, [%rd12+4096];
	{
	.reg .b32 %temp; 
	mov.b64 	{%temp, %r32}, %fd131;
	}
	abs.f64 	%fd132, %fd131;
	setp.eq.f64 	%p153, %fd131, 0d0000000000000000;
	@%p153 bra 	$L__BB4_145;
	{ // callseq 54, 0
	.param .b64 param0;
	st.param.f64 	[param0], %fd132;
	.param .b64 param1;
	st.param.f64 	[param1], %fd227;
	.param .b64 retval0;
	call.uni (retval0), 
	__internal_accurate_pow, 
	(
	param0, 
	param1
	);
	ld.param.f64 	%fd303, [retval0];
	} // callseq 54
	setp.lt.s32 	%p154, %r32, 0;
	setp.neu.f64 	%p155, %fd227, %fd55;
	neg.f64 	%fd305, %fd303;
	setp.eq.s64 	%p156, %rd8, -9223372036854775808;
	selp.f64 	%fd306, %fd305, %fd303, %p156;
	selp.f64 	%fd307, %fd306, %fd303, %p154;
	selp.f64 	%fd308, 0dFFF8000000000000, %fd307, %p154;
	selp.f64 	%fd605, %fd308, %fd307, %p155;
	mov.pred 	%p428, %p9;
	bra.uni 	$L__BB4_146;
$L__BB4_145:
	setp.lt.s32 	%p157, %r20, 0;
	selp.b32 	%r178, %r32, 0, %p10;
	or.b32  	%r179, %r178, 2146435072;
	selp.b32 	%r180, %r179, %r178, %p157;
	mov.b32 	%r181, 0;
	mov.b64 	%fd605, {%r181, %r180};
	mov.pred 	%p428, %p10;
$L__BB4_146:
	add.f64 	%fd309, %fd227, %fd131;
	{
	.reg .b32 %temp; 
	mov.b64 	{%temp, %r182}, %fd309;
	}
	and.b32  	%r183, %r182, 2146435072;
	setp.ne.s32 	%p158, %r183, 2146435072;
	@%p158 bra 	$L__BB4_153;
	setp.nan.f64 	%p159, %fd131, %fd227;
	@%p159 bra 	$L__BB4_152;
	setp.eq.f64 	%p160, %fd56, 0d7FF0000000000000;
	@%p160 bra 	$L__BB4_151;
	setp.neu.f64 	%p161, %fd132, 0d7FF0000000000000;
	@%p161 bra 	$L__BB4_153;
	setp.lt.s32 	%p162, %r32, 0;
	setp.ne.s32 	%p163, %r22, 1071644672;
	selp.b32 	%r185, %r23, %r21, %p163;
	selp.b32 	%r186, %r185, %r21, %p428;
	selp.b32 	%r187, %r186, %r21, %p162;
	mov.b32 	%r188, 0;
	mov.b64 	%fd605, {%r188, %r187};
	bra.uni 	$L__BB4_153;
$L__BB4_151:
	setp.lt.s32 	%p164, %r20, 0;
	setp.gt.f64 	%p165, %fd132, 0d3FF0000000000000;
	selp.b32 	%r189, 2146435072, 0, %p165;
	xor.b32  	%r190, %r189, 2146435072;
	selp.b32 	%r191, %r190, %r189, %p164;
	setp.eq.f64 	%p166, %fd131, 0dBFF0000000000000;
	selp.b32 	%r192, 1072693248, %r191, %p166;
	mov.b32 	%r193, 0;
	mov.b64 	%fd605, {%r193, %r192};
	bra.uni 	$L__BB4_153;
$L__BB4_152:
	add.rn.f64 	%fd605, %fd131, %fd227;
$L__BB4_153:
	ld.global.f64 	%fd140, [%rd12+8192];
	{
	.reg .b32 %temp; 
	mov.b64 	{%temp, %r33}, %fd140;
	}
	abs.f64 	%fd141, %fd140;
	setp.eq.f64 	%p167, %fd140, 0d0000000000000000;
	@%p167 bra 	$L__BB4_155;
	{ // callseq 55, 0
	.param .b64 param0;
	st.param.f64 	[param0], %fd141;
	.param .b64 param1;
	st.param.f64 	[param1], %fd227;
	.param .b64 retval0;
	call.uni (retval0), 
	__internal_accurate_pow, 
	(
	param0, 
	param1
	);
	ld.param.f64 	%fd310, [retval0];
	} // callseq 55
	setp.lt.s32 	%p168, %r33, 0;
	setp.neu.f64 	%p169, %fd227, %fd55;
	neg.f64 	%fd312, %fd310;
	setp.eq.s64 	%p170, %rd8, -9223372036854775808;
	selp.f64 	%fd313, %fd312, %fd310, %p170;
	selp.f64 	%fd314, %fd313, %fd310, %p168;
	selp.f64 	%fd315, 0dFFF8000000000000, %fd314, %p168;
	selp.f64 	%fd607, %fd315, %fd314, %p169;
	mov.pred 	%p429, %p9;
	bra.uni 	$L__BB4_156;
$L__BB4_155:
	setp.lt.s32 	%p171, %r20, 0;
	selp.b32 	%r194, %r33, 0, %p10;
	or.b32  	%r195, %r194, 2146435072;
	selp.b32 	%r196, %r195, %r194, %p171;
	mov.b32 	%r197, 0;
	mov.b64 	%fd607, {%r197, %r196};
	mov.pred 	%p429, %p10;
$L__BB4_156:
	add.f64 	%fd316, %fd227, %fd140;
	{
	.reg .b32 %temp; 
	mov.b64 	{%temp, %r198}, %fd316;
	}
	and.b32  	%r199, %r198, 2146435072;
	setp.ne.s32 	%p172, %r199, 2146435072;
	@%p172 bra 	$L__BB4_163;
	setp.nan.f64 	%p173, %fd140, %fd227;
	@%p173 bra 	$L__BB4_162;
	setp.eq.f64 	%p174, %fd56, 0d7FF0000000000000;
	@%p174 bra 	$L__BB4_161;
	setp.neu.f64 	%p175, %fd141, 0d7FF0000000000000;
	@%p175 bra 	$L__BB4_163;
	setp.lt.s32 	%p176, %r33, 0;
	setp.ne.s32 	%p177, %r22, 1071644672;
	selp.b32 	%r201, %r23, %r21, %p177;
	selp.b32 	%r202, %r201, %r21, %p429;
	selp.b32 	%r203, %r202, %r21, %p176;
	mov.b32 	%r204, 0;
	mov.b64 	%fd607, {%r204, %r203};
	bra.uni 	$L__BB4_163;
$L__BB4_161:
	setp.lt.s32 	%p178, %r20, 0;
	setp.gt.f64 	%p179, %fd141, 0d3FF0000000000000;
	selp.b32 	%r205, 2146435072, 0, %p179;
	xor.b32  	%r206, %r205, 2146435072;
	selp.b32 	%r207, %r206, %r205, %p178;
	setp.eq.f64 	%p180, %fd140, 0dBFF0000000000000;
	selp.b32 	%r208, 1072693248, %r207, %p180;
	mov.b32 	%r209, 0;
	mov.b64 	%fd607, {%r209, %r208};
	bra.uni 	$L__BB4_163;
$L__BB4_162:
	add.rn.f64 	%fd607, %fd140, %fd227;
$L__BB4_163:
	ld.global.f64 	%fd149, [%rd12+12288];
	{
	.reg .b32 %temp; 
	mov.b64 	{%temp, %r34}, %fd149;
	}
	abs.f64 	%fd150, %fd149;
	setp.eq.f64 	%p181, %fd149, 0d0000000000000000;
	@%p181 bra 	$L__BB4_165;
	{ // callseq 56, 0
	.param .b64 param0;
	st.param.f64 	[param0], %fd150;
	.param .b64 param1;
	st.param.f64 	[param1], %fd227;
	.param .b64 retval0;
	call.uni (retval0), 
	__internal_accurate_pow, 
	(
	param0, 
	param1
	);
	ld.param.f64 	%fd317, [retval0];
	} // callseq 56
	setp.lt.s32 	%p182, %r34, 0;
	setp.neu.f64 	%p183, %fd227, %fd55;
	neg.f64 	%fd319, %fd317;
	setp.eq.s64 	%p184, %rd8, -9223372036854775808;
	selp.f64 	%fd320, %fd319, %fd317, %p184;
	selp.f64 	%fd321, %fd320, %fd317, %p182;
	selp.f64 	%fd322, 0dFFF8000000000000, %fd321, %p182;
	selp.f64 	%fd609, %fd322, %fd321, %p183;
	mov.pred 	%p430, %p9;
	bra.uni 	$L__BB4_166;
$L__BB4_165:
	setp.lt.s32 	%p185, %r20, 0;
	selp.b32 	%r210, %r34, 0, %p10;
	or.b32  	%r211, %r210, 2146435072;
	selp.b32 	%r212, %r211, %r210, %p185;
	mov.b32 	%r213, 0;
	mov.b64 	%fd609, {%r213, %r212};
	mov.pred 	%p430, %p10;
$L__BB4_166:
	add.f64 	%fd323, %fd227, %fd149;
	{
	.reg .b32 %temp; 
	mov.b64 	{%temp, %r214}, %fd323;
	}
	and.b32  	%r215, %r214, 2146435072;
	setp.ne.s32 	%p186, %r215, 2146435072;
	@%p186 bra 	$L__BB4_173;
	setp.nan.f64 	%p187, %fd149, %fd227;
	@%p187 bra 	$L__BB4_172;
	setp.eq.f64 	%p188, %fd56, 0d7FF0000000000000;
	@%p188 bra 	$L__BB4_171;
	setp.neu.f64 	%p189, %fd150, 0d7FF0000000000000;
	@%p189 bra 	$L__BB4_173;
	setp.lt.s32 	%p190, %r34, 0;
	setp.ne.s32 	%p191, %r22, 1071644672;
	selp.b32 	%r217, %r23, %r21, %p191;
	selp.b32 	%r218, %r217, %r21, %p430;
	selp.b32 	%r219, %r218, %r21, %p190;
	mov.b32 	%r220, 0;
	mov.b64 	%fd609, {%r220, %r219};
	bra.uni 	$L__BB4_173;
$L__BB4_171:
	setp.lt.s32 	%p192, %r20, 0;
	setp.gt.f64 	%p193, %fd150, 0d3FF0000000000000;
	selp.b32 	%r221, 2146435072, 0, %p193;
	xor.b32  	%r222, %r221, 2146435072;
	selp.b32 	%r223, %r222, %r221, %p192;
	setp.eq.f64 	%p194, %fd149, 0dBFF0000000000000;
	selp.b32 	%r224, 1072693248, %r223, %p194;
	mov.b32 	%r225, 0;
	mov.b64 	%fd609, {%r225, %r224};
	bra.uni 	$L__BB4_173;
$L__BB4_172:
	add.rn.f64 	%fd609, %fd149, %fd227;
$L__BB4_173:
	ld.global.f64 	%fd158, [%rd12+16384];
	{
	.reg .b32 %temp; 
	mov.b64 	{%temp, %r35}, %fd158;
	}
	abs.f64 	%fd159, %fd158;
	setp.eq.f64 	%p195, %fd158, 0d0000000000000000;
	@%p195 bra 	$L__BB4_175;
	{ // callseq 57, 0
	.param .b64 param0;
	st.param.f64 	[param0], %fd159;
	.param .b64 param1;
	st.param.f64 	[param1], %fd227;
	.param .b64 retval0;
	call.uni (retval0), 
	__internal_accurate_pow, 
	(
	param0, 
	param1
	);
	ld.param.f64 	%fd324, [retval0];
	} // callseq 57
	setp.lt.s32 	%p196, %r35, 0;
	setp.neu.f64 	%p197, %fd227, %fd55;
	neg.f64 	%fd326, %fd324;
	setp.eq.s64 	%p198, %rd8, -9223372036854775808;
	selp.f64 	%fd327, %fd326, %fd324, %p198;
	selp.f64 	%fd328, %fd327, %fd324, %p196;
	selp.f64 	%fd329, 0dFFF8000000000000, %fd328, %p196;
	selp.f64 	%fd611, %fd329, %fd328, %p197;
	mov.pred 	%p431, %p9;
	bra.uni 	$L__BB4_176;
$L__BB4_175:
	setp.lt.s32 	%p199, %r20, 0;
	selp.b32 	%r226, %r35, 0, %p10;
	or.b32  	%r227, %r226, 2146435072;
	selp.b32 	%r228, %r227, %r226, %p199;
	mov.b32 	%r229, 0;
	mov.b64 	%fd611, {%r229, %r228};
	mov.pred 	%p431, %p10;
$L__BB4_176:
	add.f64 	%fd330, %fd227, %fd158;
	{
	.reg .b32 %temp; 
	mov.b64 	{%temp, %r230}, %fd330;
	}
	and.b32  	%r231, %r230, 2146435072;
	setp.ne.s32 	%p200, %r231, 2146435072;
	@%p200 bra 	$L__BB4_183;
	setp.nan.f64 	%p201, %fd158, %fd227;
	@%p201 bra 	$L__BB4_182;
	setp.eq.f64 	%p202, %fd56, 0d7FF0000000000000;
	@%p202 bra 	$L__BB4_181;
	setp.neu.f64 	%p203, %fd159, 0d7FF0000000000000;
	@%p203 bra 	$L__BB4_183;
	setp.lt.s32 	%p204, %r35, 0;
	setp.ne.s32 	%p205, %r22, 1071644672;
	selp.b32 	%r233, %r23, %r21, %p205;
	selp.b32 	%r234, %r233, %r21, %p431;
	selp.b32 	%r235, %r234, %r21, %p204;
	mov.b32 	%r236, 0;
	mov.b64 	%fd611, {%r236, %r235};
	bra.uni 	$L__BB4_183;
$L__BB4_181:
	setp.lt.s32 	%p206, %r20, 0;
	setp.gt.f64 	%p207, %fd159, 0d3FF0000000000000;
	selp.b32 	%r237, 2146435072, 0, %p207;
	xor.b32  	%r238, %r237, 2146435072;
	selp.b32 	%r239, %r238, %r237, %p206;
	setp.eq.f64 	%p208, %fd158, 0dBFF0000000000000;
	selp.b32 	%r240, 1072693248, %r239, %p208;
	mov.b32 	%r241, 0;
	mov.b64 	%fd611, {%r241, %r240};
	bra.uni 	$L__BB4_183;
$L__BB4_182:
	add.rn.f64 	%fd611, %fd158, %fd227;
$L__BB4_183:
	ld.global.f64 	%fd167, [%rd12+20480];
	{
	.reg .b32 %temp; 
	mov.b64 	{%temp, %r36}, %fd167;
	}
	abs.f64 	%fd168, %fd167;
	setp.eq.f64 	%p209, %fd167, 0d0000000000000000;
	@%p209 bra 	$L__BB4_185;
	{ // callseq 58, 0
	.param .b64 param0;
	st.param.f64 	[param0], %fd168;
	.param .b64 param1;
	st.param.f64 	[param1], %fd227;
	.param .b64 retval0;
	call.uni (retval0), 
	__internal_accurate_pow, 
	(
	param0, 
	param1
	);
	ld.param.f64 	%fd331, [retval0];
	} // callseq 58
	setp.lt.s32 	%p210, %r36, 0;
	setp.neu.f64 	%p211, %fd227, %fd55;
	neg.f64 	%fd333, %fd331;
	setp.eq.s64 	%p212, %rd8, -9223372036854775808;
	selp.f64 	%fd334, %fd333, %fd331, %p212;
	selp.f64 	%fd335, %fd334, %fd331, %p210;
	selp.f64 	%fd336, 0dFFF8000000000000, %fd335, %p210;
	selp.f64 	%fd613, %fd336, %fd335, %p211;
	mov.pred 	%p432, %p9;
	bra.uni 	$L__BB4_186;
$L__BB4_185:
	setp.lt.s32 	%p213, %r20, 0;
	selp.b32 	%r242, %r36, 0, %p10;
	or.b32  	%r243, %r242, 2146435072;
	selp.b32 	%r244, %r243, %r242, %p213;
	mov.b32 	%r245, 0;
	mov.b64 	%fd613, {%r245, %r244};
	mov.pred 	%p432, %p10;
$L__BB4_186:
	add.f64 	%fd337, %fd227, %fd167;
	{
	.reg .b32 %temp; 
	mov.b64 	{%temp, %r246}, %fd337;
	}
	and.b32  	%r247, %r246, 2146435072;
	setp.ne.s32 	%p214, %r247, 2146435072;
	@%p214 bra 	$L__BB4_193;
	setp.nan.f64 	%p215, %fd167, %fd227;
	@%p215 bra 	$L__BB4_192;
	setp.eq.f64 	%p216, %fd56, 0d7FF0000000000000;
	@%p216 bra 	$L__BB4_191;
	setp.neu.f64 	%p217, %fd168, 0d7FF0000000000000;
	@%p217 bra 	$L__BB4_193;
	setp.lt.s32 	%p218, %r36, 0;
	setp.ne.s32 	%p219, %r22, 1071644672;
	selp.b32 	%r249, %r23, %r21, %p219;
	selp.b32 	%r250, %r249, %r21, %p432;
	selp.b32 	%r251, %r250, %r21, %p218;
	mov.b32 	%r252, 0;
	mov.b64 	%fd613, {%r252, %r251};
	bra.uni 	$L__BB4_193;
$L__BB4_191:
	setp.lt.s32 	%p220, %r20, 0;
	setp.gt.f64 	%p221, %fd168, 0d3FF0000000000000;
	selp.b32 	%r253, 2146435072, 0, %p221;
	xor.b32  	%r254, %r253, 2146435072;
	selp.b32 	%r255, %r254, %r253, %p220;
	setp.eq.f64 	%p222, %fd167, 0dBFF0000000000000;
	selp.b32 	%r256, 1072693248, %r255, %p222;
	mov.b32 	%r257, 0;
	mov.b64 	%fd613, {%r257, %r256};
	bra.uni 	$L__BB4_193;
$L__BB4_192:
	add.rn.f64 	%fd613, %fd167, %fd227;
$L__BB4_193:
	ld.global.f64 	%fd176, [%rd12+24576];
	{
	.reg .b32 %temp; 
	mov.b64 	{%temp, %r37}, %fd176;
	}
	abs.f64 	%fd177, %fd176;
	setp.eq.f64 	%p223, %fd176, 0d0000000000000000;
	@%p223 bra 	$L__BB4_195;
	{ // callseq 59, 0
	.param .b64 param0;
	st.param.f64 	[param0], %fd177;
	.param .b64 param1;
	st.param.f64 	[param1], %fd227;
	.param .b64 retval0;
	call.uni (retval0), 
	__internal_accurate_pow, 
	(
	param0, 
	param1
	);
	ld.param.f64 	%fd338, [retval0];
	} // callseq 59
	setp.lt.s32 	%p224, %r37, 0;
	setp.neu.f64 	%p225, %fd227, %fd55;
	neg.f64 	%fd340, %fd338;
	setp.eq.s64 	%p226, %rd8, -9223372036854775808;
	selp.f64 	%fd341, %fd340, %fd338, %p226;
	selp.f64 	%fd342, %fd341, %fd338, %p224;
	selp.f64 	%fd343, 0dFFF8000000000000, %fd342, %p224;
	selp.f64 	%fd615, %fd343, %fd342, %p225;
	mov.pred 	%p433, %p9;
	bra.uni 	$L__BB4_196;
$L__BB4_195:
	setp.lt.s32 	%p227, %r20, 0;
	selp.b32 	%r258, %r37, 0, %p10;
	or.b32  	%r259, %r258, 2146435072;
	selp.b32 	%r260, %r259, %r258, %p227;
	mov.b32 	%r261, 0;
	mov.b64 	%fd615, {%r261, %r260};
	mov.pred 	%p433, %p10;
$L__BB4_196:
	add.f64 	%fd344, %fd227, %fd176;
	{
	.reg .b32 %temp; 
	mov.b64 	{%temp, %r262}, %fd344;
	}
	and.b32  	%r263, %r262, 2146435072;
	setp.ne.s32 	%p228, %r263, 2146435072;
	@%p228 bra 	$L__BB4_203;
	setp.nan.f64 	%p229, %fd176, %fd227;
	@%p229 bra 	$L__BB4_202;
	setp.eq.f64 	%p230, %fd56, 0d7FF0000000000000;
	@%p230 bra 	$L__BB4_201;
	setp.neu.f64 	%p231, %fd177, 0d7FF0000000000000;
	@%p231 bra 	$L__BB4_203;
	setp.lt.s32 	%p232, %r37, 0;
	setp.ne.s32 	%p233, %r22, 1071644672;
	selp.b32 	%r265, %r23, %r21, %p233;
	selp.b32 	%r266, %r265, %r21, %p433;
	selp.b32 	%r267, %r266, %r21, %p232;
	mov.b32 	%r268, 0;
	mov.b64 	%fd615, {%r268, %r267};
	bra.uni 	$L__BB4_203;
$L__BB4_201:
	setp.lt.s32 	%p234, %r20, 0;
	setp.gt.f64 	%p235, %fd177, 0d3FF0000000000000;
	selp.b32 	%r269, 2146435072, 0, %p235;
	xor.b32  	%r270, %r269, 2146435072;
	selp.b32 	%r271, %r270, %r269, %p234;
	setp.eq.f64 	%p236, %fd176, 0dBFF0000000000000;
	selp.b32 	%r272, 1072693248, %r271, %p236;
	mov.b32 	%r273, 0;
	mov.b64 	%fd615, {%r273, %r272};
	bra.uni 	$L__BB4_203;
$L__BB4_202:
	add.rn.f64 	%fd615, %fd176, %fd227;
$L__BB4_203:
	setp.eq.f64 	%p237, %fd227, 0d0000000000000000;
	setp.eq.f64 	%p238, %fd176, 0d3FF0000000000000;
	selp.f64 	%fd345, 0d3FF0000000000000, %fd615, %p238;
	selp.f64 	%fd346, 0d3FF0000000000000, %fd345, %p237;
	setp.eq.f64 	%p239, %fd122, 0d3FF0000000000000;
	selp.f64 	%fd347, 0d3FF0000000000000, %fd603, %p239;
	selp.f64 	%fd348, 0d3FF0000000000000, %fd347, %p237;
	add.f64 	%fd349, %fd626, %fd348;
	setp.eq.f64 	%p240, %fd131, 0d3FF0000000000000;
	selp.f64 	%fd350, 0d3FF0000000000000, %fd605, %p240;
	selp.f64 	%fd351, 0d3FF0000000000000, %fd350, %p237;
	add.f64 	%fd352, %fd349, %fd351;
	setp.eq.f64 	%p241, %fd140, 0d3FF0000000000000;
	selp.f64 	%fd353, 0d3FF0000000000000, %fd607, %p241;
	selp.f64 	%fd354, 0d3FF0000000000000, %fd353, %p237;
	add.f64 	%fd355, %fd352, %fd354;
	setp.eq.f64 	%p242, %fd149, 0d3FF0000000000000;
	selp.f64 	%fd356, 0d3FF0000000000000, %fd609, %p242;
	selp.f64 	%fd357, 0d3FF0000000000000, %fd356, %p237;
	add.f64 	%fd358, %fd355, %fd357;
	setp.eq.f64 	%p243, %fd158, 0d3FF0000000000000;
	selp.f64 	%fd359, 0d3FF0000000000000, %fd611, %p243;
	selp.f64 	%fd360, 0d3FF0000000000000, %fd359, %p237;
	add.f64 	%fd361, %fd358, %fd360;
	setp.eq.f64 	%p244, %fd167, 0d3FF0000000000000;
	selp.f64 	%fd362, 0d3FF0000000000000, %fd613, %p244;
	selp.f64 	%fd363, 0d3FF0000000000000, %fd362, %p237;
	add.f64 	%fd364, %fd361, %fd363;
	add.f64 	%fd626, %fd364, %fd346;
	sub.s64 	%rd26, %rd19, %rd73;
	setp.lt.u64 	%p245, %rd26, 3584;
	@%p245 bra 	$L__BB4_242;
	add.s64 	%rd73, %rd73, 3584;
	setp.le.u64 	%p246, %rd73, %rd10;
	@%p246 bra 	$L__BB4_133;
$L__BB4_205:
	setp.le.u64 	%p247, %rd19, %rd73;
	@%p247 bra 	$L__BB4_242;
	cvt.u32.u64 	%r274, %rd73;
	cvt.u32.u64 	%r275, %rd19;
	sub.s32 	%r38, %r275, %r274;
	setp.ge.s32 	%p248, %r19, %r38;
	@%p248 bra 	$L__BB4_242;
	not.b32 	%r277, %r19;
	add.s32 	%r278, %r277, %r275;
	sub.s32 	%r39, %r278, %r274;
	and.b32  	%r280, %r39, 512;
	setp.ne.s32 	%p249, %r280, 0;
	mov.u32 	%r582, %r19;
	@%p249 bra 	$L__BB4_219;
	shl.b64 	%rd27, %rd73, 3;
	add.s64 	%rd28, %rd9, %rd27;
	ld.global.f64 	%fd187, [%rd28];
	{
	.reg .b32 %temp; 
	mov.b64 	{%temp, %r40}, %fd187;
	}
	abs.f64 	%fd188, %fd187;
	setp.eq.f64 	%p250, %fd187, 0d0000000000000000;
	@%p250 bra 	$L__BB4_210;
	{ // callseq 60, 0
	.param .b64 param0;
	st.param.f64 	[param0], %fd188;
	.param .b64 param1;
	st.param.f64 	[param1], %fd227;
	.param .b64 retval0;
	call.uni (retval0), 
	__internal_accurate_pow, 
	(
	param0, 
	param1
	);
	ld.param.f64 	%fd366, [retval0];
	} // callseq 60
	setp.lt.s32 	%p251, %r40, 0;
	setp.neu.f64 	%p252, %fd227, %fd55;
	neg.f64 	%fd368, %fd366;
	setp.eq.s64 	%p253, %rd8, -9223372036854775808;
	selp.f64 	%fd369, %fd368, %fd366, %p253;
	selp.f64 	%fd370, %fd369, %fd366, %p251;
	selp.f64 	%fd371, 0dFFF8000000000000, %fd370, %p251;
	selp.f64 	%fd618, %fd371, %fd370, %p252;
	mov.pred 	%p434, %p9;
	bra.uni 	$L__BB4_211;
$L__BB4_210:
	setp.lt.s32 	%p254, %r20, 0;
	selp.b32 	%r281, %r40, 0, %p10;
	or.b32  	%r282, %r281, 2146435072;
	selp.b32 	%r283, %r282, %r281, %p254;
	mov.b32 	%r284, 0;
	mov.b64 	%fd618, {%r284, %r283};
	mov.pred 	%p434, %p10;
$L__BB4_211:
	add.f64 	%fd372, %fd227, %fd187;
	{
	.reg .b32 %temp; 
	mov.b64 	{%temp, %r285}, %fd372;
	}
	and.b32  	%r286, %r285, 2146435072;
	setp.ne.s32 	%p255, %r286, 2146435072;
	@%p255 bra 	$L__BB4_218;
	setp.nan.f64 	%p256, %fd187, %fd227;
	@%p256 bra 	$L__BB4_217;
	setp.eq.f64 	%p257, %fd56, 0d7FF0000000000000;
	@%p257 bra 	$L__BB4_216;
	setp.neu.f64 	%p258, %fd188, 0d7FF0000000000000;
	@%p258 bra 	$L__BB4_218;
	setp.lt.s32 	%p259, %r40, 0;
	setp.ne.s32 	%p260, %r22, 1071644672;
	selp.b32 	%r288, %r23, %r21, %p260;
	selp.b32 	%r289, %r288, %r21, %p434;
	selp.b32 	%r290, %r289, %r21, %p259;
	mov.b32 	%r291, 0;
	mov.b64 	%fd618, {%r291, %r290};
	bra.uni 	$L__BB4_218;
$L__BB4_216:
	setp.lt.s32 	%p261, %r20, 0;
	setp.gt.f64 	%p262, %fd188, 0d3FF0000000000000;
	selp.b32 	%r292, 2146435072, 0, %p262;
	xor.b32  	%r293, %r292, 2146435072;
	selp.b32 	%r294, %r293, %r292, %p261;
	setp.eq.f64 	%p263, %fd187, 0dBFF0000000000000;
	selp.b32 	%r295, 1072693248, %r294, %p263;
	mov.b32 	%r296, 0;
	mov.b64 	%fd618, {%r296, %r295};
	bra.uni 	$L__BB4_218;
$L__BB4_217:
	add.rn.f64 	%fd618, %fd187, %fd227;
$L__BB4_218:
	setp.eq.f64 	%p264, %fd227, 0d0000000000000000;
	setp.eq.f64 	%p265, %fd187, 0d3FF0000000000000;
	selp.f64 	%fd373, 0d3FF0000000000000, %fd618, %p265;
	selp.f64 	%fd374, 0d3FF0000000000000, %fd373, %p264;
	add.f64 	%fd626, %fd626, %fd374;
	add.s32 	%r582, %r19, 512;
$L__BB4_219:
	setp.lt.u32 	%p266, %r39, 512;
	@%p266 bra 	$L__BB4_242;
	cvt.u64.u32 	%rd29, %r582;
	add.s64 	%rd30, %rd73, %rd29;
	shl.b64 	%rd31, %rd30, 3;
	add.s64 	%rd32, %rd31, %rd2;
	add.s64 	%rd74, %rd32, 4096;
$L__BB4_221:
	ld.global.f64 	%fd200, [%rd74+-4096];
	{
	.reg .b32 %temp; 
	mov.b64 	{%temp, %r44}, %fd200;
	}
	abs.f64 	%fd201, %fd200;
	setp.neu.f64 	%p267, %fd200, 0d0000000000000000;
	@%p267 bra 	$L__BB4_223;
	setp.lt.s32 	%p271, %r20, 0;
	selp.b32 	%r297, %r44, 0, %p10;
	or.b32  	%r298, %r297, 2146435072;
	selp.b32 	%r299, %r298, %r297, %p271;
	mov.b32 	%r300, 0;
	mov.b64 	%fd623, {%r300, %r299};
	mov.pred 	%p26, %p10;
	bra.uni 	$L__BB4_224;
$L__BB4_223:
	{ // callseq 61, 0
	.param .b64 param0;
	st.param.f64 	[param0], %fd201;
	.param .b64 param1;
	st.param.f64 	[param1], %fd227;
	.param .b64 retval0;
	call.uni (retval0), 
	__internal_accurate_pow, 
	(
	param0, 
	param1
	);
	ld.param.f64 	%fd375, [retval0];
	} // callseq 61
	setp.lt.s32 	%p268, %r44, 0;
	setp.neu.f64 	%p269, %fd227, %fd55;
	neg.f64 	%fd377, %fd375;
	setp.eq.s64 	%p270, %rd8, -9223372036854775808;
	selp.f64 	%fd378, %fd377, %fd375, %p270;
	selp.f64 	%fd379, %fd378, %fd375, %p268;
	selp.f64 	%fd380, 0dFFF8000000000000, %fd379, %p268;
	selp.f64 	%fd623, %fd380, %fd379, %p269;
	mov.pred 	%p26, %p9;
$L__BB4_224:
	add.f64 	%fd381, %fd227, %fd200;
	{
	.reg .b32 %temp; 
	mov.b64 	{%temp, %r301}, %fd381;
	}
	and.b32  	%r302, %r301, 2146435072;
	setp.ne.s32 	%p272, %r302, 2146435072;
	@%p272 bra 	$L__BB4_231;
	setp.num.f64 	%p273, %fd200, %fd227;
	@%p273 bra 	$L__BB4_227;
	add.rn.f64 	%fd623, %fd200, %fd227;
	bra.uni 	$L__BB4_231;
$L__BB4_227:
	setp.neu.f64 	%p274, %fd56, 0d7FF0000000000000;
	@%p274 bra 	$L__BB4_229;
	setp.lt.s32 	%p278, %r20, 0;
	setp.gt.f64 	%p279, %fd201, 0d3FF0000000000000;
	selp.b32 	%r308, 2146435072, 0, %p279;
	xor.b32  	%r309, %r308, 2146435072;
	selp.b32 	%r310, %r309, %r308, %p278;
	setp.eq.f64 	%p280, %fd200, 0dBFF0000000000000;
	selp.b32 	%r311, 1072693248, %r310, %p280;
	mov.b32 	%r312, 0;
	mov.b64 	%fd623, {%r312, %r311};
	bra.uni 	$L__BB4_231;
$L__BB4_229:
	setp.neu.f64 	%p275, %fd201, 0d7FF0000000000000;
	@%p275 bra 	$L__BB4_231;
	setp.lt.s32 	%p276, %r44, 0;
	setp.ne.s32 	%p277, %r22, 1071644672;
	selp.b32 	%r304, %r23, %r21, %p277;
	selp.b32 	%r305, %r304, %r21, %p26;
	selp.b32 	%r306, %r305, %r21, %p276;
	mov.b32 	%r307, 0;
	mov.b64 	%fd623, {%r307, %r306};
$L__BB4_231:
	setp.eq.f64 	%p281, %fd227, 0d0000000000000000;
	setp.eq.s64 	%p282, %rd8, -9223372036854775808;
	setp.eq.f64 	%p283, %fd200, 0d3FF0000000000000;
	selp.f64 	%fd382, 0d3FF0000000000000, %fd623, %p283;
	selp.f64 	%fd383, 0d3FF0000000000000, %fd382, %p281;
	add.f64 	%fd209, %fd626, %fd383;
	ld.global.f64 	%fd210, [%rd74];
	{
	.reg .b32 %temp; 
	mov.b64 	{%temp, %r45}, %fd210;
	}
	abs.f64 	%fd211, %fd210;
	{ // callseq 62, 0
	.param .b64 param0;
	st.param.f64 	[param0], %fd211;
	.param .b64 param1;
	st.param.f64 	[param1], %fd227;
	.param .b64 retval0;
	call.uni (retval0), 
	__internal_accurate_pow, 
	(
	param0, 
	param1
	);
	ld.param.f64 	%fd384, [retval0];
	} // callseq 62
	setp.lt.s32 	%p284, %r45, 0;
	neg.f64 	%fd386, %fd384;
	selp.f64 	%fd387, %fd386, %fd384, %p282;
	selp.f64 	%fd212, %fd387, %fd384, %p284;
	setp.eq.f64 	%p285, %fd210, 0d0000000000000000;
	@%p285 bra 	$L__BB4_233;
	setp.lt.s32 	%p286, %r45, 0;
	setp.neu.f64 	%p287, %fd227, %fd55;
	selp.f64 	%fd388, 0dFFF8000000000000, %fd212, %p286;
	selp.f64 	%fd625, %fd388, %fd212, %p287;
	mov.pred 	%p436, %p9;
	bra.uni 	$L__BB4_234;
$L__BB4_233:
	setp.lt.s32 	%p288, %r20, 0;
	selp.b32 	%r313, %r45, 0, %p10;
	or.b32  	%r314, %r313, 2146435072;
	selp.b32 	%r315, %r314, %r313, %p288;
	mov.b32 	%r316, 0;
	mov.b64 	%fd625, {%r316, %r315};
	mov.pred 	%p436, %p10;
$L__BB4_234:
	add.f64 	%fd389, %fd227, %fd210;
	{
	.reg .b32 %temp; 
	mov.b64 	{%temp, %r317}, %fd389;
	}
	and.b32  	%r318, %r317, 2146435072;
	setp.ne.s32 	%p289, %r318, 2146435072;
	@%p289 bra 	$L__BB4_241;
	setp.nan.f64 	%p290, %fd210, %fd227;
	@%p290 bra 	$L__BB4_240;
	setp.eq.f64 	%p291, %fd56, 0d7FF0000000000000;
	@%p291 bra 	$L__BB4_239;
	setp.neu.f64 	%p292, %fd211, 0d7FF0000000000000;
	@%p292 bra 	$L__BB4_241;
	setp.lt.s32 	%p293, %r45, 0;
	setp.ne.s32 	%p294, %r22, 1071644672;
	selp.b32 	%r320, %r23, %r21, %p294;
	selp.b32 	%r321, %r320, %r21, %p436;
	selp.b32 	%r322, %r321, %r21, %p293;
	mov.b32 	%r323, 0;
	mov.b64 	%fd625, {%r323, %r322};
	bra.uni 	$L__BB4_241;
$L__BB4_239:
	setp.lt.s32 	%p295, %r20, 0;
	setp.gt.f64 	%p296, %fd211, 0d3FF0000000000000;
	selp.b32 	%r324, 2146435072, 0, %p296;
	xor.b32  	%r325, %r324, 2146435072;
	selp.b32 	%r326, %r325, %r324, %p295;
	setp.eq.f64 	%p297, %fd210, 0dBFF0000000000000;
	selp.b32 	%r327, 1072693248, %r326, %p297;
	mov.b32 	%r328, 0;
	mov.b64 	%fd625, {%r328, %r327};
	bra.uni 	$L__BB4_241;
$L__BB4_240:
	add.rn.f64 	%fd625, %fd210, %fd227;
$L__BB4_241:
	setp.eq.f64 	%p298, %fd227, 0d0000000000000000;
	setp.eq.f64 	%p299, %fd210, 0d3FF0000000000000;
	selp.f64 	%fd390, 0d3FF0000000000000, %fd625, %p299;
	selp.f64 	%fd391, 0d3FF0000000000000, %fd390, %p298;
	add.f64 	%fd626, %fd209, %fd391;
	add.s32 	%r582, %r582, 1024;
	add.s64 	%rd74, %rd74, 8192;
	setp.lt.s32 	%p300, %r582, %r38;
	@%p300 bra 	$L__BB4_221;
$L__BB4_242:
	// begin inline asm
	mov.u32 %r329, %laneid;
	// end inline asm
	mov.b64 	%rd33, %fd626;
	mov.b64 	{%r331, %r336}, %rd33;
	mov.b32 	%r337, 1;
	mov.b32 	%r378, 31;
	mov.b32 	%r379, -1;
	// begin inline asm
	shfl.sync.down.b32 %r330, %r331, %r337, %r378, %r379;
	// end inline asm
	// begin inline asm
	shfl.sync.down.b32 %r335, %r336, %r337, %r378, %r379;
	// end inline asm
	mov.b64 	%rd34, {%r330, %r335};
	mov.b64 	%fd392, %rd34;
	setp.gt.s32 	%p301, %r329, 30;
	add.f64 	%fd393, %fd626, %fd392;
	selp.f64 	%fd394, %fd626, %fd393, %p301;
	mov.b64 	%rd35, %fd394;
	mov.b64 	{%r341, %r346}, %rd35;
	mov.b32 	%r347, 2;
	// begin inline asm
	shfl.sync.down.b32 %r340, %r341, %r347, %r378, %r379;
	// end inline asm
	// begin inline asm
	shfl.sync.down.b32 %r345, %r346, %r347, %r378, %r379;
	// end inline asm
	mov.b64 	%rd36, {%r340, %r345};
	mov.b64 	%fd395, %rd36;
	setp.gt.s32 	%p302, %r329, 29;
	add.f64 	%fd396, %fd394, %fd395;
	selp.f64 	%fd397, %fd394, %fd396, %p302;
	mov.b64 	%rd37, %fd397;
	mov.b64 	{%r351, %r356}, %rd37;
	mov.b32 	%r357, 4;
	// begin inline asm
	shfl.sync.down.b32 %r350, %r351, %r357, %r378, %r379;
	// end inline asm
	// begin inline asm
	shfl.sync.down.b32 %r355, %r356, %r357, %r378, %r379;
	// end inline asm
	mov.b64 	%rd38, {%r350, %r355};
	mov.b64 	%fd398, %rd38;
	setp.gt.s32 	%p303, %r329, 27;
	add.f64 	%fd399, %fd397, %fd398;
	selp.f64 	%fd400, %fd397, %fd399, %p303;
	mov.b64 	%rd39, %fd400;
	mov.b64 	{%r361, %r366}, %rd39;
	mov.b32 	%r367, 8;
	// begin inline asm
	shfl.sync.down.b32 %r360, %r361, %r367, %r378, %r379;
	// end inline asm
	// begin inline asm
	shfl.sync.down.b32 %r365, %r366, %r367, %r378, %r379;
	// end inline asm
	mov.b64 	%rd40, {%r360, %r365};
	mov.b64 	%fd401, %rd40;
	setp.gt.s32 	%p304, %r329, 23;
	add.f64 	%fd402, %fd400, %fd401;
	selp.f64 	%fd403, %fd400, %fd402, %p304;
	mov.b64 	%rd41, %fd403;
	mov.b64 	{%r371, %r376}, %rd41;
	mov.b32 	%r377, 16;
	// begin inline asm
	shfl.sync.down.b32 %r370, %r371, %r377, %r378, %r379;
	// end inline asm
	// begin inline asm
	shfl.sync.down.b32 %r375, %r376, %r377, %r378, %r379;
	// end inline asm
	mov.b64 	%rd42, {%r370, %r375};
	mov.b64 	%fd404, %rd42;
	setp.gt.s32 	%p305, %r329, 15;
	add.f64 	%fd222, %fd403, %fd404;
	selp.f64 	%fd627, %fd403, %fd222, %p305;
	setp.ne.s32 	%p306, %r329, 0;
	@%p306 bra 	$L__BB4_244;
	shr.u32 	%r380, %r19, 2;
	and.b32  	%r381, %r380, 248;
	mov.u32 	%r382, _ZZN3cub18CUB_300001_SM_10006detail6reduce28DeviceReduceSingleTileKernelINS2_10policy_hubIdyN4cuda3std3__44plusIdEEE10Policy1000EN6thrust24THRUST_300001_SM_1000_NS10device_ptrIKdEEPdyS9_dd13power_functorEEvT0_T1_T2_T3_T4_T6_E12temp_storage;
	add.s32 	%r383, %r382, %r381;
	st.shared.f64 	[%r383+16], %fd222;
$L__BB4_244:
	bar.sync 	0;
	setp.ne.s32 	%p307, %r19, 0;
	@%p307 bra 	$L__BB4_246;
	ld.shared.f64 	%fd405, [_ZZN3cub18CUB_300001_SM_10006detail6reduce28DeviceReduceSingleTileKernelINS2_10policy_hubIdyN4cuda3std3__44plusIdEEE10Policy1000EN6thrust24THRUST_300001_SM_1000_NS10device_ptrIKdEEPdyS9_dd13power_functorEEvT0_T1_T2_T3_T4_T6_E12temp_storage+24];
	add.f64 	%fd406, %fd627, %fd405;
	ld.shared.f64 	%fd407, [_ZZN3cub18CUB_300001_SM_10006detail6reduce28DeviceReduceSingleTileKernelINS2_10policy_hubIdyN4cuda3std3__44plusIdEEE10Policy1000EN6thrust24THRUST_300001_SM_1000_NS10device_ptrIKdEEPdyS9_dd13power_functorEEvT0_T1_T2_T3_T4_T6_E12temp_storage+32];
	add.f64 	%fd408, %fd406, %fd407;
	ld.shared.f64 	%fd409, [_ZZN3cub18CUB_300001_SM_10006detail6reduce28DeviceReduceSingleTileKernelINS2_10policy_hubIdyN4cuda3std3__44plusIdEEE10Policy1000EN6thrust24THRUST_300001_SM_1000_NS10device_ptrIKdEEPdyS9_dd13power_functorEEvT0_T1_T2_T3_T4_T6_E12temp_storage+40];
	add.f64 	%fd410, %fd408, %fd409;
	ld.shared.f64 	%fd411, [_ZZN3cub18CUB_300001_SM_10006detail6reduce28DeviceReduceSingleTileKernelINS2_10policy_hubIdyN4cuda3std3__44plusIdEEE10Policy1000EN6thrust24THRUST_300001_SM_1000_NS10device_ptrIKdEEPdyS9_dd13power_functorEEvT0_T1_T2_T3_T4_T6_E12temp_storage+48];
	add.f64 	%fd412, %fd410, %fd411;
	ld.shared.f64 	%fd413, [_ZZN3cub18CUB_300001_SM_10006detail6reduce28DeviceReduceSingleTileKernelINS2_10policy_hubIdyN4cuda3std3__44plusIdEEE10Policy1000EN6thrust24THRUST_300001_SM_1000_NS10device_ptrIKdEEPdyS9_dd13power_functorEEvT0_T1_T2_T3_T4_T6_E12temp_storage+56];
	add.f64 	%fd414, %fd412, %fd413;
	ld.shared.f64 	%fd415, [_ZZN3cub18CUB_300001_SM_10006detail6reduce28DeviceReduceSingleTileKernelINS2_10policy_hubIdyN4cuda3std3__44plusIdEEE10Policy1000EN6thrust24THRUST_300001_SM_1000_NS10device_ptrIKdEEPdyS9_dd13power_functorEEvT0_T1_T2_T3_T4_T6_E12temp_storage+64];
	add.f64 	%fd416, %fd414, %fd415;
	ld.shared.f64 	%fd417, [_ZZN3cub18CUB_300001_SM_10006detail6reduce28DeviceReduceSingleTileKernelINS2_10policy_hubIdyN4cuda3std3__44plusIdEEE10Policy1000EN6thrust24THRUST_300001_SM_1000_NS10device_ptrIKdEEPdyS9_dd13power_functorEEvT0_T1_T2_T3_T4_T6_E12temp_storage+72];
	add.f64 	%fd418, %fd416, %fd417;
	ld.shared.f64 	%fd419, [_ZZN3cub18CUB_300001_SM_10006detail6reduce28DeviceReduceSingleTileKernelINS2_10policy_hubIdyN4cuda3std3__44plusIdEEE10Policy1000EN6thrust24THRUST_300001_SM_1000_NS10device_ptrIKdEEPdyS9_dd13power_functorEEvT0_T1_T2_T3_T4_T6_E12temp_storage+80];
	add.f64 	%fd420, %fd418, %fd419;
	ld.shared.f64 	%fd421, [_ZZN3cub18CUB_300001_SM_10006detail6reduce28DeviceReduceSingleTileKernelINS2_10policy_hubIdyN4cuda3std3__44plusIdEEE10Policy1000EN6thrust24THRUST_300001_SM_1000_NS10device_ptrIKdEEPdyS9_dd13power_functorEEvT0_T1_T2_T3_T4_T6_E12temp_storage+88];
	add.f64 	%fd422, %fd420, %fd421;
	ld.shared.f64 	%fd423, [_ZZN3cub18CUB_300001_SM_10006detail6reduce28DeviceReduceSingleTileKernelINS2_10policy_hubIdyN4cuda3std3__44plusIdEEE10Policy1000EN6thrust24THRUST_300001_SM_1000_NS10device_ptrIKdEEPdyS9_dd13power_functorEEvT0_T1_T2_T3_T4_T6_E12temp_storage+96];
	add.f64 	%fd424, %fd422, %fd423;
	ld.shared.f64 	%fd425, [_ZZN3cub18CUB_300001_SM_10006detail6reduce28DeviceReduceSingleTileKernelINS2_10policy_hubIdyN4cuda3std3__44plusIdEEE10Policy1000EN6thrust24THRUST_300001_SM_1000_NS10device_ptrIKdEEPdyS9_dd13power_functorEEvT0_T1_T2_T3_T4_T6_E12temp_storage+104];
	add.f64 	%fd426, %fd424, %fd425;
	ld.shared.f64 	%fd427, [_ZZN3cub18CUB_300001_SM_10006detail6reduce28DeviceReduceSingleTileKernelINS2_10policy_hubIdyN4cuda3std3__44plusIdEEE10Policy1000EN6thrust24THRUST_300001_SM_1000_NS10device_ptrIKdEEPdyS9_dd13power_functorEEvT0_T1_T2_T3_T4_T6_E12temp_storage+112];
	add.f64 	%fd428, %fd426, %fd427;
	ld.shared.f64 	%fd429, [_ZZN3cub18CUB_300001_SM_10006detail6reduce28DeviceReduceSingleTileKernelINS2_10policy_hubIdyN4cuda3std3__44plusIdEEE10Policy1000EN6thrust24THRUST_300001_SM_1000_NS10device_ptrIKdEEPdyS9_dd13power_functorEEvT0_T1_T2_T3_T4_T6_E12temp_storage+120];
	add.f64 	%fd430, %fd428, %fd429;
	ld.shared.f64 	%fd431, [_ZZN3cub18CUB_300001_SM_10006detail6reduce28DeviceReduceSingleTileKernelINS2_10policy_hubIdyN4cuda3std3__44plusIdEEE10Policy1000EN6thrust24THRUST_300001_SM_1000_NS10device_ptrIKdEEPdyS9_dd13power_functorEEvT0_T1_T2_T3_T4_T6_E12temp_storage+128];
	add.f64 	%fd432, %fd430, %fd431;
	ld.shared.f64 	%fd433, [_ZZN3cub18CUB_300001_SM_10006detail6reduce28DeviceReduceSingleTileKernelINS2_10policy_hubIdyN4cuda3std3__44plusIdEEE10Policy1000EN6thrust24THRUST_300001_SM_1000_NS10device_ptrIKdEEPdyS9_dd13power_functorEEvT0_T1_T2_T3_T4_T6_E12temp_storage+136];
	add.f64 	%fd627, %fd432, %fd433;
$L__BB4_246:
	mov.u32 	%r576, %tid.x;
	setp.ne.s32 	%p414, %r576, 0;
	@%p414 bra 	$L__BB4_248;
	add.f64 	%fd573, %fd226, %fd627;
	st.global.f64 	[%rd1], %fd573;
$L__BB4_248:
	ret;

}
	// .globl	_ZN3cub18CUB_300001_SM_10006detail6reduce18DeviceReduceKernelINS2_10policy_hubIdyN4cuda3std3__44plusIdEEE10Policy1000EN6thrust24THRUST_300001_SM_1000_NS10device_ptrIKdEEyS9_d13power_functorEEvT0_PT3_T1_NS0_13GridEvenShareISL_EET2_T4_
.visible .entry _ZN3cub18CUB_300001_SM_10006detail6reduce18DeviceReduceKernelINS2_10policy_hubIdyN4cuda3std3__44plusIdEEE10Policy1000EN6thrust24THRUST_300001_SM_1000_NS10device_ptrIKdEEyS9_d13power_functorEEvT0_PT3_T1_NS0_13GridEvenShareISL_EET2_T4_(
	.param .align 8 .b8 _ZN3cub18CUB_300001_SM_10006detail6reduce18DeviceReduceKernelINS2_10policy_hubIdyN4cuda3std3__44plusIdEEE10Policy1000EN6thrust24THRUST_300001_SM_1000_NS10device_ptrIKdEEyS9_d13power_functorEEvT0_PT3_T1_NS0_13GridEvenShareISL_EET2_T4__param_0[8],
	.param .u64 .ptr .align 1 _ZN3cub18CUB_300001_SM_10006detail6reduce18DeviceReduceKernelINS2_10policy_hubIdyN4cuda3std3__44plusIdEEE10Policy1000EN6thrust24THRUST_300001_SM_1000_NS10device_ptrIKdEEyS9_d13power_functorEEvT0_PT3_T1_NS0_13GridEvenShareISL_EET2_T4__param_1,
	.param .u64 _ZN3cub18CUB_300001_SM_10006detail6reduce18DeviceReduceKernelINS2_10policy_hubIdyN4cuda3std3__44plusIdEEE10Policy1000EN6thrust24THRUST_300001_SM_1000_NS10device_ptrIKdEEyS9_d13power_functorEEvT0_PT3_T1_NS0_13GridEvenShareISL_EET2_T4__param_2,
	.param .align 8 .b8 _ZN3cub18CUB_300001_SM_10006detail6reduce18DeviceReduceKernelINS2_10policy_hubIdyN4cuda3std3__44plusIdEEE10Policy1000EN6thrust24THRUST_300001_SM_1000_NS10device_ptrIKdEEyS9_d13power_functorEEvT0_PT3_T1_NS0_13GridEvenShareISL_EET2_T4__param_3[72],
	.param .align 1 .b8 _ZN3cub18CUB_300001_SM_10006detail6reduce18DeviceReduceKernelINS2_10policy_hubIdyN4cuda3std3__44plusIdEEE10Policy1000EN6thrust24THRUST_300001_SM_1000_NS10device_ptrIKdEEyS9_d13power_functorEEvT0_PT3_T1_NS0_13GridEvenShareISL_EET2_T4__param_4[1],
	.param .align 8 .b8 _ZN3cub18CUB_300001_SM_10006detail6reduce18DeviceReduceKernelINS2_10policy_hubIdyN4cuda3std3__44plusIdEEE10Policy1000EN6thrust24THRUST_300001_SM_1000_NS10device_ptrIKdEEyS9_d13power_functorEEvT0_PT3_T1_NS0_13GridEvenShareISL_EET2_T4__param_5[8]
)
.maxntid 512
{
	.reg .pred 	%p<435>;
	.reg .b32 	%r<604>;
	.reg .b64 	%rd<95>;
	.reg .b64 	%fd<623>;
	// demoted variable
	.shared .align 8 .b8 _ZZN3cub18CUB_300001_SM_10006detail6reduce18DeviceReduceKernelINS2_10policy_hubIdyN4cuda3std3__44plusIdEEE10Policy1000EN6thrust24THRUST_300001_SM_1000_NS10device_ptrIKdEEyS9_d13power_functorEEvT0_PT3_T1_NS0_13GridEvenShareISL_EET2_T4_E12temp_storage[152];
	ld.param.f64 	%fd1, [_ZN3cub18CUB_300001_SM_10006detail6reduce18DeviceReduceKernelINS2_10policy_hubIdyN4cuda3std3__44plusIdEEE10Policy1000EN6thrust24THRUST_300001_SM_1000_NS10device_ptrIKdEEyS9_d13power_functorEEvT0_PT3_T1_NS0_13GridEvenShareISL_EET2_T4__param_5];
	ld.param.u64 	%rd27, [_ZN3cub18CUB_300001_SM_10006detail6reduce18DeviceReduceKernelINS2_10policy_hubIdyN4cuda3std3__44plusIdEEE10Policy1000EN6thrust24THRUST_300001_SM_1000_NS10device_ptrIKdEEyS9_d13power_functorEEvT0_PT3_T1_NS0_13GridEvenShareISL_EET2_T4__param_3+32];
	ld.param.u32 	%r53, [_ZN3cub18CUB_300001_SM_10006detail6reduce18DeviceReduceKernelINS2_10policy_hubIdyN4cuda3std3__44plusIdEEE10Policy1000EN6thrust24THRUST_300001_SM_1000_NS10device_ptrIKdEEyS9_d13power_functorEEvT0_PT3_T1_NS0_13GridEvenShareISL_EET2_T4__param_3+40];
	ld.param.u64 	%rd31, [_ZN3cub18CUB_300001_SM_10006detail6reduce18DeviceReduceKernelINS2_10policy_hubIdyN4cuda3std3__44plusIdEEE10Policy1000EN6thrust24THRUST_300001_SM_1000_NS10device_ptrIKdEEyS9_d13power_functorEEvT0_PT3_T1_NS0_13GridEvenShareISL_EET2_T4__param_0];
	cvta.to.global.u64 	%rd2, %rd31;
	mov.u32 	%r1, %ctaid.x;
	mul.lo.s32 	%r54, %r53, 3584;
	cvt.s64.s32 	%rd3, %r54;
	mul.lo.s32 	%r55, %r1, 3584;
	cvt.u64.u32 	%rd4, %r55;
	sub.s64 	%rd5, %rd27, %rd4;
	setp.gt.u64 	%p28, %rd5, 3583;
	@%p28 bra 	$L__BB5_58;
	cvt.u32.u64 	%r400, %rd4;
	cvt.u32.u64 	%r2, %rd27;
	sub.s32 	%r3, %r2, %r400;
	mov.u32 	%r4, %tid.x;
	setp.ge.s32 	%p307, %r4, %r3;
	mov.f64 	%fd582, 0d0000000000000000;
	mov.u32 	%r599, %r4;
	@%p307 bra 	$L__BB5_13;
	add.s32 	%r402, %r400, %r4;
	mul.wide.u32 	%rd55, %r402, 8;
	add.s64 	%rd56, %rd2, %rd55;
	ld.global.f64 	%fd2, [%rd56];
	{
	.reg .b32 %temp; 
	mov.b64 	{%temp, %r5}, %fd2;
	}
	{
	.reg .b32 %temp; 
	mov.b64 	{%temp, %r6}, %fd1;
	}
	shr.u32 	%r403, %r6, 20;
	and.b32  	%r404, %r403, 2047;
	add.s32 	%r405, %r404, -1012;
	mov.b64 	%rd57, %fd1;
	shl.b64 	%rd6, %rd57, %r405;
	setp.eq.s64 	%p3, %rd6, -9223372036854775808;
	abs.f64 	%fd3, %fd2;
	setp.neu.f64 	%p308, %fd2, 0d0000000000000000;
	@%p308 bra 	$L__BB5_4;
	setp.eq.s64 	%p311, %rd6, -9223372036854775808;
	abs.f64 	%fd439, %fd1;
	setp.neu.f64 	%p312, %fd439, 0d3FE0000000000000;
	and.pred  	%p3, %p312, %p311;
	selp.b32 	%r406, %r5, 0, %p3;
	setp.lt.s32 	%p313, %r6, 0;
	or.b32  	%r407, %r406, 2146435072;
	selp.b32 	%r408, %r407, %r406, %p313;
	mov.b32 	%r409, 0;
	mov.b64 	%fd571, {%r409, %r408};
	bra.uni 	$L__BB5_5;
$L__BB5_4:
	{ // callseq 84, 0
	.param .b64 param0;
	st.param.f64 	[param0], %fd3;
	.param .b64 param1;
	st.param.f64 	[param1], %fd1;
	.param .b64 retval0;
	call.uni (retval0), 
	__internal_accurate_pow, 
	(
	param0, 
	param1
	);
	ld.param.f64 	%fd432, [retval0];
	} // callseq 84
	setp.lt.s32 	%p309, %r5, 0;
	cvt.rzi.f64.f64 	%fd434, %fd1;
	setp.neu.f64 	%p310, %fd1, %fd434;
	neg.f64 	%fd435, %fd432;
	selp.f64 	%fd436, %fd435, %fd432, %p3;
	selp.f64 	%fd437, %fd436, %fd432, %p309;
	selp.f64 	%fd438, 0dFFF8000000000000, %fd437, %p309;
	selp.f64 	%fd571, %fd438, %fd437, %p310;
$L__BB5_5:
	add.f64 	%fd440, %fd1, %fd2;
	{
	.reg .b32 %temp; 
	mov.b64 	{%temp, %r410}, %fd440;
	}
	and.b32  	%r411, %r410, 2146435072;
	setp.ne.s32 	%p314, %r411, 2146435072;
	@%p314 bra 	$L__BB5_12;
	setp.num.f64 	%p315, %fd2, %fd1;
	@%p315 bra 	$L__BB5_8;
	add.rn.f64 	%fd571, %fd2, %fd1;
	bra.uni 	$L__BB5_12;
$L__BB5_8:
	abs.f64 	%fd441, %fd1;
	setp.neu.f64 	%p316, %fd441, 0d7FF0000000000000;
	@%p316 bra 	$L__BB5_10;
	setp.gt.f64 	%p321, %fd3, 0d3FF0000000000000;
	selp.b32 	%r419, 2146435072, 0, %p321;
	setp.lt.s32 	%p322, %r6, 0;
	xor.b32  	%r420, %r419, 2146435072;
	selp.b32 	%r421, %r420, %r419, %p322;
	setp.eq.f64 	%p323, %fd2, 0dBFF0000000000000;
	selp.b32 	%r422, 1072693248, %r421, %p323;
	mov.b32 	%r423, 0;
	mov.b64 	%fd571, {%r423, %r422};
	bra.uni 	$L__BB5_12;
$L__BB5_10:
	setp.neu.f64 	%p317, %fd3, 0d7FF0000000000000;
	@%p317 bra 	$L__BB5_12;
	setp.lt.s32 	%p318, %r5, 0;
	setp.lt.s32 	%p319, %r6, 0;
	selp.b32 	%r412, 0, 2146435072, %p319;
	and.b32  	%r413, %r6, 2147483647;
	setp.ne.s32 	%p320, %r413, 1071644672;
	or.b32  	%r414, %r412, -2147483648;
	selp.b32 	%r415, %r414, %r412, %p320;
	selp.b32 	%r416, %r415, %r412, %p3;
	selp.b32 	%r417, %r416, %r412, %p318;
	mov.b32 	%r418, 0;
	mov.b64 	%fd571, {%r418, %r417};
$L__BB5_12:
	setp.eq.f64 	%p324, %fd2, 0d3FF0000000000000;
	setp.eq.f64 	%p325, %fd1, 0d0000000000000000;
	selp.f64 	%fd442, 0d3FF0000000000000, %fd571, %p324;
	selp.f64 	%fd582, 0d3FF0000000000000, %fd442, %p325;
	add.s32 	%r599, %r4, 512;
$L__BB5_13:
	setp.ge.s32 	%p326, %r599, %r3;
	@%p326 bra 	$L__BB5_49;
	{
	.reg .b32 %temp; 
	mov.b64 	{%temp, %r9}, %fd1;
	}
	shr.u32 	%r425, %r9, 20;
	and.b32  	%r426, %r425, 2047;
	add.s32 	%r427, %r426, -1012;
	mov.b64 	%rd58, %fd1;
	shl.b64 	%rd7, %rd58, %r427;
	setp.eq.s64 	%p4, %rd7, -9223372036854775808;
	cvt.rzi.f64.f64 	%fd13, %fd1;
	abs.f64 	%fd14, %fd1;
	setp.neu.f64 	%p328, %fd14, 0d3FE0000000000000;
	and.pred  	%p5, %p328, %p4;
	setp.lt.s32 	%p329, %r9, 0;
	selp.b32 	%r10, 0, 2146435072, %p329;
	and.b32  	%r11, %r9, 2147483647;
	or.b32  	%r12, %r10, -2147483648;
	not.b32 	%r428, %r599;
	add.s32 	%r429, %r428, %r2;
	sub.s32 	%r13, %r429, %r400;
	and.b32  	%r430, %r13, 512;
	setp.ne.s32 	%p330, %r430, 0;
	@%p330 bra 	$L__BB5_26;
	cvt.u64.u32 	%rd59, %r599;
	add.s64 	%rd60, %rd59, %rd4;
	shl.b64 	%rd61, %rd60, 3;
	add.s64 	%rd62, %rd2, %rd61;
	ld.global.f64 	%fd15, [%rd62];
	{
	.reg .b32 %temp; 
	mov.b64 	{%temp, %r14}, %fd15;
	}
	abs.f64 	%fd16, %fd15;
	setp.eq.f64 	%p331, %fd15, 0d0000000000000000;
	@%p331 bra 	$L__BB5_17;
	{ // callseq 85, 0
	.param .b64 param0;
	st.param.f64 	[param0], %fd16;
	.param .b64 param1;
	st.param.f64 	[param1], %fd1;
	.param .b64 retval0;
	call.uni (retval0), 
	__internal_accurate_pow, 
	(
	param0, 
	param1
	);
	ld.param.f64 	%fd444, [retval0];
	} // callseq 85
	setp.lt.s32 	%p332, %r14, 0;
	setp.neu.f64 	%p333, %fd1, %fd13;
	neg.f64 	%fd446, %fd444;
	setp.eq.s64 	%p334, %rd7, -9223372036854775808;
	selp.f64 	%fd447, %fd446, %fd444, %p334;
	selp.f64 	%fd448, %fd447, %fd444, %p332;
	selp.f64 	%fd449, 0dFFF8000000000000, %fd448, %p332;
	selp.f64 	%fd574, %fd449, %fd448, %p333;
	mov.pred 	%p415, %p4;
	bra.uni 	$L__BB5_18;
$L__BB5_17:
	setp.lt.s32 	%p335, %r9, 0;
	selp.b32 	%r431, %r14, 0, %p5;
	or.b32  	%r432, %r431, 2146435072;
	selp.b32 	%r433, %r432, %r431, %p335;
	mov.b32 	%r434, 0;
	mov.b64 	%fd574, {%r434, %r433};
	mov.pred 	%p415, %p5;
$L__BB5_18:
	add.f64 	%fd450, %fd1, %fd15;
	{
	.reg .b32 %temp; 
	mov.b64 	{%temp, %r435}, %fd450;
	}
	and.b32  	%r436, %r435, 2146435072;
	setp.ne.s32 	%p336, %r436, 2146435072;
	@%p336 bra 	$L__BB5_25;
	setp.nan.f64 	%p337, %fd15, %fd1;
	@%p337 bra 	$L__BB5_24;
	setp.eq.f64 	%p338, %fd14, 0d7FF0000000000000;
	@%p338 bra 	$L__BB5_23;
	setp.neu.f64 	%p339, %fd16, 0d7FF0000000000000;
	@%p339 bra 	$L__BB5_25;
	setp.lt.s32 	%p340, %r14, 0;
	setp.ne.s32 	%p341, %r11, 1071644672;
	selp.b32 	%r438, %r12, %r10, %p341;
	selp.b32 	%r439, %r438, %r10, %p415;
	selp.b32 	%r440, %r439, %r10, %p340;
	mov.b32 	%r441, 0;
	mov.b64 	%fd574, {%r441, %r440};
	bra.uni 	$L__BB5_25;
$L__BB5_23:
	setp.lt.s32 	%p342, %r9, 0;
	setp.gt.f64 	%p343, %fd16, 0d3FF0000000000000;
	selp.b32 	%r442, 2146435072, 0, %p343;
	xor.b32  	%r443, %r442, 2146435072;
	selp.b32 	%r444, %r443, %r442, %p342;
	setp.eq.f64 	%p344, %fd15, 0dBFF0000000000000;
	selp.b32 	%r445, 1072693248, %r444, %p344;
	mov.b32 	%r446, 0;
	mov.b64 	%fd574, {%r446, %r445};
	bra.uni 	$L__BB5_25;
$L__BB5_24:
	add.rn.f64 	%fd574, %fd15, %fd1;
$L__BB5_25:
	setp.eq.f64 	%p345, %fd1, 0d0000000000000000;
	setp.eq.f64 	%p346, %fd15, 0d3FF0000000000000;
	selp.f64 	%fd451, 0d3FF0000000000000, %fd574, %p346;
	selp.f64 	%fd452, 0d3FF0000000000000, %fd451, %p345;
	add.f64 	%fd582, %fd582, %fd452;
	add.s32 	%r599, %r599, 512;
$L__BB5_26:
	setp.lt.u32 	%p347, %r13, 512;
	@%p347 bra 	$L__BB5_49;
	mul.wide.u32 	%rd63, %r1, 28672;
	mul.wide.u32 	%rd64, %r599, 8;
	add.s64 	%rd65, %rd63, %rd64;
	add.s64 	%rd66, %rd65, %rd2;
	add.s64 	%rd91, %rd66, 4096;
$L__BB5_28:
	ld.global.f64 	%fd28, [%rd91+-4096];
	{
	.reg .b32 %temp; 
	mov.b64 	{%temp, %r18}, %fd28;
	}
	abs.f64 	%fd29, %fd28;
	setp.neu.f64 	%p348, %fd28, 0d0000000000000000;
	@%p348 bra 	$L__BB5_30;
	setp.lt.s32 	%p352, %r9, 0;
	selp.b32 	%r447, %r18, 0, %p5;
	or.b32  	%r448, %r447, 2146435072;
	selp.b32 	%r449, %r448, %r447, %p352;
	mov.b32 	%r450, 0;
	mov.b64 	%fd579, {%r450, %r449};
	mov.pred 	%p7, %p5;
	bra.uni 	$L__BB5_31;
$L__BB5_30:
	{ // callseq 86, 0
	.param .b64 param0;
	st.param.f64 	[param0], %fd29;
	.param .b64 param1;
	st.param.f64 	[param1], %fd1;
	.param .b64 retval0;
	call.uni (retval0), 
	__internal_accurate_pow, 
	(
	param0, 
	param1
	);
	ld.param.f64 	%fd453, [retval0];
	} // callseq 86
	setp.lt.s32 	%p349, %r18, 0;
	setp.neu.f64 	%p350, %fd1, %fd13;
	neg.f64 	%fd455, %fd453;
	setp.eq.s64 	%p351, %rd7, -9223372036854775808;
	selp.f64 	%fd456, %fd455, %fd453, %p351;
	selp.f64 	%fd457, %fd456, %fd453, %p349;
	selp.f64 	%fd458, 0dFFF8000000000000, %fd457, %p349;
	selp.f64 	%fd579, %fd458, %fd457, %p350;
	mov.pred 	%p7, %p4;
$L__BB5_31:
	add.f64 	%fd459, %fd1, %fd28;
	{
	.reg .b32 %temp; 
	mov.b64 	{%temp, %r451}, %fd459;
	}
	and.b32  	%r452, %r451, 2146435072;
	setp.ne.s32 	%p353, %r452, 2146435072;
	@%p353 bra 	$L__BB5_38;
	setp.num.f64 	%p354, %fd28, %fd1;
	@%p354 bra 	$L__BB5_34;
	add.rn.f64 	%fd579, %fd28, %fd1;
	bra.uni 	$L__BB5_38;
$L__BB5_34:
	setp.neu.f64 	%p355, %fd14, 0d7FF0000000000000;
	@%p355 bra 	$L__BB5_36;
	setp.lt.s32 	%p359, %r9, 0;
	setp.gt.f64 	%p360, %fd29, 0d3FF0000000000000;
	selp.b32 	%r458, 2146435072, 0, %p360;
	xor.b32  	%r459, %r458, 2146435072;
	selp.b32 	%r460, %r459, %r458, %p359;
	setp.eq.f64 	%p361, %fd28, 0dBFF0000000000000;
	selp.b32 	%r461, 1072693248, %r460, %p361;
	mov.b32 	%r462, 0;
	mov.b64 	%fd579, {%r462, %r461};
	bra.uni 	$L__BB5_38;
$L__BB5_36:
	setp.neu.f64 	%p356, %fd29, 0d7FF0000000000000;
	@%p356 bra 	$L__BB5_38;
	setp.lt.s32 	%p357, %r18, 0;
	setp.ne.s32 	%p358, %r11, 1071644672;
	selp.b32 	%r454, %r12, %r10, %p358;
	selp.b32 	%r455, %r454, %r10, %p7;
	selp.b32 	%r456, %r455, %r10, %p357;
	mov.b32 	%r457, 0;
	mov.b64 	%fd579, {%r457, %r456};
$L__BB5_38:
	setp.eq.f64 	%p362, %fd1, 0d0000000000000000;
	setp.eq.s64 	%p363, %rd7, -9223372036854775808;
	setp.eq.f64 	%p364, %fd28, 0d3FF0000000000000;
	selp.f64 	%fd460, 0d3FF0000000000000, %fd579, %p364;
	selp.f64 	%fd461, 0d3FF0000000000000, %fd460, %p362;
	add.f64 	%fd37, %fd582, %fd461;
	ld.global.f64 	%fd38, [%rd91];
	{
	.reg .b32 %temp; 
	mov.b64 	{%temp, %r19}, %fd38;
	}
	abs.f64 	%fd39, %fd38;
	{ // callseq 87, 0
	.param .b64 param0;
	st.param.f64 	[param0], %fd39;
	.param .b64 param1;
	st.param.f64 	[param1], %fd1;
	.param .b64 retval0;
	call.uni (retval0), 
	__internal_accurate_pow, 
	(
	param0, 
	param1
	);
	ld.param.f64 	%fd462, [retval0];
	} // callseq 87
	setp.lt.s32 	%p365, %r19, 0;
	neg.f64 	%fd464, %fd462;
	selp.f64 	%fd465, %fd464, %fd462, %p363;
	selp.f64 	%fd40, %fd465, %fd462, %p365;
	setp.eq.f64 	%p366, %fd38, 0d0000000000000000;
	@%p366 bra 	$L__BB5_40;
	setp.lt.s32 	%p367, %r19, 0;
	setp.neu.f64 	%p368, %fd1, %fd13;
	selp.f64 	%fd466, 0dFFF8000000000000, %fd40, %p367;
	selp.f64 	%fd581, %fd466, %fd40, %p368;
	mov.pred 	%p417, %p4;
	bra.uni 	$L__BB5_41;
$L__BB5_40:
	setp.lt.s32 	%p369, %r9, 0;
	selp.b32 	%r463, %r19, 0, %p5;
	or.b32  	%r464, %r463, 2146435072;
	selp.b32 	%r465, %r464, %r463, %p369;
	mov.b32 	%r466, 0;
	mov.b64 	%fd581, {%r466, %r465};
	mov.pred 	%p417, %p5;
$L__BB5_41:
	add.f64 	%fd467, %fd1, %fd38;
	{
	.reg .b32 %temp; 
	mov.b64 	{%temp, %r467}, %fd467;
	}
	and.b32  	%r468, %r467, 2146435072;
	setp.ne.s32 	%p370, %r468, 2146435072;
	@%p370 bra 	$L__BB5_48;
	setp.nan.f64 	%p371, %fd38, %fd1;
	@%p371 bra 	$L__BB5_47;
	setp.eq.f64 	%p372, %fd14, 0d7FF0000000000000;
	@%p372 bra 	$L__BB5_46;
	setp.neu.f64 	%p373, %fd39, 0d7FF0000000000000;
	@%p373 bra 	$L__BB5_48;
	setp.lt.s32 	%p374, %r19, 0;
	setp.ne.s32 	%p375, %r11, 1071644672;
	selp.b32 	%r470, %r12, %r10, %p375;
	selp.b32 	%r471, %r470, %r10, %p417;
	selp.b32 	%r472, %r471, %r10, %p374;
	mov.b32 	%r473, 0;
	mov.b64 	%fd581, {%r473, %r472};
	bra.uni 	$L__BB5_48;
$L__BB5_46:
	setp.lt.s32 	%p376, %r9, 0;
	setp.gt.f64 	%p377, %fd39, 0d3FF0000000000000;
	selp.b32 	%r474, 2146435072, 0, %p377;
	xor.b32  	%r475, %r474, 2146435072;
	selp.b32 	%r476, %r475, %r474, %p376;
	setp.eq.f64 	%p378, %fd38, 0dBFF0000000000000;
	selp.b32 	%r477, 1072693248, %r476, %p378;
	mov.b32 	%r478, 0;
	mov.b64 	%fd581, {%r478, %r477};
	bra.uni 	$L__BB5_48;
$L__BB5_47:
	add.rn.f64 	%fd581, %fd38, %fd1;
$L__BB5_48:
	setp.eq.f64 	%p379, %fd1, 0d0000000000000000;
	setp.eq.f64 	%p380, %fd38, 0d3FF0000000000000;
	selp.f64 	%fd468, 0d3FF0000000000000, %fd581, %p380;
	selp.f64 	%fd469, 0d3FF0000000000000, %fd468, %p379;
	add.f64 	%fd582, %fd37, %fd469;
	add.s32 	%r599, %r599, 1024;
	add.s64 	%rd91, %rd91, 8192;
	setp.lt.s32 	%p381, %r599, %r3;
	@%p381 bra 	$L__BB5_28;
$L__BB5_49:
	setp.lt.s32 	%p382, %r3, 512;
	@%p382 bra 	$L__BB5_54;
	// begin inline asm
	mov.u32 %r542, %laneid;
	// end inline asm
	mov.b64 	%rd77, %fd582;
	mov.b64 	{%r544, %r549}, %rd77;
	mov.b32 	%r550, 1;
	mov.b32 	%r591, 31;
	mov.b32 	%r592, -1;
	// begin inline asm
	shfl.sync.down.b32 %r543, %r544, %r550, %r591, %r592;
	// end inline asm
	// begin inline asm
	shfl.sync.down.b32 %r548, %r549, %r550, %r591, %r592;
	// end inline asm
	mov.b64 	%rd78, {%r543, %r548};
	mov.b64 	%fd528, %rd78;
	setp.gt.s32 	%p406, %r542, 30;
	add.f64 	%fd529, %fd582, %fd528;
	selp.f64 	%fd530, %fd582, %fd529, %p406;
	mov.b64 	%rd79, %fd530;
	mov.b64 	{%r554, %r559}, %rd79;
	mov.b32 	%r560, 2;
	// begin inline asm
	shfl.sync.down.b32 %r553, %r554, %r560, %r591, %r592;
	// end inline asm
	// begin inline asm
	shfl.sync.down.b32 %r558, %r559, %r560, %r591, %r592;
	// end inline asm
	mov.b64 	%rd80, {%r553, %r558};
	mov.b64 	%fd531, %rd80;
	setp.gt.s32 	%p407, %r542, 29;
	add.f64 	%fd532, %fd530, %fd531;
	selp.f64 	%fd533, %fd530, %fd532, %p407;
	mov.b64 	%rd81, %fd533;
	mov.b64 	{%r564, %r569}, %rd81;
	mov.b32 	%r570, 4;
	// begin inline asm
	shfl.sync.down.b32 %r563, %r564, %r570, %r591, %r592;
	// end inline asm
	// begin inline asm
	shfl.sync.down.b32 %r568, %r569, %r570, %r591, %r592;
	// end inline asm
	mov.b64 	%rd82, {%r563, %r568};
	mov.b64 	%fd534, %rd82;
	setp.gt.s32 	%p408, %r542, 27;
	add.f64 	%fd535, %fd533, %fd534;
	selp.f64 	%fd536, %fd533, %fd535, %p408;
	mov.b64 	%rd83, %fd536;
	mov.b64 	{%r574, %r579}, %rd83;
	mov.b32 	%r580, 8;
	// begin inline asm
	shfl.sync.down.b32 %r573, %r574, %r580, %r591, %r592;
	// end inline asm
	// begin inline asm
	shfl.sync.down.b32 %r578, %r579, %r580, %r591, %r592;
	// end inline asm
	mov.b64 	%rd84, {%r573, %r578};
	mov.b64 	%fd537, %rd84;
	setp.gt.s32 	%p409, %r542, 23;
	add.f64 	%fd538, %fd536, %fd537;
	selp.f64 	%fd539, %fd536, %fd538, %p409;
	mov.b64 	%rd85, %fd539;
	mov.b64 	{%r584, %r589}, %rd85;
	mov.b32 	%r590, 16;
	// begin inline asm
	shfl.sync.down.b32 %r583, %r584, %r590, %r591, %r592;
	// end inline asm
	// begin inline asm
	shfl.sync.down.b32 %r588, %r589, %r590, %r591, %r592;
	// end inline asm
	mov.b64 	%rd86, {%r583, %r588};
	mov.b64 	%fd540, %rd86;
	setp.gt.s32 	%p410, %r542, 15;
	add.f64 	%fd50, %fd539, %fd540;
	selp.f64 	%fd622, %fd539, %fd50, %p410;
	setp.ne.s32 	%p411, %r542, 0;
	@%p411 bra 	$L__BB5_52;
	shr.u32 	%r593, %r4, 2;
	and.b32  	%r594, %r593, 248;
	mov.u32 	%r595, _ZZN3cub18CUB_300001_SM_10006detail6reduce18DeviceReduceKernelINS2_10policy_hubIdyN4cuda3std3__44plusIdEEE10Policy1000EN6thrust24THRUST_300001_SM_1000_NS10device_ptrIKdEEyS9_d13power_functorEEvT0_PT3_T1_NS0_13GridEvenShareISL_EET2_T4_E12temp_storage;
	add.s32 	%r596, %r595, %r594;
	st.shared.f64 	[%r596+16], %fd50;
$L__BB5_52:
	bar.sync 	0;
	setp.ne.s32 	%p412, %r4, 0;
	@%p412 bra 	$L__BB5_243;
	ld.shared.f64 	%fd541, [_ZZN3cub18CUB_300001_SM_10006detail6reduce18DeviceReduceKernelINS2_10policy_hubIdyN4cuda3std3__44plusIdEEE10Policy1000EN6thrust24THRUST_300001_SM_1000_NS10device_ptrIKdEEyS9_d13power_functorEEvT0_PT3_T1_NS0_13GridEvenShareISL_EET2_T4_E12temp_storage+24];
	add.f64 	%fd542, %fd622, %fd541;
	ld.shared.f64 	%fd543, [_ZZN3cub18CUB_300001_SM_10006detail6reduce18DeviceReduceKernelINS2_10policy_hubIdyN4cuda3std3__44plusIdEEE10Policy1000EN6thrust24THRUST_300001_SM_1000_NS10device_ptrIKdEEyS9_d13power_functorEEvT0_PT3_T1_NS0_13GridEvenShareISL_EET2_T4_E12temp_storage+32];
	add.f64 	%fd544, %fd542, %fd543;
	ld.shared.f64 	%fd545, [_ZZN3cub18CUB_300001_SM_10006detail6reduce18DeviceReduceKernelINS2_10policy_hubIdyN4cuda3std3__44plusIdEEE10Policy1000EN6thrust24THRUST_300001_SM_1000_NS10device_ptrIKdEEyS9_d13power_functorEEvT0_PT3_T1_NS0_13GridEvenShareISL_EET2_T4_E12temp_storage+40];
	add.f64 	%fd546, %fd544, %fd545;
	ld.shared.f64 	%fd547, [_ZZN3cub18CUB_300001_SM_10006detail6reduce18DeviceReduceKernelINS2_10policy_hubIdyN4cuda3std3__44plusIdEEE10Policy1000EN6thrust24THRUST_300001_SM_1000_NS10device_ptrIKdEEyS9_d13power_functorEEvT0_PT3_T1_NS0_13GridEvenShareISL_EET2_T4_E12temp_storage+48];
	add.f64 	%fd548, %fd546, %fd547;
	ld.shared.f64 	%fd549, [_ZZN3cub18CUB_300001_SM_10006detail6reduce18DeviceReduceKernelINS2_10policy_hubIdyN4cuda3std3__44plusIdEEE10Policy1000EN6thrust24THRUST_300001_SM_1000_NS10device_ptrIKdEEyS9_d13power_functorEEvT0_PT3_T1_NS0_13GridEvenShareISL_EET2_T4_E12temp_storage+56];
	add.f64 	%fd550, %fd548, %fd549;
	ld.shared.f64 	%fd551, [_ZZN3cub18CUB_300001_SM_10006detail6reduce18DeviceReduceKernelINS2_10policy_hubIdyN4cuda3std3__44plusIdEEE10Policy1000EN6thrust24THRUST_300001_SM_1000_NS10device_ptrIKdEEyS9_d13power_functorEEvT0_PT3_T1_NS0_13GridEvenShareISL_EET2_T4_E12temp_storage+64];
	add.f64 	%fd552, %fd550, %fd551;
	ld.shared.f64 	%fd553, [_ZZN3cub18CUB_300001_SM_10006detail6reduce18DeviceReduceKernelINS2_10policy_hubIdyN4cuda3std3__44plusIdEEE10Policy1000EN6thrust24THRUST_300001_SM_1000_NS10device_ptrIKdEEyS9_d13power_functorEEvT0_PT3_T1_NS0_13GridEvenShareISL_EET2_T4_E12temp_storage+72];
	add.f64 	%fd554, %fd552, %fd553;
	ld.shared.f64 	%fd555, [_ZZN3cub18CUB_300001_SM_10006detail6reduce18DeviceReduceKernelINS2_10policy_hubIdyN4cuda3std3__44plusIdEEE10Policy1000EN6thrust24THRUST_300001_SM_1000_NS10device_ptrIKdEEyS9_d13power_functorEEvT0_PT3_T1_NS0_13GridEvenShareISL_EET2_T4_E12temp_storage+80];
	add.f64 	%fd556, %fd554, %fd555;
	ld.shared.f64 	%fd557, [_ZZN3cub18CUB_300001_SM_10006detail6reduce18DeviceReduceKernelINS2_10policy_hubIdyN4cuda3std3__44plusIdEEE10Policy1000EN6thrust24THRUST_300001_SM_1000_NS10device_ptrIKdEEyS9_d13power_functorEEvT0_PT3_T1_NS0_13GridEvenShareISL_EET2_T4_E12temp_storage+88];
	add.f64 	%fd558, %fd556, %fd557;
	ld.shared.f64 	%fd559, [_ZZN3cub18CUB_300001_SM_10006detail6reduce18DeviceReduceKernelINS2_10policy_hubIdyN4cuda3std3__44plusIdEEE10Policy1000EN6thrust24THRUST_300001_SM_1000_NS10device_ptrIKdEEyS9_d13power_functorEEvT0_PT3_T1_NS0_13GridEvenShareISL_EET2_T4_E12temp_storage+96];
	add.f64 	%fd560, %fd558, %fd559;
	ld.shared.f64 	%fd561, [_ZZN3cub18CUB_300001_SM_10006detail6reduce18DeviceReduceKernelINS2_10policy_hubIdyN4cuda3std3__44plusIdEEE10Policy1000EN6thrust24THRUST_300001_SM_1000_NS10device_ptrIKdEEyS9_d13power_functorEEvT0_PT3_T1_NS0_13GridEvenShareISL_EET2_T4_E12temp_storage+104];
	add.f64 	%fd562, %fd560, %fd561;
	ld.shared.f64 	%fd563, [_ZZN3cub18CUB_300001_SM_10006detail6reduce18DeviceReduceKernelINS2_10policy_hubIdyN4cuda3std3__44plusIdEEE10Policy1000EN6thrust24THRUST_300001_SM_1000_NS10device_ptrIKdEEyS9_d13power_functorEEvT0_PT3_T1_NS0_13GridEvenShareISL_EET2_T4_E12temp_storage+112];
	add.f64 	%fd564, %fd562, %fd563;
	ld.shared.f64 	%fd565, [_ZZN3cub18CUB_300001_SM_10006detail6reduce18DeviceReduceKernelINS2_10policy_hubIdyN4cuda3std3__44plusIdEEE10Policy1000EN6thrust24THRUST_300001_SM_1000_NS10device_ptrIKdEEyS9_d13power_functorEEvT0_PT3_T1_NS0_13GridEvenShareISL_EET2_T4_E12temp_storage+120];
	add.f64 	%fd566, %fd564, %fd565;
	ld.shared.f64 	%fd567, [_ZZN3cub18CUB_300001_SM_10006detail6reduce18DeviceReduceKernelINS2_10policy_hubIdyN4cuda3std3__44plusIdEEE10Policy1000EN6thrust24THRUST_300001_SM_1000_NS10device_ptrIKdEEyS9_d13power_functorEEvT0_PT3_T1_NS0_13GridEvenShareISL_EET2_T4_E12temp_storage+128];
	add.f64 	%fd568, %fd566, %fd567;
	ld.shared.f64 	%fd569, [_ZZN3cub18CUB_300001_SM_10006detail6reduce18DeviceReduceKernelINS2_10policy_hubIdyN4cuda3std3__44plusIdEEE10Policy1000EN6thrust24THRUST_300001_SM_1000_NS10device_ptrIKdEEyS9_d13power_functorEEvT0_PT3_T1_NS0_13GridEvenShareISL_EET2_T4_E12temp_storage+136];
	add.f64 	%fd622, %fd568, %fd569;
	bra.uni 	$L__BB5_243;
$L__BB5_54:
	// begin inline asm
	mov.u32 %r479, %laneid;
	// end inline asm
	and.b32  	%r530, %r4, 992;
	add.s32 	%r531, %r530, 32;
	setp.gt.s32 	%p383, %r531, %r3;
	not.b32 	%r532, %r530;
	add.s32 	%r533, %r3, %r532;
	selp.b32 	%r528, %r533, 31, %p383;
	mov.b64 	%rd67, %fd582;
	mov.b64 	{%r481, %r486}, %rd67;
	mov.b32 	%r487, 1;
	mov.b32 	%r529, -1;
	// begin inline asm
	shfl.sync.down.b32 %r480, %r481, %r487, %r528, %r529;
	// end inline asm
	// begin inline asm
	shfl.sync.down.b32 %r485, %r486, %r487, %r528, %r529;
	// end inline asm
	mov.b64 	%rd68, {%r480, %r485};
	mov.b64 	%fd470, %rd68;
	setp.lt.s32 	%p384, %r479, %r528;
	add.f64 	%fd471, %fd582, %fd470;
	selp.f64 	%fd472, %fd471, %fd582, %p384;
	mov.b64 	%rd69, %fd472;
	mov.b64 	{%r491, %r496}, %rd69;
	mov.b32 	%r497, 2;
	// begin inline asm
	shfl.sync.down.b32 %r490, %r491, %r497, %r528, %r529;
	// end inline asm
	// begin inline asm
	shfl.sync.down.b32 %r495, %r496, %r497, %r528, %r529;
	// end inline asm
	mov.b64 	%rd70, {%r490, %r495};
	mov.b64 	%fd473, %rd70;
	add.s32 	%r534, %r479, 2;
	setp.gt.s32 	%p385, %r534, %r528;
	add.f64 	%fd474, %fd472, %fd473;
	selp.f64 	%fd475, %fd472, %fd474, %p385;
	mov.b64 	%rd71, %fd475;
	mov.b64 	{%r501, %r506}, %rd71;
	mov.b32 	%r507, 4;
	// begin inline asm
	shfl.sync.down.b32 %r500, %r501, %r507, %r528, %r529;
	// end inline asm
	// begin inline asm
	shfl.sync.down.b32 %r505, %r506, %r507, %r528, %r529;
	// end inline asm
	mov.b64 	%rd72, {%r500, %r505};
	mov.b64 	%fd476, %rd72;
	add.s32 	%r535, %r479, 4;
	setp.gt.s32 	%p386, %r535, %r528;
	add.f64 	%fd477, %fd475, %fd476;
	selp.f64 	%fd478, %fd475, %fd477, %p386;
	mov.b64 	%rd73, %fd478;
	mov.b64 	{%r511, %r516}, %rd73;
	mov.b32 	%r517, 8;
	// begin inline asm
	shfl.sync.down.b32 %r510, %r511, %r517, %r528, %r529;
	// end inline asm
	// begin inline asm
	shfl.sync.down.b32 %r515, %r516, %r517, %r528, %r529;
	// end inline asm
	mov.b64 	%rd74, {%r510, %r515};
	mov.b64 	%fd479, %rd74;
	add.s32 	%r536, %r479, 8;
	setp.gt.s32 	%p387, %r536, %r528;
	add.f64 	%fd480, %fd478, %fd479;
	selp.f64 	%fd481, %fd478, %fd480, %p387;
	mov.b64 	%rd75, %fd481;
	mov.b64 	{%r521, %r526}, %rd75;
	mov.b32 	%r527, 16;
	// begin inline asm
	shfl.sync.down.b32 %r520, %r521, %r527, %r528, %r529;
	// end inline asm
	// begin inline asm
	shfl.sync.down.b32 %r525, %r526, %r527, %r528, %r529;
	// end inline asm
	mov.b64 	%rd76, {%r520, %r525};
	mov.b64 	%fd482, %rd76;
	add.s32 	%r537, %r479, 16;
	setp.gt.s32 	%p388, %r537, %r528;
	add.f64 	%fd483, %fd481, %fd482;
	selp.f64 	%fd622, %fd481, %fd483, %p388;
	setp.ne.s32 	%p389, %r479, 0;
	@%p389 bra 	$L__BB5_56;
	shr.u32 	%r538, %r4, 2;
	and.b32  	%r539, %r538, 248;
	mov.u32 	%r540, _ZZN3cub18CUB_300001_SM_10006detail6reduce18DeviceReduceKernelINS2_10policy_hubIdyN4cuda3std3__44plusIdEEE10Policy1000EN6thrust24THRUST_300001_SM_1000_NS10device_ptrIKdEEyS9_d13power_functorEEvT0_PT3_T1_NS0_13GridEvenShareISL_EET2_T4_E12temp_storage;
	add.s32 	%r541, %r540, %r539;
	st.shared.f64 	[%r541+16], %fd622;
$L__BB5_56:
	bar.sync 	0;
	setp.ne.s32 	%p390, %r4, 0;
	@%p390 bra 	$L__BB5_243;
	setp.gt.s32 	%p391, %r3, 32;
	ld.shared.f64 	%fd484, [_ZZN3cub18CUB_300001_SM_10006detail6reduce18DeviceReduceKernelINS2_10policy_hubIdyN4cuda3std3__44plusIdEEE10Policy1000EN6thrust24THRUST_300001_SM_1000_NS10device_ptrIKdEEyS9_d13power_functorEEvT0_PT3_T1_NS0_13GridEvenShareISL_EET2_T4_E12temp_storage+24];
	add.f64 	%fd485, %fd622, %fd484;
	selp.f64 	%fd486, %fd485, %fd622, %p391;
	setp.gt.s32 	%p392, %r3, 64;
	ld.shared.f64 	%fd487, [_ZZN3cub18CUB_300001_SM_10006detail6reduce18DeviceReduceKernelINS2_10policy_hubIdyN4cuda3std3__44plusIdEEE10Policy1000EN6thrust24THRUST_300001_SM_1000_NS10device_ptrIKdEEyS9_d13power_functorEEvT0_PT3_T1_NS0_13GridEvenShareISL_EET2_T4_E12temp_storage+32];
	add.f64 	%fd488, %fd487, %fd486;
	selp.f64 	%fd489, %fd488, %fd486, %p392;
	setp.gt.s32 	%p393, %r3, 96;
	ld.shared.f64 	%fd490, [_ZZN3cub18CUB_300001_SM_10006detail6reduce18DeviceReduceKernelINS2_10policy_hubIdyN4cuda3std3__44plusIdEEE10Policy1000EN6thrust24THRUST_300001_SM_1000_NS10device_ptrIKdEEyS9_d13power_functorEEvT0_PT3_T1_NS0_13GridEvenShareISL_EET2_T4_E12temp_storage+40];
	add.f64 	%fd491, %fd490, %fd489;
	selp.f64 	%fd492, %fd491, %fd489, %p393;
	setp.gt.s32 	%p394, %r3, 128;
	ld.shared.f64 	%fd493, [_ZZN3cub18CUB_300001_SM_10006detail6reduce18DeviceReduceKernelINS2_10policy_hubIdyN4cuda3std3__44plusIdEEE10Policy1000EN6thrust24THRUST_300001_SM_1000_NS10device_ptrIKdEEyS9_d13power_functorEEvT0_PT3_T1_NS0_13GridEvenShareISL_EET2_T4_E12temp_storage+48];
	add.f64 	%fd494, %fd493, %fd492;
	selp.f64 	%fd495, %fd494, %fd492, %p394;
	setp.gt.s32 	%p395, %r3, 160;
	ld.shared.f64 	%fd496, [_ZZN3cub18CUB_300001_SM_10006detail6reduce18DeviceReduceKernelINS2_10policy_hubIdyN4cuda3std3__44plusIdEEE10Policy1000EN6thrust24THRUST_300001_SM_1000_NS10device_ptrIKdEEyS9_d13power_functorEEvT0_PT3_T1_NS0_13GridEvenShareISL_EET2_T4_E12temp_storage+56];
	add.f64 	%fd497, %fd496, %fd495;
	selp.f64 	%fd498, %fd497, %fd495, %p395;
	setp.gt.s32 	%p396, %r3, 192;
	ld.shared.f64 	%fd499, [_ZZN3cub18CUB_300001_SM_10006detail6reduce18DeviceReduceKernelINS2_10policy_hubIdyN4cuda3std3__44plusIdEEE10Policy1000EN6thrust24THRUST_300001_SM_1000_NS10device_ptrIKdEEyS9_d13power_functorEEvT0_PT3_T1_NS0_13GridEvenShareISL_EET2_T4_E12temp_storage+64];
	add.f64 	%fd500, %fd499, %fd498;
	selp.f64 	%fd501, %fd500, %fd498, %p396;
	setp.gt.s32 	%p397, %r3, 224;
	ld.shared.f64 	%fd502, [_ZZN3cub18CUB_300001_SM_10006detail6reduce18DeviceReduceKernelINS2_10policy_hubIdyN4cuda3std3__44plusIdEEE10Policy1000EN6thrust24THRUST_300001_SM_1000_NS10device_ptrIKdEEyS9_d13power_functorEEvT0_PT3_T1_NS0_13GridEvenShareISL_EET2_T4_E12temp_storage+72];
	add.f64 	%fd503, %fd502, %fd501;
	selp.f64 	%fd504, %fd503, %fd501, %p397;
	setp.gt.s32 	%p398, %r3, 256;
	ld.shared.f64 	%fd505, [_ZZN3cub18CUB_300001_SM_10006detail6reduce18DeviceReduceKernelINS2_10policy_hubIdyN4cuda3std3__44plusIdEEE10Policy1000EN6thrust24THRUST_300001_SM_1000_NS10device_ptrIKdEEyS9_d13power_functorEEvT0_PT3_T1_NS0_13GridEvenShareISL_EET2_T4_E12temp_storage+80];
	add.f64 	%fd506, %fd505, %fd504;
	selp.f64 	%fd507, %fd506, %fd504, %p398;
	setp.gt.s32 	%p399, %r3, 288;
	ld.shared.f64 	%fd508, [_ZZN3cub18CUB_300001_SM_10006detail6reduce18DeviceReduceKernelINS2_10policy_hubIdyN4cuda3std3__44plusIdEEE10Policy1000EN6thrust24THRUST_300001_SM_1000_NS10device_ptrIKdEEyS9_d13power_functorEEvT0_PT3_T1_NS0_13GridEvenShareISL_EET2_T4_E12temp_storage+88];
	add.f64 	%fd509, %fd508, %fd507;
	selp.f64 	%fd510, %fd509, %fd507, %p399;
	setp.gt.s32 	%p400, %r3, 320;
	ld.shared.f64 	%fd511, [_ZZN3cub18CUB_300001_SM_10006detail6reduce18DeviceReduceKernelINS2_10policy_hubIdyN4cuda3std3__44plusIdEEE10Policy1000EN6thrust24THRUST_300001_SM_1000_NS10device_ptrIKdEEyS9_d13power_functorEEvT0_PT3_T1_NS0_13GridEvenShareISL_EET2_T4_E12temp_storage+96];
	add.f64 	%fd512, %fd511, %fd510;
	selp.f64 	%fd513, %fd512, %fd510, %p400;
	setp.gt.s32 	%p401, %r3, 352;
	ld.shared.f64 	%fd514, [_ZZN3cub18CUB_300001_SM_10006detail6reduce18DeviceReduceKernelINS2_10policy_hubIdyN4cuda3std3__44plusIdEEE10Policy1000EN6thrust24THRUST_300001_SM_1000_NS10device_ptrIKdEEyS9_d13power_functorEEvT0_PT3_T1_NS0_13GridEvenShareISL_EET2_T4_E12temp_storage+104];
	add.f64 	%fd515, %fd514, %fd513;
	selp.f64 	%fd516, %fd515, %fd513, %p401;
	setp.gt.s32 	%p402, %r3, 384;
	ld.shared.f64 	%fd517, [_ZZN3cub18CUB_300001_SM_10006detail6reduce18DeviceReduceKernelINS2_10policy_hubIdyN4cuda3std3__44plusIdEEE10Policy1000EN6thrust24THRUST_300001_SM_1000_NS10device_ptrIKdEEyS9_d13power_functorEEvT0_PT3_T1_NS0_13GridEvenShareISL_EET2_T4_E12temp_storage+112];
	add.f64 	%fd518, %fd517, %fd516;
	selp.f64 	%fd519, %fd518, %fd516, %p402;
	setp.gt.s32 	%p403, %r3, 416;
	ld.shared.f64 	%fd520, [_ZZN3cub18CUB_300001_SM_10006detail6reduce18DeviceReduceKernelINS2_10policy_hubIdyN4cuda3std3__44plusIdEEE10Policy1000EN6thrust24THRUST_300001_SM_1000_NS10device_ptrIKdEEyS9_d13power_functorEEvT0_PT3_T1_NS0_13GridEvenShareISL_EET2_T4_E12temp_storage+120];
	add.f64 	%fd521, %fd520, %fd519;
	selp.f64 	%fd522, %fd521, %fd519, %p403;
	setp.gt.s32 	%p404, %r3, 448;
	ld.shared.f64 	%fd523, [_ZZN3cub18CUB_300001_SM_10006detail6reduce18DeviceReduceKernelINS2_10policy_hubIdyN4cuda3std3__44plusIdEEE10Policy1000EN6thrust24THRUST_300001_SM_1000_NS10device_ptrIKdEEyS9_d13power_functorEEvT0_PT3_T1_NS0_13GridEvenShareISL_EET2_T4_E12temp_storage+128];
	add.f64 	%fd524, %fd523, %fd522;
	selp.f64 	%fd525, %fd524, %fd522, %p404;
	setp.gt.s32 	%p405, %r3, 480;
	ld.shared.f64 	%fd526, [_ZZN3cub18CUB_300001_SM_10006detail6reduce18DeviceReduceKernelINS2_10policy_hubIdyN4cuda3std3__44plusIdEEE10Policy1000EN6thrust24THRUST_300001_SM_1000_NS10device_ptrIKdEEyS9_d13power_functorEEvT0_PT3_T1_NS0_13GridEvenShareISL_EET2_T4_E12temp_storage+136];
	add.f64 	%fd527, %fd526, %fd525;
	selp.f64 	%fd622, %fd527, %fd525, %p405;
	bra.uni 	$L__BB5_243;
$L__BB5_58:
	cvt.u32.u64 	%r56, %rd4;
	mov.u32 	%r21, %tid.x;
	add.s32 	%r57, %r56, %r21;
	{
	.reg .b32 %temp; 
	mov.b64 	{%temp, %r22}, %fd1;
	}
	shr.u32 	%r58, %r22, 20;
	and.b32  	%r59, %r58, 2047;
	add.s32 	%r60, %r59, -1012;
	mov.b64 	%rd32, %fd1;
	shl.b64 	%rd11, %rd32, %r60;
	setp.eq.s64 	%p9, %rd11, -9223372036854775808;
	cvt.rzi.f64.f64 	%fd55, %fd1;
	abs.f64 	%fd56, %fd1;
	setp.neu.f64 	%p30, %fd56, 0d3FE0000000000000;
	and.pred  	%p10, %p30, %p9;
	setp.lt.s32 	%p31, %r22, 0;
	selp.b32 	%r23, 0, 2146435072, %p31;
	and.b32  	%r24, %r22, 2147483647;
	or.b32  	%r25, %r23, -2147483648;
	mul.wide.u32 	%rd33, %r57, 8;
	add.s64 	%rd12, %rd2, %rd33;
	ld.global.f64 	%fd57, [%rd12];
	{
	.reg .b32 %temp; 
	mov.b64 	{%temp, %r26}, %fd57;
	}
	abs.f64 	%fd58, %fd57;
	setp.neu.f64 	%p32, %fd57, 0d0000000000000000;
	@%p32 bra 	$L__BB5_60;
	setp.lt.s32 	%p35, %r22, 0;
	selp.b32 	%r61, %r26, 0, %p10;
	or.b32  	%r62, %r61, 2146435072;
	selp.b32 	%r63, %r62, %r61, %p35;
	mov.b32 	%r64, 0;
	mov.b64 	%fd584, {%r64, %r63};
	mov.pred 	%p11, %p10;
	bra.uni 	$L__BB5_61;
$L__BB5_60:
	{ // callseq 67, 0
	.param .b64 param0;
	st.param.f64 	[param0], %fd58;
	.param .b64 param1;
	st.param.f64 	[param1], %fd1;
	.param .b64 retval0;
	call.uni (retval0), 
	__internal_accurate_pow, 
	(
	param0, 
	param1
	);
	ld.param.f64 	%fd225, [retval0];
	} // callseq 67
	setp.lt.s32 	%p33, %r26, 0;
	setp.neu.f64 	%p34, %fd1, %fd55;
	neg.f64 	%fd227, %fd225;
	selp.f64 	%fd228, %fd227, %fd225, %p9;
	selp.f64 	%fd229, %fd228, %fd225, %p33;
	selp.f64 	%fd230, 0dFFF8000000000000, %fd229, %p33;
	selp.f64 	%fd584, %fd230, %fd229, %p34;
	mov.pred 	%p11, %p9;
$L__BB5_61:
	add.f64 	%fd231, %fd1, %fd57;
	{
	.reg .b32 %temp; 
	mov.b64 	{%temp, %r65}, %fd231;
	}
	and.b32  	%r66, %r65, 2146435072;
	setp.ne.s32 	%p36, %r66, 2146435072;
	@%p36 bra 	$L__BB5_68;
	setp.num.f64 	%p37, %fd57, %fd1;
	@%p37 bra 	$L__BB5_64;
	add.rn.f64 	%fd584, %fd57, %fd1;
	bra.uni 	$L__BB5_68;
$L__BB5_64:
	setp.neu.f64 	%p38, %fd56, 0d7FF0000000000000;
	@%p38 bra 	$L__BB5_66;
	setp.lt.s32 	%p42, %r22, 0;
	setp.gt.f64 	%p43, %fd58, 0d3FF0000000000000;
	selp.b32 	%r72, 2146435072, 0, %p43;
	xor.b32  	%r73, %r72, 2146435072;
	selp.b32 	%r74, %r73, %r72, %p42;
	setp.eq.f64 	%p44, %fd57, 0dBFF0000000000000;
	selp.b32 	%r75, 1072693248, %r74, %p44;
	mov.b32 	%r76, 0;
	mov.b64 	%fd584, {%r76, %r75};
	bra.uni 	$L__BB5_68;
$L__BB5_66:
	setp.neu.f64 	%p39, %fd58, 0d7FF0000000000000;
	@%p39 bra 	$L__BB5_68;
	setp.lt.s32 	%p40, %r26, 0;
	setp.ne.s32 	%p41, %r24, 1071644672;
	selp.b32 	%r68, %r25, %r23, %p41;
	selp.b32 	%r69, %r68, %r23, %p11;
	selp.b32 	%r70, %r69, %r23, %p40;
	mov.b32 	%r71, 0;
	mov.b64 	%fd584, {%r71, %r70};
$L__BB5_68:
	ld.global.f64 	%fd66, [%rd12+4096];
	{
	.reg .b32 %temp; 
	mov.b64 	{%temp, %r27}, %fd66;
	}
	abs.f64 	%fd67, %fd66;
	setp.eq.f64 	%p45, %fd66, 0d0000000000000000;
	@%p45 bra 	$L__BB5_70;
	{ // callseq 68, 0
	.param .b64 param0;
	st.param.f64 	[param0], %fd67;
	.param .b64 param1;
	st.param.f64 	[param1], %fd1;
	.param .b64 retval0;
	call.uni (retval0), 
	__internal_accurate_pow, 
	(
	param0, 
	param1
	);
	ld.param.f64 	%fd232, [retval0];
	} // callseq 68
	setp.lt.s32 	%p46, %r27, 0;
	setp.neu.f64 	%p47, %fd1, %fd55;
	neg.f64 	%fd234, %fd232;
	setp.eq.s64 	%p48, %rd11, -9223372036854775808;
	selp.f64 	%fd235, %fd234, %fd232, %p48;
	selp.f64 	%fd236, %fd235, %fd232, %p46;
	selp.f64 	%fd237, 0dFFF8000000000000, %fd236, %p46;
	selp.f64 	%fd586, %fd237, %fd236, %p47;
	mov.pred 	%p419, %p9;
	bra.uni 	$L__BB5_71;
$L__BB5_70:
	setp.lt.s32 	%p49, %r22, 0;
	selp.b32 	%r77, %r27, 0, %p10;
	or.b32  	%r78, %r77, 2146435072;
	selp.b32 	%r79, %r78, %r77, %p49;
	mov.b32 	%r80, 0;
	mov.b64 	%fd586, {%r80, %r79};
	mov.pred 	%p419, %p10;
$L__BB5_71:
	add.f64 	%fd238, %fd1, %fd66;
	{
	.reg .b32 %temp; 
	mov.b64 	{%temp, %r81}, %fd238;
	}
	and.b32  	%r82, %r81, 2146435072;
	setp.ne.s32 	%p50, %r82, 2146435072;
	@%p50 bra 	$L__BB5_78;
	setp.nan.f64 	%p51, %fd66, %fd1;
	@%p51 bra 	$L__BB5_77;
	setp.eq.f64 	%p52, %fd56, 0d7FF0000000000000;
	@%p52 bra 	$L__BB5_76;
	setp.neu.f64 	%p53, %fd67, 0d7FF0000000000000;
	@%p53 bra 	$L__BB5_78;
	setp.lt.s32 	%p54, %r27, 0;
	setp.ne.s32 	%p55, %r24, 1071644672;
	selp.b32 	%r84, %r25, %r23, %p55;
	selp.b32 	%r85, %r84, %r23, %p419;
	selp.b32 	%r86, %r85, %r23, %p54;
	mov.b32 	%r87, 0;
	mov.b64 	%fd586, {%r87, %r86};
	bra.uni 	$L__BB5_78;
$L__BB5_76:
	setp.lt.s32 	%p56, %r22, 0;
	setp.gt.f64 	%p57, %fd67, 0d3FF0000000000000;
	selp.b32 	%r88, 2146435072, 0, %p57;
	xor.b32  	%r89, %r88, 2146435072;
	selp.b32 	%r90, %r89, %r88, %p56;
	setp.eq.f64 	%p58, %fd66, 0dBFF0000000000000;
	selp.b32 	%r91, 1072693248, %r90, %p58;
	mov.b32 	%r92, 0;
	mov.b64 	%fd586, {%r92, %r91};
	bra.uni 	$L__BB5_78;
$L__BB5_77:
	add.rn.f64 	%fd586, %fd66, %fd1;
$L__BB5_78:
	ld.global.f64 	%fd75, [%rd12+8192];
	{
	.reg .b32 %temp; 
	mov.b64 	{%temp, %r28}, %fd75;
	}
	abs.f64 	%fd76, %fd75;
	setp.eq.f64 	%p59, %fd75, 0d0000000000000000;
	@%p59 bra 	$L__BB5_80;
	{ // callseq 69, 0
	.param .b64 param0;
	st.param.f64 	[param0], %fd76;
	.param .b64 param1;
	st.param.f64 	[param1], %fd1;
	.param .b64 retval0;
	call.uni (retval0), 
	__internal_accurate_pow, 
	(
	param0, 
	param1
	);
	ld.param.f64 	%fd239, [retval0];
	} // callseq 69
	setp.lt.s32 	%p60, %r28, 0;
	setp.neu.f64 	%p61, %fd1, %fd55;
	neg.f64 	%fd241, %fd239;
	setp.eq.s64 	%p62, %rd11, -9223372036854775808;
	selp.f64 	%fd242, %fd241, %fd239, %p62;
	selp.f64 	%fd243, %fd242, %fd239, %p60;
	selp.f64 	%fd244, 0dFFF8000000000000, %fd243, %p60;
	selp.f64 	%fd588, %fd244, %fd243, %p61;
	mov.pred 	%p420, %p9;
	bra.uni 	$L__BB5_81;
$L__BB5_80:
	setp.lt.s32 	%p63, %r22, 0;
	selp.b32 	%r93, %r28, 0, %p10;
	or.b32  	%r94, %r93, 2146435072;
	selp.b32 	%r95, %r94, %r93, %p63;
	mov.b32 	%r96, 0;
	mov.b64 	%fd588, {%r96, %r95};
	mov.pred 	%p420, %p10;
$L__BB5_81:
	add.f64 	%fd245, %fd1, %fd75;
	{
	.reg .b32 %temp; 
	mov.b64 	{%temp, %r97}, %fd245;
	}
	and.b32  	%r98, %r97, 2146435072;
	setp.ne.s32 	%p64, %r98, 2146435072;
	@%p64 bra 	$L__BB5_88;
	setp.nan.f64 	%p65, %fd75, %fd1;
	@%p65 bra 	$L__BB5_87;
	setp.eq.f64 	%p66, %fd56, 0d7FF0000000000000;
	@%p66 bra 	$L__BB5_86;
	setp.neu.f64 	%p67, %fd76, 0d7FF0000000000000;
	@%p67 bra 	$L__BB5_88;
	setp.lt.s32 	%p68, %r28, 0;
	setp.ne.s32 	%p69, %r24, 1071644672;
	selp.b32 	%r100, %r25, %r23, %p69;
	selp.b32 	%r101, %r100, %r23, %p420;
	selp.b32 	%r102, %r101, %r23, %p68;
	mov.b32 	%r103, 0;
	mov.b64 	%fd588, {%r103, %r102};
	bra.uni 	$L__BB5_88;
$L__BB5_86:
	setp.lt.s32 	%p70, %r22, 0;
	setp.gt.f64 	%p71, %fd76, 0d3FF0000000000000;
	selp.b32 	%r104, 2146435072, 0, %p71;
	xor.b32  	%r105, %r104, 2146435072;
	selp.b32 	%r106, %r105, %r104, %p70;
	setp.eq.f64 	%p72, %fd75, 0dBFF0000000000000;
	selp.b32 	%r107, 1072693248, %r106, %p72;
	mov.b32 	%r108, 0;
	mov.b64 	%fd588, {%r108, %r107};
	bra.uni 	$L__BB5_88;
$L__BB5_87:
	add.rn.f64 	%fd588, %fd75, %fd1;
$L__BB5_88:
	ld.global.f64 	%fd84, [%rd12+12288];
	{
	.reg .b32 %temp; 
	mov.b64 	{%temp, %r29}, %fd84;
	}
	abs.f64 	%fd85, %fd84;
	setp.eq.f64 	%p73, %fd84, 0d0000000000000000;
	@%p73 bra 	$L__BB5_90;
	{ // callseq 70, 0
	.param .b64 param0;
	st.param.f64 	[param0], %fd85;
	.param .b64 param1;
	st.param.f64 	[param1], %fd1;
	.param .b64 retval0;
	call.uni (retval0), 
	__internal_accurate_pow, 
	(
	param0, 
	param1
	);
	ld.param.f64 	%fd246, [retval0];
	} // callseq 70
	setp.lt.s32 	%p74, %r29, 0;
	setp.neu.f64 	%p75, %fd1, %fd55;
	neg.f64 	%fd248, %fd246;
	setp.eq.s64 	%p76, %rd11, -9223372036854775808;
	selp.f64 	%fd249, %fd248, %fd246, %p76;
	selp.f64 	%fd250, %fd249, %fd246, %p74;
	selp.f64 	%fd251, 0dFFF8000000000000, %fd250, %p74;
	selp.f64 	%fd590, %fd251, %fd250, %p75;
	mov.pred 	%p421, %p9;
	bra.uni 	$L__BB5_91;
$L__BB5_90:
	setp.lt.s32 	%p77, %r22, 0;
	selp.b32 	%r109, %r29, 0, %p10;
	or.b32  	%r110, %r109, 2146435072;
	selp.b32 	%r111, %r110, %r109, %p77;
	mov.b32 	%r112, 0;
	mov.b64 	%fd590, {%r112, %r111};
	mov.pred 	%p421, %p10;
$L__BB5_91:
	add.f64 	%fd252, %fd1, %fd84;
	{
	.reg .b32 %temp; 
	mov.b64 	{%temp, %r113}, %fd252;
	}
	and.b32  	%r114, %r113, 2146435072;
	setp.ne.s32 	%p78, %r114, 2146435072;
	@%p78 bra 	$L__BB5_98;
	setp.nan.f64 	%p79, %fd84, %fd1;
	@%p79 bra 	$L__BB5_97;
	setp.eq.f64 	%p80, %fd56, 0d7FF0000000000000;
	@%p80 bra 	$L__BB5_96;
	setp.neu.f64 	%p81, %fd85, 0d7FF0000000000000;
	@%p81 bra 	$L__BB5_98;
	setp.lt.s32 	%p82, %r29, 0;
	setp.ne.s32 	%p83, %r24, 1071644672;
	selp.b32 	%r116, %r25, %r23, %p83;
	selp.b32 	%r117, %r116, %r23, %p421;
	selp.b32 	%r118, %r117, %r23, %p82;
	mov.b32 	%r119, 0;
	mov.b64 	%fd590, {%r119, %r118};
	bra.uni 	$L__BB5_98;
$L__BB5_96:
	setp.lt.s32 	%p84, %r22, 0;
	setp.gt.f64 	%p85, %fd85, 0d3FF0000000000000;
	selp.b32 	%r120, 2146435072, 0, %p85;
	xor.b32  	%r121, %r120, 2146435072;
	selp.b32 	%r122, %r121, %r120, %p84;
	setp.eq.f64 	%p86, %fd84, 0dBFF0000000000000;
	selp.b32 	%r123, 1072693248, %r122, %p86;
	mov.b32 	%r124, 0;
	mov.b64 	%fd590, {%r124, %r123};
	bra.uni 	$L__BB5_98;
$L__BB5_97:
	add.rn.f64 	%fd590, %fd84, %fd1;
$L__BB5_98:
	ld.global.f64 	%fd93, [%rd12+16384];
	{
	.reg .b32 %temp; 
	mov.b64 	{%temp, %r30}, %fd93;
	}
	abs.f64 	%fd94, %fd93;
	setp.eq.f64 	%p87, %fd93, 0d0000000000000000;
	@%p87 bra 	$L__BB5_100;
	{ // callseq 71, 0
	.param .b64 param0;
	st.param.f64 	[param0], %fd94;
	.param .b64 param1;
	st.param.f64 	[param1], %fd1;
	.param .b64 retval0;
	call.uni (retval0), 
	__internal_accurate_pow, 
	(
	param0, 
	param1
	);
	ld.param.f64 	%fd253, [retval0];
	} // callseq 71
	setp.lt.s32 	%p88, %r30, 0;
	setp.neu.f64 	%p89, %fd1, %fd55;
	neg.f64 	%fd255, %fd253;
	setp.eq.s64 	%p90, %rd11, -9223372036854775808;
	selp.f64 	%fd256, %fd255, %fd253, %p90;
	selp.f64 	%fd257, %fd256, %fd253, %p88;
	selp.f64 	%fd258, 0dFFF8000000000000, %fd257, %p88;
	selp.f64 	%fd592, %fd258, %fd257, %p89;
	mov.pred 	%p422, %p9;
	bra.uni 	$L__BB5_101;
$L__BB5_100:
	setp.lt.s32 	%p91, %r22, 0;
	selp.b32 	%r125, %r30, 0, %p10;
	or.b32  	%r126, %r125, 2146435072;
	selp.b32 	%r127, %r126, %r125, %p91;
	mov.b32 	%r128, 0;
	mov.b64 	%fd592, {%r128, %r127};
	mov.pred 	%p422, %p10;
$L__BB5_101:
	add.f64 	%fd259, %fd1, %fd93;
	{
	.reg .b32 %temp; 
	mov.b64 	{%temp, %r129}, %fd259;
	}
	and.b32  	%r130, %r129, 2146435072;
	setp.ne.s32 	%p92, %r130, 2146435072;
	@%p92 bra 	$L__BB5_108;
	setp.nan.f64 	%p93, %fd93, %fd1;
	@%p93 bra 	$L__BB5_107;
	setp.eq.f64 	%p94, %fd56, 0d7FF0000000000000;
	@%p94 bra 	$L__BB5_106;
	setp.neu.f64 	%p95, %fd94, 0d7FF0000000000000;
	@%p95 bra 	$L__BB5_108;
	setp.lt.s32 	%p96, %r30, 0;
	setp.ne.s32 	%p97, %r24, 1071644672;
	selp.b32 	%r132, %r25, %r23, %p97;
	selp.b32 	%r133, %r132, %r23, %p422;
	selp.b32 	%r134, %r133, %r23, %p96;
	mov.b32 	%r135, 0;
	mov.b64 	%fd592, {%r135, %r134};
	bra.uni 	$L__BB5_108;
$L__BB5_106:
	setp.lt.s32 	%p98, %r22, 0;
	setp.gt.f64 	%p99, %fd94, 0d3FF0000000000000;
	selp.b32 	%r136, 2146435072, 0, %p99;
	xor.b32  	%r137, %r136, 2146435072;
	selp.b32 	%r138, %r137, %r136, %p98;
	setp.eq.f64 	%p100, %fd93, 0dBFF0000000000000;
	selp.b32 	%r139, 1072693248, %r138, %p100;
	mov.b32 	%r140, 0;
	mov.b64 	%fd592, {%r140, %r139};
	bra.uni 	$L__BB5_108;
$L__BB5_107:
	add.rn.f64 	%fd592, %fd93, %fd1;
$L__BB5_108:
	ld.global.f64 	%fd102, [%rd12+20480];
	{
	.reg .b32 %temp; 
	mov.b64 	{%temp, %r31}, %fd102;
	}
	abs.f64 	%fd103, %fd102;
	setp.eq.f64 	%p101, %fd102, 0d0000000000000000;
	@%p101 bra 	$L__BB5_110;
	{ // callseq 72, 0
	.param .b64 param0;
	st.param.f64 	[param0], %fd103;
	.param .b64 param1;
	st.param.f64 	[param1], %fd1;
	.param .b64 retval0;
	call.uni (retval0), 
	__internal_accurate_pow, 
	(
	param0, 
	param1
	);
	ld.param.f64 	%fd260, [retval0];
	} // callseq 72
	setp.lt.s32 	%p102, %r31, 0;
	setp.neu.f64 	%p103, %fd1, %fd55;
	neg.f64 	%fd262, %fd260;
	setp.eq.s64 	%p104, %rd11, -9223372036854775808;
	selp.f64 	%fd263, %fd262, %fd260, %p104;
	selp.f64 	%fd264, %fd263, %fd260, %p102;
	selp.f64 	%fd265, 0dFFF8000000000000, %fd264, %p102;
	selp.f64 	%fd594, %fd265, %fd264, %p103;
	mov.pred 	%p423, %p9;
	bra.uni 	$L__BB5_111;
$L__BB5_110:
	setp.lt.s32 	%p105, %r22, 0;
	selp.b32 	%r141, %r31, 0, %p10;
	or.b32  	%r142, %r141, 2146435072;
	selp.b32 	%r143, %r142, %r141, %p105;
	mov.b32 	%r144, 0;
	mov.b64 	%fd594, {%r144, %r143};
	mov.pred 	%p423, %p10;
$L__BB5_111:
	add.f64 	%fd266, %fd1, %fd102;
	{
	.reg .b32 %temp; 
	mov.b64 	{%temp, %r145}, %fd266;
	}
	and.b32  	%r146, %r145, 2146435072;
	setp.ne.s32 	%p106, %r146, 2146435072;
	@%p106 bra 	$L__BB5_118;
	setp.nan.f64 	%p107, %fd102, %fd1;
	@%p107 bra 	$L__BB5_117;
	setp.eq.f64 	%p108, %fd56, 0d7FF0000000000000;
	@%p108 bra 	$L__BB5_116;
	setp.neu.f64 	%p109, %fd103, 0d7FF0000000000000;
	@%p109 bra 	$L__BB5_118;
	setp.lt.s32 	%p110, %r31, 0;
	setp.ne.s32 	%p111, %r24, 1071644672;
	selp.b32 	%r148, %r25, %r23, %p111;
	selp.b32 	%r149, %r148, %r23, %p423;
	selp.b32 	%r150, %r149, %r23, %p110;
	mov.b32 	%r151, 0;
	mov.b64 	%fd594, {%r151, %r150};
	bra.uni 	$L__BB5_118;
$L__BB5_116:
	setp.lt.s32 	%p112, %r22, 0;
	setp.gt.f64 	%p113, %fd103, 0d3FF0000000000000;
	selp.b32 	%r152, 2146435072, 0, %p113;
	xor.b32  	%r153, %r152, 2146435072;
	selp.b32 	%r154, %r153, %r152, %p112;
	setp.eq.f64 	%p114, %fd102, 0dBFF0000000000000;
	selp.b32 	%r155, 1072693248, %r154, %p114;
	mov.b32 	%r156, 0;
	mov.b64 	%fd594, {%r156, %r155};
	bra.uni 	$L__BB5_118;
$L__BB5_117:
	add.rn.f64 	%fd594, %fd102, %fd1;
$L__BB5_118:
	ld.global.f64 	%fd111, [%rd12+24576];
	{
	.reg .b32 %temp; 
	mov.b64 	{%temp, %r32}, %fd111;
	}
	abs.f64 	%fd112, %fd111;
	setp.eq.f64 	%p115, %fd111, 0d0000000000000000;
	@%p115 bra 	$L__BB5_120;
	{ // callseq 73, 0
	.param .b64 param0;
	st.param.f64 	[param0], %fd112;
	.param .b64 param1;
	st.param.f64 	[param1], %fd1;
	.param .b64 retval0;
	call.uni (retval0), 
	__internal_accurate_pow, 
	(
	param0, 
	param1
	);
	ld.param.f64 	%fd267, [retval0];
	} // callseq 73
	setp.lt.s32 	%p116, %r32, 0;
	setp.neu.f64 	%p117, %fd1, %fd55;
	neg.f64 	%fd269, %fd267;
	setp.eq.s64 	%p118, %rd11, -9223372036854775808;
	selp.f64 	%fd270, %fd269, %fd267, %p118;
	selp.f64 	%fd271, %fd270, %fd267, %p116;
	selp.f64 	%fd272, 0dFFF8000000000000, %fd271, %p116;
	selp.f64 	%fd596, %fd272, %fd271, %p117;
	mov.pred 	%p424, %p9;
	bra.uni 	$L__BB5_121;
$L__BB5_120:
	setp.lt.s32 	%p119, %r22, 0;
	selp.b32 	%r157, %r32, 0, %p10;
	or.b32  	%r158, %r157, 2146435072;
	selp.b32 	%r159, %r158, %r157, %p119;
	mov.b32 	%r160, 0;
	mov.b64 	%fd596, {%r160, %r159};
	mov.pred 	%p424, %p10;
$L__BB5_121:
	add.f64 	%fd273, %fd1, %fd111;
	{
	.reg .b32 %temp; 
	mov.b64 	{%temp, %r161}, %fd273;
	}
	and.b32  	%r162, %r161, 2146435072;
	setp.ne.s32 	%p120, %r162, 2146435072;
	@%p120 bra 	$L__BB5_128;
	setp.nan.f64 	%p121, %fd111, %fd1;
	@%p121 bra 	$L__BB5_127;
	setp.eq.f64 	%p122, %fd56, 0d7FF0000000000000;
	@%p122 bra 	$L__BB5_126;
	setp.neu.f64 	%p123, %fd112, 0d7FF0000000000000;
	@%p123 bra 	$L__BB5_128;
	setp.lt.s32 	%p124, %r32, 0;
	setp.ne.s32 	%p125, %r24, 1071644672;
	selp.b32 	%r164, %r25, %r23, %p125;
	selp.b32 	%r165, %r164, %r23, %p424;
	selp.b32 	%r166, %r165, %r23, %p124;
	mov.b32 	%r167, 0;
	mov.b64 	%fd596, {%r167, %r166};
	bra.uni 	$L__BB5_128;
$L__BB5_126:
	setp.lt.s32 	%p126, %r22, 0;
	setp.gt.f64 	%p127, %fd112, 0d3FF0000000000000;
	selp.b32 	%r168, 2146435072, 0, %p127;
	xor.b32  	%r169, %r168, 2146435072;
	selp.b32 	%r170, %r169, %r168, %p126;
	setp.eq.f64 	%p128, %fd111, 0dBFF0000000000000;
	selp.b32 	%r171, 1072693248, %r170, %p128;
	mov.b32 	%r172, 0;
	mov.b64 	%fd596, {%r172, %r171};
	bra.uni 	$L__BB5_128;
$L__BB5_127:
	add.rn.f64 	%fd596, %fd111, %fd1;
$L__BB5_128:
	setp.eq.f64 	%p129, %fd1, 0d0000000000000000;
	setp.eq.f64 	%p130, %fd111, 0d3FF0000000000000;
	selp.f64 	%fd274, 0d3FF0000000000000, %fd596, %p130;
	selp.f64 	%fd275, 0d3FF0000000000000, %fd274, %p129;
	setp.eq.f64 	%p131, %fd57, 0d3FF0000000000000;
	selp.f64 	%fd276, 0d3FF0000000000000, %fd584, %p131;
	selp.f64 	%fd277, 0d3FF0000000000000, %fd276, %p129;
	setp.eq.f64 	%p132, %fd66, 0d3FF0000000000000;
	selp.f64 	%fd278, 0d3FF0000000000000, %fd586, %p132;
	selp.f64 	%fd279, 0d3FF0000000000000, %fd278, %p129;
	add.f64 	%fd280, %fd277, %fd279;
	setp.eq.f64 	%p133, %fd75, 0d3FF0000000000000;
	selp.f64 	%fd281, 0d3FF0000000000000, %fd588, %p133;
	selp.f64 	%fd282, 0d3FF0000000000000, %fd281, %p129;
	add.f64 	%fd283, %fd280, %fd282;
	setp.eq.f64 	%p134, %fd84, 0d3FF0000000000000;
	selp.f64 	%fd284, 0d3FF0000000000000, %fd590, %p134;
	selp.f64 	%fd285, 0d3FF0000000000000, %fd284, %p129;
	add.f64 	%fd286, %fd283, %fd285;
	setp.eq.f64 	%p135, %fd93, 0d3FF0000000000000;
	selp.f64 	%fd287, 0d3FF0000000000000, %fd592, %p135;
	selp.f64 	%fd288, 0d3FF0000000000000, %fd287, %p129;
	add.f64 	%fd289, %fd286, %fd288;
	setp.eq.f64 	%p136, %fd102, 0d3FF0000000000000;
	selp.f64 	%fd290, 0d3FF0000000000000, %fd594, %p136;
	selp.f64 	%fd291, 0d3FF0000000000000, %fd290, %p129;
	add.f64 	%fd292, %fd289, %fd291;
	add.f64 	%fd621, %fd292, %fd275;
	setp.lt.u64 	%p137, %rd5, %rd3;
	@%p137 bra 	$L__BB5_239;
	add.s64 	%rd92, %rd4, %rd3;
	mov.b32 	%r601, 0;
	cvt.u64.u32 	%rd16, %r21;
	add.s64 	%rd34, %rd27, -3584;
	mov.u64 	%rd93, %rd4;
$L__BB5_130:
	add.s64 	%rd93, %rd93, %rd3;
	setp.gt.u64 	%p138, %rd93, %rd34;
	@%p138 bra 	$L__BB5_202;
	add.s64 	%rd35, %rd93, %rd16;
	shl.b64 	%rd36, %rd35, 3;
	add.s64 	%rd18, %rd2, %rd36;
	ld.global.f64 	%fd122, [%rd18];
	{
	.reg .b32 %temp; 
	mov.b64 	{%temp, %r34}, %fd122;
	}
	abs.f64 	%fd123, %fd122;
	setp.neu.f64 	%p139, %fd122, 0d0000000000000000;
	@%p139 bra 	$L__BB5_133;
	setp.lt.s32 	%p143, %r22, 0;
	selp.b32 	%r174, %r34, 0, %p10;
	or.b32  	%r175, %r174, 2146435072;
	selp.b32 	%r176, %r175, %r174, %p143;
	mov.b32 	%r177, 0;
	mov.b64 	%fd599, {%r177, %r176};
	mov.pred 	%p18, %p10;
	bra.uni 	$L__BB5_134;
$L__BB5_133:
	{ // callseq 74, 0
	.param .b64 param0;
	st.param.f64 	[param0], %fd123;
	.param .b64 param1;
	st.param.f64 	[param1], %fd1;
	.param .b64 retval0;
	call.uni (retval0), 
	__internal_accurate_pow, 
	(
	param0, 
	param1
	);
	ld.param.f64 	%fd293, [retval0];
	} // callseq 74
	setp.lt.s32 	%p140, %r34, 0;
	setp.neu.f64 	%p141, %fd1, %fd55;
	neg.f64 	%fd295, %fd293;
	setp.eq.s64 	%p142, %rd11, -9223372036854775808;
	selp.f64 	%fd296, %fd295, %fd293, %p142;
	selp.f64 	%fd297, %fd296, %fd293, %p140;
	selp.f64 	%fd298, 0dFFF8000000000000, %fd297, %p140;
	selp.f64 	%fd599, %fd298, %fd297, %p141;
	mov.pred 	%p18, %p9;
$L__BB5_134:
	add.f64 	%fd299, %fd1, %fd122;
	{
	.reg .b32 %temp; 
	mov.b64 	{%temp, %r178}, %fd299;
	}
	and.b32  	%r179, %r178, 2146435072;
	setp.ne.s32 	%p144, %r179, 2146435072;
	@%p144 bra 	$L__BB5_141;
	setp.num.f64 	%p145, %fd122, %fd1;
	@%p145 bra 	$L__BB5_137;
	add.rn.f64 	%fd599, %fd122, %fd1;
	bra.uni 	$L__BB5_141;
$L__BB5_137:
	setp.neu.f64 	%p146, %fd56, 0d7FF0000000000000;
	@%p146 bra 	$L__BB5_139;
	setp.lt.s32 	%p150, %r22, 0;
	setp.gt.f64 	%p151, %fd123, 0d3FF0000000000000;
	selp.b32 	%r185, 2146435072, 0, %p151;
	xor.b32  	%r186, %r185, 2146435072;
	selp.b32 	%r187, %r186, %r185, %p150;
	setp.eq.f64 	%p152, %fd122, 0dBFF0000000000000;
	selp.b32 	%r188, 1072693248, %r187, %p152;
	mov.b32 	%r189, 0;
	mov.b64 	%fd599, {%r189, %r188};
	bra.uni 	$L__BB5_141;
$L__BB5_139:
	setp.neu.f64 	%p147, %fd123, 0d7FF0000000000000;
	@%p147 bra 	$L__BB5_141;
	setp.lt.s32 	%p148, %r34, 0;
	setp.ne.s32 	%p149, %r24, 1071644672;
	selp.b32 	%r181, %r25, %r23, %p149;
	selp.b32 	%r182, %r181, %r23, %p18;
	selp.b32 	%r183, %r182, %r23, %p148;
	mov.b32 	%r184, 0;
	mov.b64 	%fd599, {%r184, %r183};
$L__BB5_141:
	ld.global.f64 	%fd131, [%rd18+4096];
	{
	.reg .b32 %temp; 
	mov.b64 	{%temp, %r35}, %fd131;
	}
	abs.f64 	%fd132, %fd131;
	setp.eq.f64 	%p153, %fd131, 0d0000000000000000;
	@%p153 bra 	$L__BB5_143;
	{ // callseq 75, 0
	.param .b64 param0;
	st.param.f64 	[param0], %fd132;
	.param .b64 param1;
	st.param.f64 	[param1], %fd1;
	.param .b64 retval0;
	call.uni (retval0), 
	__internal_accurate_pow, 
	(
	param0, 
	param1
	);
	ld.param.f64 	%fd300, [retval0];
	} // callseq 75
	setp.lt.s32 	%p154, %r35, 0;
	setp.neu.f64 	%p155, %fd1, %fd55;
	neg.f64 	%fd302, %fd300;
	setp.eq.s64 	%p156, %rd11, -9223372036854775808;
	selp.f64 	%fd303, %fd302, %fd300, %p156;
	selp.f64 	%fd304, %fd303, %fd300, %p154;
	selp.f64 	%fd305, 0dFFF8000000000000, %fd304, %p154;
	selp.f64 	%fd601, %fd305, %fd304, %p155;
	mov.pred 	%p426, %p9;
	bra.uni 	$L__BB5_144;
$L__BB5_143:
	setp.lt.s32 	%p157, %r22, 0;
	selp.b32 	%r190, %r35, 0, %p10;
	or.b32  	%r191, %r190, 2146435072;
	selp.b32 	%r192, %r191, %r190, %p157;
	mov.b32 	%r193, 0;
	mov.b64 	%fd601, {%r193, %r192};
	mov.pred 	%p426, %p10;
$L__BB5_144:
	add.f64 	%fd306, %fd1, %fd131;
	{
	.reg .b32 %temp; 
	mov.b64 	{%temp, %r194}, %fd306;
	}
	and.b32  	%r195, %r194, 2146435072;
	setp.ne.s32 	%p158, %r195, 2146435072;
	@%p158 bra 	$L__BB5_151;
	setp.nan.f64 	%p159, %fd131, %fd1;
	@%p159 bra 	$L__BB5_150;
	setp.eq.f64 	%p160, %fd56, 0d7FF0000000000000;
	@%p160 bra 	$L__BB5_149;
	setp.neu.f64 	%p161, %fd132, 0d7FF0000000000000;
	@%p161 bra 	$L__BB5_151;
	setp.lt.s32 	%p162, %r35, 0;
	setp.ne.s32 	%p163, %r24, 1071644672;
	selp.b32 	%r197, %r25, %r23, %p163;
	selp.b32 	%r198, %r197, %r23, %p426;
	selp.b32 	%r199, %r198, %r23, %p162;
	mov.b32 	%r200, 0;
	mov.b64 	%fd601, {%r200, %r199};
	bra.uni 	$L__BB5_151;
$L__BB5_149:
	setp.lt.s32 	%p164, %r22, 0;
	setp.gt.f64 	%p165, %fd132, 0d3FF0000000000000;
	selp.b32 	%r201, 2146435072, 0, %p165;
	xor.b32  	%r202, %r201, 2146435072;
	selp.b32 	%r203, %r202, %r201, %p164;
	setp.eq.f64 	%p166, %fd131, 0dBFF0000000000000;
	selp.b32 	%r204, 1072693248, %r203, %p166;
	mov.b32 	%r205, 0;
	mov.b64 	%fd601, {%r205, %r204};
	bra.uni 	$L__BB5_151;
$L__BB5_150:
	add.rn.f64 	%fd601, %fd131, %fd1;
$L__BB5_151:
	ld.global.f64 	%fd140, [%rd18+8192];
	{
	.reg .b32 %temp; 
	mov.b64 	{%temp, %r36}, %fd140;
	}
	abs.f64 	%fd141, %fd140;
	setp.eq.f64 	%p167, %fd140, 0d0000000000000000;
	@%p167 bra 	$L__BB5_153;
	{ // callseq 76, 0
	.param .b64 param0;
	st.param.f64 	[param0], %fd141;
	.param .b64 param1;
	st.param.f64 	[param1], %fd1;
	.param .b64 retval0;
	call.uni (retval0), 
	__internal_accurate_pow, 
	(
	param0, 
	param1
	);
	ld.param.f64 	%fd307, [retval0];
	} // callseq 76
	setp.lt.s32 	%p168, %r36, 0;
	setp.neu.f64 	%p169, %fd1, %fd55;
	neg.f64 	%fd309, %fd307;
	setp.eq.s64 	%p170, %rd11, -9223372036854775808;
	selp.f64 	%fd310, %fd309, %fd307, %p170;
	selp.f64 	%fd311, %fd310, %fd307, %p168;
	selp.f64 	%fd312, 0dFFF8000000000000, %fd311, %p168;
	selp.f64 	%fd603, %fd312, %fd311, %p169;
	mov.pred 	%p427, %p9;
	bra.uni 	$L__BB5_154;
$L__BB5_153:
	setp.lt.s32 	%p171, %r22, 0;
	selp.b32 	%r206, %r36, 0, %p10;
	or.b32  	%r207, %r206, 2146435072;
	selp.b32 	%r208, %r207, %r206, %p171;
	mov.b32 	%r209, 0;
	mov.b64 	%fd603, {%r209, %r208};
	mov.pred 	%p427, %p10;
$L__BB5_154:
	add.f64 	%fd313, %fd1, %fd140;
	{
	.reg .b32 %temp; 
	mov.b64 	{%temp, %r210}, %fd313;
	}
	and.b32  	%r211, %r210, 2146435072;
	setp.ne.s32 	%p172, %r211, 2146435072;
	@%p172 bra 	$L__BB5_161;
	setp.nan.f64 	%p173, %fd140, %fd1;
	@%p173 bra 	$L__BB5_160;
	setp.eq.f64 	%p174, %fd56, 0d7FF0000000000000;
	@%p174 bra 	$L__BB5_159;
	setp.neu.f64 	%p175, %fd141, 0d7FF0000000000000;
	@%p175 bra 	$L__BB5_161;
	setp.lt.s32 	%p176, %r36, 0;
	setp.ne.s32 	%p177, %r24, 1071644672;
	selp.b32 	%r213, %r25, %r23, %p177;
	selp.b32 	%r214, %r213, %r23, %p427;
	selp.b32 	%r215, %r214, %r23, %p176;
	mov.b32 	%r216, 0;
	mov.b64 	%fd603, {%r216, %r215};
	bra.uni 	$L__BB5_161;
$L__BB5_159:
	setp.lt.s32 	%p178, %r22, 0;
	setp.gt.f64 	%p179, %fd141, 0d3FF0000000000000;
	selp.b32 	%r217, 2146435072, 0, %p179;
	xor.b32  	%r218, %r217, 2146435072;
	selp.b32 	%r219, %r218, %r217, %p178;
	setp.eq.f64 	%p180, %fd140, 0dBFF0000000000000;
	selp.b32 	%r220, 1072693248, %r219, %p180;
	mov.b32 	%r221, 0;
	mov.b64 	%fd603, {%r221, %r220};
	bra.uni 	$L__BB5_161;
$L__BB5_160:
	add.rn.f64 	%fd603, %fd140, %fd1;
$L__BB5_161:
	ld.global.f64 	%fd149, [%rd18+12288];
	{
	.reg .b32 %temp; 
	mov.b64 	{%temp, %r37}, %fd149;
	}
	abs.f64 	%fd150, %fd149;
	setp.eq.f64 	%p181, %fd149, 0d0000000000000000;
	@%p181 bra 	$L__BB5_163;
	{ // callseq 77, 0
	.param .b64 param0;
	st.param.f64 	[param0], %fd150;
	.param .b64 param1;
	st.param.f64 	[param1], %fd1;
	.param .b64 retval0;
	call.uni (retval0), 
	__internal_accurate_pow, 
	(
	param0, 
	param1
	);
	ld.param.f64 	%fd314, [retval0];
	} // callseq 77
	setp.lt.s32 	%p182, %r37, 0;
	setp.neu.f64 	%p183, %fd1, %fd55;
	neg.f64 	%fd316, %fd314;
	setp.eq.s64 	%p184, %rd11, -9223372036854775808;
	selp.f64 	%fd317, %fd316, %fd314, %p184;
	selp.f64 	%fd318, %fd317, %fd314, %p182;
	selp.f64 	%fd319, 0dFFF8000000000000, %fd318, %p182;
	selp.f64 	%fd605, %fd319, %fd318, %p183;
	mov.pred 	%p428, %p9;
	bra.uni 	$L__BB5_164;
$L__BB5_163:
	setp.lt.s32 	%p185, %r22, 0;
	selp.b32 	%r222, %r37, 0, %p10;
	or.b32  	%r223, %r222, 2146435072;
	selp.b32 	%r224, %r223, %r222, %p185;
	mov.b32 	%r225, 0;
	mov.b64 	%fd605, {%r225, %r224};
	mov.pred 	%p428, %p10;
$L__BB5_164:
	add.f64 	%fd320, %fd1, %fd149;
	{
	.reg .b32 %temp; 
	mov.b64 	{%temp, %r226}, %fd320;
	}
	and.b32  	%r227, %r226, 2146435072;
	setp.ne.s32 	%p186, %r227, 2146435072;
	@%p186 bra 	$L__BB5_171;
	setp.nan.f64 	%p187, %fd149, %fd1;
	@%p187 bra 	$L__BB5_170;
	setp.eq.f64 	%p188, %fd56, 0d7FF0000000000000;
	@%p188 bra 	$L__BB5_169;
	setp.neu.f64 	%p189, %fd150, 0d7FF0000000000000;
	@%p189 bra 	$L__BB5_171;
	setp.lt.s32 	%p190, %r37, 0;
	setp.ne.s32 	%p191, %r24, 1071644672;
	selp.b32 	%r229, %r25, %r23, %p191;
	selp.b32 	%r230, %r229, %r23, %p428;
	selp.b32 	%r231, %r230, %r23, %p190;
	mov.b32 	%r232, 0;
	mov.b64 	%fd605, {%r232, %r231};
	bra.uni 	$L__BB5_171;
$L__BB5_169:
	setp.lt.s32 	%p192, %r22, 0;
	setp.gt.f64 	%p193, %fd150, 0d3FF0000000000000;
	selp.b32 	%r233, 2146435072, 0, %p193;
	xor.b32  	%r234, %r233, 2146435072;
	selp.b32 	%r235, %r234, %r233, %p192;
	setp.eq.f64 	%p194, %fd149, 0dBFF0000000000000;
	selp.b32 	%r236, 1072693248, %r235, %p194;
	mov.b32 	%r237, 0;
	mov.b64 	%fd605, {%r237, %r236};
	bra.uni 	$L__BB5_171;
$L__BB5_170:
	add.rn.f64 	%fd605, %fd149, %fd1;
$L__BB5_171:
	ld.global.f64 	%fd158, [%rd18+16384];
	{
	.reg .b32 %temp; 
	mov.b64 	{%temp, %r38}, %fd158;
	}
	abs.f64 	%fd159, %fd158;
	setp.eq.f64 	%p195, %fd158, 0d0000000000000000;
	@%p195 bra 	$L__BB5_173;
	{ // callseq 78, 0
	.param .b64 param0;
	st.param.f64 	[param0], %fd159;
	.param .b64 param1;
	st.param.f64 	[param1], %fd1;
	.param .b64 retval0;
	call.uni (retval0), 
	__internal_accurate_pow, 
	(
	param0, 
	param1
	);
	ld.param.f64 	%fd321, [retval0];
	} // callseq 78
	setp.lt.s32 	%p196, %r38, 0;
	setp.neu.f64 	%p197, %fd1, %fd55;
	neg.f64 	%fd323, %fd321;
	setp.eq.s64 	%p198, %rd11, -9223372036854775808;
	selp.f64 	%fd324, %fd323, %fd321, %p198;
	selp.f64 	%fd325, %fd324, %fd321, %p196;
	selp.f64 	%fd326, 0dFFF8000000000000, %fd325, %p196;
	selp.f64 	%fd607, %fd326, %fd325, %p197;
	mov.pred 	%p429, %p9;
	bra.uni 	$L__BB5_174;
$L__BB5_173:
	setp.lt.s32 	%p199, %r22, 0;
	selp.b32 	%r238, %r38, 0, %p10;
	or.b32  	%r239, %r238, 2146435072;
	selp.b32 	%r240, %r239, %r238, %p199;
	mov.b32 	%r241, 0;
	mov.b64 	%fd607, {%r241, %r240};
	mov.pred 	%p429, %p10;
$L__BB5_174:
	add.f64 	%fd327, %fd1, %fd158;
	{
	.reg .b32 %temp; 
	mov.b64 	{%temp, %r242}, %fd327;
	}
	and.b32  	%r243, %r242, 2146435072;
	setp.ne.s32 	%p200, %r243, 2146435072;
	@%p200 bra 	$L__BB5_181;
	setp.nan.f64 	%p201, %fd158, %fd1;
	@%p201 bra 	$L__BB5_180;
	setp.eq.f64 	%p202, %fd56, 0d7FF0000000000000;
	@%p202 bra 	$L__BB5_179;
	setp.neu.f64 	%p203, %fd159, 0d7FF0000000000000;
	@%p203 bra 	$L__BB5_181;
	setp.lt.s32 	%p204, %r38, 0;
	setp.ne.s32 	%p205, %r24, 1071644672;
	selp.b32 	%r245, %r25, %r23, %p205;
	selp.b32 	%r246, %r245, %r23, %p429;
	selp.b32 	%r247, %r246, %r23, %p204;
	mov.b32 	%r248, 0;
	mov.b64 	%fd607, {%r248, %r247};
	bra.uni 	$L__BB5_181;
$L__BB5_179:
	setp.lt.s32 	%p206, %r22, 0;
	setp.gt.f64 	%p207, %fd159, 0d3FF0000000000000;
	selp.b32 	%r249, 2146435072, 0, %p207;
	xor.b32  	%r250, %r249, 2146435072;
	selp.b32 	%r251, %r250, %r249, %p206;
	setp.eq.f64 	%p208, %fd158, 0dBFF0000000000000;
	selp.b32 	%r252, 1072693248, %r251, %p208;
	mov.b32 	%r253, 0;
	mov.b64 	%fd607, {%r253, %r252};
	bra.uni 	$L__BB5_181;
$L__BB5_180:
	add.rn.f64 	%fd607, %fd158, %fd1;
$L__BB5_181:
	ld.global.f64 	%fd167, [%rd18+20480];
	{
	.reg .b32 %temp; 
	mov.b64 	{%temp, %r39}, %fd167;
	}
	abs.f64 	%fd168, %fd167;
	setp.eq.f64 	%p209, %fd167, 0d0000000000000000;
	@%p209 bra 	$L__BB5_183;
	{ // callseq 79, 0
	.param .b64 param0;
	st.param.f64 	[param0], %fd168;
	.param .b64 param1;
	st.param.f64 	[param1], %fd1;
	.param .b64 retval0;
	call.uni (retval0), 
	__internal_accurate_pow, 
	(
	param0, 
	param1
	);
	ld.param.f64 	%fd328, [retval0];
	} // callseq 79
	setp.lt.s32 	%p210, %r39, 0;
	setp.neu.f64 	%p211, %fd1, %fd55;
	neg.f64 	%fd330, %fd328;
	setp.eq.s64 	%p212, %rd11, -9223372036854775808;
	selp.f64 	%fd331, %fd330, %fd328, %p212;
	selp.f64 	%fd332, %fd331, %fd328, %p210;
	selp.f64 	%fd333, 0dFFF8000000000000, %fd332, %p210;
	selp.f64 	%fd609, %fd333, %fd332, %p211;
	mov.pred 	%p430, %p9;
	bra.uni 	$L__BB5_184;
$L__BB5_183:
	setp.lt.s32 	%p213, %r22, 0;
	selp.b32 	%r254, %r39, 0, %p10;
	or.b32  	%r255, %r254, 2146435072;
	selp.b32 	%r256, %r255, %r254, %p213;
	mov.b32 	%r257, 0;
	mov.b64 	%fd609, {%r257, %r256};
	mov.pred 	%p430, %p10;
$L__BB5_184:
	add.f64 	%fd334, %fd1, %fd167;
	{
	.reg .b32 %temp; 
	mov.b64 	{%temp, %r258}, %fd334;
	}
	and.b32  	%r259, %r258, 2146435072;
	setp.ne.s32 	%p214, %r259, 2146435072;
	@%p214 bra 	$L__BB5_191;
	setp.nan.f64 	%p215, %fd167, %fd1;
	@%p215 bra 	$L__BB5_190;
	setp.eq.f64 	%p216, %fd56, 0d7FF0000000000000;
	@%p216 bra 	$L__BB5_189;
	setp.neu.f64 	%p217, %fd168, 0d7FF0000000000000;
	@%p217 bra 	$L__BB5_191;
	setp.lt.s32 	%p218, %r39, 0;
	setp.ne.s32 	%p219, %r24, 1071644672;
	selp.b32 	%r261, %r25, %r23, %p219;
	selp.b32 	%r262, %r261, %r23, %p430;
	selp.b32 	%r263, %r262, %r23, %p218;
	mov.b32 	%r264, 0;
	mov.b64 	%fd609, {%r264, %r263};
	bra.uni 	$L__BB5_191;
$L__BB5_189:
	setp.lt.s32 	%p220, %r22, 0;
	setp.gt.f64 	%p221, %fd168, 0d3FF0000000000000;
	selp.b32 	%r265, 2146435072, 0, %p221;
	xor.b32  	%r266, %r265, 2146435072;
	selp.b32 	%r267, %r266, %r265, %p220;
	setp.eq.f64 	%p222, %fd167, 0dBFF0000000000000;
	selp.b32 	%r268, 1072693248, %r267, %p222;
	mov.b32 	%r269, 0;
	mov.b64 	%fd609, {%r269, %r268};
	bra.uni 	$L__BB5_191;
$L__BB5_190:
	add.rn.f64 	%fd609, %fd167, %fd1;
$L__BB5_191:
	ld.global.f64 	%fd176, [%rd18+24576];
	{
	.reg .b32 %temp; 
	mov.b64 	{%temp, %r40}, %fd176;
	}
	abs.f64 	%fd177, %fd176;
	setp.eq.f64 	%p223, %fd176, 0d0000000000000000;
	@%p223 bra 	$L__BB5_193;
	{ // callseq 80, 0
	.param .b64 param0;
	st.param.f64 	[param0], %fd177;
	.param .b64 param1;
	st.param.f64 	[param1], %fd1;
	.param .b64 retval0;
	call.uni (retval0), 
	__internal_accurate_pow, 
	(
	param0, 
	param1
	);
	ld.param.f64 	%fd335, [retval0];
	} // callseq 80
	setp.lt.s32 	%p224, %r40, 0;
	setp.neu.f64 	%p225, %fd1, %fd55;
	neg.f64 	%fd337, %fd335;
	setp.eq.s64 	%p226, %rd11, -9223372036854775808;
	selp.f64 	%fd338, %fd337, %fd335, %p226;
	selp.f64 	%fd339, %fd338, %fd335, %p224;
	selp.f64 	%fd340, 0dFFF8000000000000, %fd339, %p224;
	selp.f64 	%fd611, %fd340, %fd339, %p225;
	mov.pred 	%p431, %p9;
	bra.uni 	$L__BB5_194;
$L__BB5_193:
	setp.lt.s32 	%p227, %r22, 0;
	selp.b32 	%r270, %r40, 0, %p10;
	or.b32  	%r271, %r270, 2146435072;
	selp.b32 	%r272, %r271, %r270, %p227;
	mov.b32 	%r273, 0;
	mov.b64 	%fd611, {%r273, %r272};
	mov.pred 	%p431, %p10;
$L__BB5_194:
	add.f64 	%fd341, %fd1, %fd176;
	{
	.reg .b32 %temp; 
	mov.b64 	{%temp, %r274}, %fd341;
	}
	and.b32  	%r275, %r274, 2146435072;
	setp.ne.s32 	%p228, %r275, 2146435072;
	@%p228 bra 	$L__BB5_201;
	setp.nan.f64 	%p229, %fd176, %fd1;
	@%p229 bra 	$L__BB5_200;
	setp.eq.f64 	%p230, %fd56, 0d7FF0000000000000;
	@%p230 bra 	$L__BB5_199;
	setp.neu.f64 	%p231, %fd177, 0d7FF0000000000000;
	@%p231 bra 	$L__BB5_201;
	setp.lt.s32 	%p232, %r40, 0;
	setp.ne.s32 	%p233, %r24, 1071644672;
	selp.b32 	%r277, %r25, %r23, %p233;
	selp.b32 	%r278, %r277, %r23, %p431;
	selp.b32 	%r279, %r278, %r23, %p232;
	mov.b32 	%r280, 0;
	mov.b64 	%fd611, {%r280, %r279};
	bra.uni 	$L__BB5_201;
$L__BB5_199:
	setp.lt.s32 	%p234, %r22, 0;
	setp.gt.f64 	%p235, %fd177, 0d3FF0000000000000;
	selp.b32 	%r281, 2146435072, 0, %p235;
	xor.b32  	%r282, %r281, 2146435072;
	selp.b32 	%r283, %r282, %r281, %p234;
	setp.eq.f64 	%p236, %fd176, 0dBFF0000000000000;
	selp.b32 	%r284, 1072693248, %r283, %p236;
	mov.b32 	%r285, 0;
	mov.b64 	%fd611, {%r285, %r284};
	bra.uni 	$L__BB5_201;
$L__BB5_200:
	add.rn.f64 	%fd611, %fd176, %fd1;
$L__BB5_201:
	setp.eq.f64 	%p237, %fd1, 0d0000000000000000;
	setp.eq.f64 	%p238, %fd176, 0d3FF0000000000000;
	selp.f64 	%fd342, 0d3FF0000000000000, %fd611, %p238;
	selp.f64 	%fd343, 0d3FF0000000000000, %fd342, %p237;
	setp.eq.f64 	%p239, %fd122, 0d3FF0000000000000;
	selp.f64 	%fd344, 0d3FF0000000000000, %fd599, %p239;
	selp.f64 	%fd345, 0d3FF0000000000000, %fd344, %p237;
	add.f64 	%fd346, %fd621, %fd345;
	setp.eq.f64 	%p240, %fd131, 0d3FF0000000000000;
	selp.f64 	%fd347, 0d3FF0000000000000, %fd601, %p240;
	selp.f64 	%fd348, 0d3FF0000000000000, %fd347, %p237;
	add.f64 	%fd349, %fd346, %fd348;
	setp.eq.f64 	%p241, %fd140, 0d3FF0000000000000;
	selp.f64 	%fd350, 0d3FF0000000000000, %fd603, %p241;
	selp.f64 	%fd351, 0d3FF0000000000000, %fd350, %p237;
	add.f64 	%fd352, %fd349, %fd351;
	setp.eq.f64 	%p242, %fd149, 0d3FF0000000000000;
	selp.f64 	%fd353, 0d3FF0000000000000, %fd605, %p242;
	selp.f64 	%fd354, 0d3FF0000000000000, %fd353, %p237;
	add.f64 	%fd355, %fd352, %fd354;
	setp.eq.f64 	%p243, %fd158, 0d3FF0000000000000;
	selp.f64 	%fd356, 0d3FF0000000000000, %fd607, %p243;
	selp.f64 	%fd357, 0d3FF0000000000000, %fd356, %p237;
	add.f64 	%fd358, %fd355, %fd357;
	setp.eq.f64 	%p244, %fd167, 0d3FF0000000000000;
	selp.f64 	%fd359, 0d3FF0000000000000, %fd609, %p244;
	selp.f64 	%fd360, 0d3FF0000000000000, %fd359, %p237;
	add.f64 	%fd361, %fd358, %fd360;
	add.f64 	%fd621, %fd361, %fd343;
	sub.s64 	%rd37, %rd27, %rd93;
	setp.lt.u64 	%p245, %rd37, %rd3;
	add.s32 	%r601, %r601, 1;
	add.s64 	%rd92, %rd92, %rd3;
	@%p245 bra 	$L__BB5_239;
	bra.uni 	$L__BB5_130;
$L__BB5_202:
	setp.le.u64 	%p246, %rd27, %rd93;
	@%p246 bra 	$L__BB5_239;
	cvt.u32.u64 	%r286, %rd93;
	cvt.u32.u64 	%r287, %rd27;
	sub.s32 	%r42, %r287, %r286;
	setp.ge.s32 	%p247, %r21, %r42;
	@%p247 bra 	$L__BB5_239;
	cvt.u32.u64 	%r288, %rd4;
	cvt.u32.u64 	%r289, %rd3;
	not.b32 	%r291, %r21;
	add.s32 	%r292, %r291, %r287;
	add.s32 	%r293, %r289, %r288;
	sub.s32 	%r294, %r292, %r293;
	mul.lo.s32 	%r295, %r53, %r601;
	mad.lo.s32 	%r43, %r295, -3584, %r294;
	and.b32  	%r296, %r43, 512;
	setp.ne.s32 	%p248, %r296, 0;
	mov.u32 	%r603, %r21;
	@%p248 bra 	$L__BB5_216;
	add.s64 	%rd38, %rd93, %rd16;
	shl.b64 	%rd39, %rd38, 3;
	add.s64 	%rd40, %rd2, %rd39;
	ld.global.f64 	%fd186, [%rd40];
	{
	.reg .b32 %temp; 
	mov.b64 	{%temp, %r44}, %fd186;
	}
	abs.f64 	%fd187, %fd186;
	setp.eq.f64 	%p249, %fd186, 0d0000000000000000;
	@%p249 bra 	$L__BB5_207;
	{ // callseq 81, 0
	.param .b64 param0;
	st.param.f64 	[param0], %fd187;
	.param .b64 param1;
	st.param.f64 	[param1], %fd1;
	.param .b64 retval0;
	call.uni (retval0), 
	__internal_accurate_pow, 
	(
	param0, 
	param1
	);
	ld.param.f64 	%fd363, [retval0];
	} // callseq 81
	setp.lt.s32 	%p250, %r44, 0;
	setp.neu.f64 	%p251, %fd1, %fd55;
	neg.f64 	%fd365, %fd363;
	setp.eq.s64 	%p252, %rd11, -9223372036854775808;
	selp.f64 	%fd366, %fd365, %fd363, %p252;
	selp.f64 	%fd367, %fd366, %fd363, %p250;
	selp.f64 	%fd368, 0dFFF8000000000000, %fd367, %p250;
	selp.f64 	%fd613, %fd368, %fd367, %p251;
	mov.pred 	%p432, %p9;
	bra.uni 	$L__BB5_208;
$L__BB5_207:
	setp.lt.s32 	%p253, %r22, 0;
	selp.b32 	%r297, %r44, 0, %p10;
	or.b32  	%r298, %r297, 2146435072;
	selp.b32 	%r299, %r298, %r297, %p253;
	mov.b32 	%r300, 0;
	mov.b64 	%fd613, {%r300, %r299};
	mov.pred 	%p432, %p10;
$L__BB5_208:
	add.f64 	%fd369, %fd1, %fd186;
	{
	.reg .b32 %temp; 
	mov.b64 	{%temp, %r301}, %fd369;
	}
	and.b32  	%r302, %r301, 2146435072;
	setp.ne.s32 	%p254, %r302, 2146435072;
	@%p254 bra 	$L__BB5_215;
	setp.nan.f64 	%p255, %fd186, %fd1;
	@%p255 bra 	$L__BB5_214;
	setp.eq.f64 	%p256, %fd56, 0d7FF0000000000000;
	@%p256 bra 	$L__BB5_213;
	setp.neu.f64 	%p257, %fd187, 0d7FF0000000000000;
	@%p257 bra 	$L__BB5_215;
	setp.lt.s32 	%p258, %r44, 0;
	setp.ne.s32 	%p259, %r24, 1071644672;
	selp.b32 	%r304, %r25, %r23, %p259;
	selp.b32 	%r305, %r304, %r23, %p432;
	selp.b32 	%r306, %r305, %r23, %p258;
	mov.b32 	%r307, 0;
	mov.b64 	%fd613, {%r307, %r306};
	bra.uni 	$L__BB5_215;
$L__BB5_213:
	setp.lt.s32 	%p260, %r22, 0;
	setp.gt.f64 	%p261, %fd187, 0d3FF0000000000000;
	selp.b32 	%r308, 2146435072, 0, %p261;
	xor.b32  	%r309, %r308, 2146435072;
	selp.b32 	%r310, %r309, %r308, %p260;
	setp.eq.f64 	%p262, %fd186, 0dBFF0000000000000;
	selp.b32 	%r311, 1072693248, %r310, %p262;
	mov.b32 	%r312, 0;
	mov.b64 	%fd613, {%r312, %r311};
	bra.uni 	$L__BB5_215;
$L__BB5_214:
	add.rn.f64 	%fd613, %fd186, %fd1;
$L__BB5_215:
	setp.eq.f64 	%p263, %fd1, 0d0000000000000000;
	setp.eq.f64 	%p264, %fd186, 0d3FF0000000000000;
	selp.f64 	%fd370, 0d3FF0000000000000, %fd613, %p264;
	selp.f64 	%fd371, 0d3FF0000000000000, %fd370, %p263;
	add.f64 	%fd621, %fd621, %fd371;
	add.s32 	%r603, %r21, 512;
$L__BB5_216:
	setp.lt.u32 	%p265, %r43, 512;
	@%p265 bra 	$L__BB5_239;
	cvt.u64.u32 	%rd41, %r603;
	add.s64 	%rd42, %rd41, %rd92;
	shl.b64 	%rd43, %rd42, 3;
	add.s64 	%rd44, %rd2, %rd43;
	add.s64 	%rd94, %rd44, 4096;
$L__BB5_218:
	ld.global.f64 	%fd199, [%rd94+-4096];
	{
	.reg .b32 %temp; 
	mov.b64 	{%temp, %r48}, %fd199;
	}
	abs.f64 	%fd200, %fd199;
	setp.neu.f64 	%p266, %fd199, 0d0000000000000000;
	@%p266 bra 	$L__BB5_220;
	setp.lt.s32 	%p270, %r22, 0;
	selp.b32 	%r313, %r48, 0, %p10;
	or.b32  	%r314, %r313, 2146435072;
	selp.b32 	%r315, %r314, %r313, %p270;
	mov.b32 	%r316, 0;
	mov.b64 	%fd618, {%r316, %r315};
	mov.pred 	%p26, %p10;
	bra.uni 	$L__BB5_221;
$L__BB5_220:
	{ // callseq 82, 0
	.param .b64 param0;
	st.param.f64 	[param0], %fd200;
	.param .b64 param1;
	st.param.f64 	[param1], %fd1;
	.param .b64 retval0;
	call.uni (retval0), 
	__internal_accurate_pow, 
	(
	param0, 
	param1
	);
	ld.param.f64 	%fd372, [retval0];
	} // callseq 82
	setp.lt.s32 	%p267, %r48, 0;
	setp.neu.f64 	%p268, %fd1, %fd55;
	neg.f64 	%fd374, %fd372;
	setp.eq.s64 	%p269, %rd11, -9223372036854775808;
	selp.f64 	%fd375, %fd374, %fd372, %p269;
	selp.f64 	%fd376, %fd375, %fd372, %p267;
	selp.f64 	%fd377, 0dFFF8000000000000, %fd376, %p267;
	selp.f64 	%fd618, %fd377, %fd376, %p268;
	mov.pred 	%p26, %p9;
$L__BB5_221:
	add.f64 	%fd378, %fd1, %fd199;
	{
	.reg .b32 %temp; 
	mov.b64 	{%temp, %r317}, %fd378;
	}
	and.b32  	%r318, %r317, 2146435072;
	setp.ne.s32 	%p271, %r318, 2146435072;
	@%p271 bra 	$L__BB5_228;
	setp.num.f64 	%p272, %fd199, %fd1;
	@%p272 bra 	$L__BB5_224;
	add.rn.f64 	%fd618, %fd199, %fd1;
	bra.uni 	$L__BB5_228;
$L__BB5_224:
	setp.neu.f64 	%p273, %fd56, 0d7FF0000000000000;
	@%p273 bra 	$L__BB5_226;
	setp.lt.s32 	%p277, %r22, 0;
	setp.gt.f64 	%p278, %fd200, 0d3FF0000000000000;
	selp.b32 	%r324, 2146435072, 0, %p278;
	xor.b32  	%r325, %r324, 2146435072;
	selp.b32 	%r326, %r325, %r324, %p277;
	setp.eq.f64 	%p279, %fd199, 0dBFF0000000000000;
	selp.b32 	%r327, 1072693248, %r326, %p279;
	mov.b32 	%r328, 0;
	mov.b64 	%fd618, {%r328, %r327};
	bra.uni 	$L__BB5_228;
$L__BB5_226:
	setp.neu.f64 	%p274, %fd200, 0d7FF0000000000000;
	@%p274 bra 	$L__BB5_228;
	setp.lt.s32 	%p275, %r48, 0;
	setp.ne.s32 	%p276, %r24, 1071644672;
	selp.b32 	%r320, %r25, %r23, %p276;
	selp.b32 	%r321, %r320, %r23, %p26;
	selp.b32 	%r322, %r321, %r23, %p275;
	mov.b32 	%r323, 0;
	mov.b64 	%fd618, {%r323, %r322};
$L__BB5_228:
	setp.eq.f64 	%p280, %fd1, 0d0000000000000000;
	setp.eq.s64 	%p281, %rd11, -9223372036854775808;
	setp.eq.f64 	%p282, %fd199, 0d3FF0000000000000;
	selp.f64 	%fd379, 0d3FF0000000000000, %fd618, %p282;
	selp.f64 	%fd380, 0d3FF0000000000000, %fd379, %p280;
	add.f64 	%fd208, %fd621, %fd380;
	ld.global.f64 	%fd209, [%rd94];
	{
	.reg .b32 %temp; 
	mov.b64 	{%temp, %r49}, %fd209;
	}
	abs.f64 	%fd210, %fd209;
	{ // callseq 83, 0
	.param .b64 param0;
	st.param.f64 	[param0], %fd210;
	.param .b64 param1;
	st.param.f64 	[param1], %fd1;
	.param .b64 retval0;
	call.uni (retval0), 
	__internal_accurate_pow, 
	(
	param0, 
	param1
	);
	ld.param.f64 	%fd381, [retval0];
	} // callseq 83
	setp.lt.s32 	%p283, %r49, 0;
	neg.f64 	%fd383, %fd381;
	selp.f64 	%fd384, %fd383, %fd381, %p281;
	selp.f64 	%fd211, %fd384, %fd381, %p283;
	setp.eq.f64 	%p284, %fd209, 0d0000000000000000;
	@%p284 bra 	$L__BB5_230;
	setp.lt.s32 	%p285, %r49, 0;
	setp.neu.f64 	%p286, %fd1, %fd55;
	selp.f64 	%fd385, 0dFFF8000000000000, %fd211, %p285;
	selp.f64 	%fd620, %fd385, %fd211, %p286;
	mov.pred 	%p434, %p9;
	bra.uni 	$L__BB5_231;
$L__BB5_230:
	setp.lt.s32 	%p287, %r22, 0;
	selp.b32 	%r329, %r49, 0, %p10;
	or.b32  	%r330, %r329, 2146435072;
	selp.b32 	%r331, %r330, %r329, %p287;
	mov.b32 	%r332, 0;
	mov.b64 	%fd620, {%r332, %r331};
	mov.pred 	%p434, %p10;
$L__BB5_231:
	add.f64 	%fd386, %fd1, %fd209;
	{
	.reg .b32 %temp; 
	mov.b64 	{%temp, %r333}, %fd386;
	}
	and.b32  	%r334, %r333, 2146435072;
	setp.ne.s32 	%p288, %r334, 2146435072;
	@%p288 bra 	$L__BB5_238;
	setp.nan.f64 	%p289, %fd209, %fd1;
	@%p289 bra 	$L__BB5_237;
	setp.eq.f64 	%p290, %fd56, 0d7FF0000000000000;
	@%p290 bra 	$L__BB5_236;
	setp.neu.f64 	%p291, %fd210, 0d7FF0000000000000;
	@%p291 bra 	$L__BB5_238;
	setp.lt.s32 	%p292, %r49, 0;
	setp.ne.s32 	%p293, %r24, 1071644672;
	selp.b32 	%r336, %r25, %r23, %p293;
	selp.b32 	%r337, %r336, %r23, %p434;
	selp.b32 	%r338, %r337, %r23, %p292;
	mov.b32 	%r339, 0;
	mov.b64 	%fd620, {%r339, %r338};
	bra.uni 	$L__BB5_238;
$L__BB5_236:
	setp.lt.s32 	%p294, %r22, 0;
	setp.gt.f64 	%p295, %fd210, 0d3FF0000000000000;
	selp.b32 	%r340, 2146435072, 0, %p295;
	xor.b32  	%r341, %r340, 2146435072;
	selp.b32 	%r342, %r341, %r340, %p294;
	setp.eq.f64 	%p296, %fd209, 0dBFF0000000000000;
	selp.b32 	%r343, 1072693248, %r342, %p296;
	mov.b32 	%r344, 0;
	mov.b64 	%fd620, {%r344, %r343};
	bra.uni 	$L__BB5_238;
$L__BB5_237:
	add.rn.f64 	%fd620, %fd209, %fd1;
$L__BB5_238:
	setp.eq.f64 	%p297, %fd1, 0d0000000000000000;
	setp.eq.f64 	%p298, %fd209, 0d3FF0000000000000;
	selp.f64 	%fd387, 0d3FF0000000000000, %fd620, %p298;
	selp.f64 	%fd388, 0d3FF0000000000000, %fd387, %p297;
	add.f64 	%fd621, %fd208, %fd388;
	add.s32 	%r603, %r603, 1024;
	add.s64 	%rd94, %rd94, 8192;
	setp.lt.s32 	%p299, %r603, %r42;
	@%p299 bra 	$L__BB5_218;
$L__BB5_239:
	// begin inline asm
	mov.u32 %r345, %laneid;
	// end inline asm
	mov.b64 	%rd45, %fd621;
	mov.b64 	{%r347, %r352}, %rd45;
	mov.b32 	%r353, 1;
	mov.b32 	%r394, 31;
	mov.b32 	%r395, -1;
	// begin inline asm
	shfl.sync.down.b32 %r346, %r347, %r353, %r394, %r395;
	// end inline asm
	// begin inline asm
	shfl.sync.down.b32 %r351, %r352, %r353, %r394, %r395;
	// end inline asm
	mov.b64 	%rd46, {%r346, %r351};
	mov.b64 	%fd389, %rd46;
	setp.gt.s32 	%p300, %r345, 30;
	add.f64 	%fd390, %fd621, %fd389;
	selp.f64 	%fd391, %fd621, %fd390, %p300;
	mov.b64 	%rd47, %fd391;
	mov.b64 	{%r357, %r362}, %rd47;
	mov.b32 	%r363, 2;
	// begin inline asm
	shfl.sync.down.b32 %r356, %r357, %r363, %r394, %r395;
	// end inline asm
	// begin inline asm
	shfl.sync.down.b32 %r361, %r362, %r363, %r394, %r395;
	// end inline asm
	mov.b64 	%rd48, {%r356, %r361};
	mov.b64 	%fd392, %rd48;
	setp.gt.s32 	%p301, %r345, 29;
	add.f64 	%fd393, %fd391, %fd392;
	selp.f64 	%fd394, %fd391, %fd393, %p301;
	mov.b64 	%rd49, %fd394;
	mov.b64 	{%r367, %r372}, %rd49;
	mov.b32 	%r373, 4;
	// begin inline asm
	shfl.sync.down.b32 %r366, %r367, %r373, %r394, %r395;
	// end inline asm
	// begin inline asm
	shfl.sync.down.b32 %r371, %r372, %r373, %r394, %r395;
	// end inline asm
	mov.b64 	%rd50, {%r366, %r371};
	mov.b64 	%fd395, %rd50;
	setp.gt.s32 	%p302, %r345, 27;
	add.f64 	%fd396, %fd394, %fd395;
	selp.f64 	%fd397, %fd394, %fd396, %p302;
	mov.b64 	%rd51, %fd397;
	mov.b64 	{%r377, %r382}, %rd51;
	mov.b32 	%r383, 8;
	// begin inline asm
	shfl.sync.down.b32 %r376, %r377, %r383, %r394, %r395;
	// end inline asm
	// begin inline asm
	shfl.sync.down.b32 %r381, %r382, %r383, %r394, %r395;
	// end inline asm
	mov.b64 	%rd52, {%r376, %r381};
	mov.b64 	%fd398, %rd52;
	setp.gt.s32 	%p303, %r345, 23;
	add.f64 	%fd399, %fd397, %fd398;
	selp.f64 	%fd400, %fd397, %fd399, %p303;
	mov.b64 	%rd53, %fd400;
	mov.b64 	{%r387, %r392}, %rd53;
	mov.b32 	%r393, 16;
	// begin inline asm
	shfl.sync.down.b32 %r386, %r387, %r393, %r394, %r395;
	// end inline asm
	// begin inline asm
	shfl.sync.down.b32 %r391, %r392, %r393, %r394, %r395;
	// end inline asm
	mov.b64 	%rd54, {%r386, %r391};
	mov.b64 	%fd401, %rd54;
	setp.gt.s32 	%p304, %r345, 15;
	add.f64 	%fd221, %fd400, %fd401;
	selp.f64 	%fd622, %fd400, %fd221, %p304;
	setp.ne.s32 	%p305, %r345, 0;
	@%p305 bra 	$L__BB5_241;
	shr.u32 	%r396, %r21, 2;
	and.b32  	%r397, %r396, 248;
	mov.u32 	%r398, _ZZN3cub18CUB_300001_SM_10006detail6reduce18DeviceReduceKernelINS2_10policy_hubIdyN4cuda3std3__44plusIdEEE10Policy1000EN6thrust24THRUST_300001_SM_1000_NS10device_ptrIKdEEyS9_d13power_functorEEvT0_PT3_T1_NS0_13GridEvenShareISL_EET2_T4_E12temp_storage;
	add.s32 	%r399, %r398, %r397;
	st.shared.f64 	[%r399+16], %fd221;
$L__BB5_241:
	bar.sync 	0;
	setp.ne.s32 	%p306, %r21, 0;
	@%p306 bra 	$L__BB5_243;
	ld.shared.f64 	%fd402, [_ZZN3cub18CUB_300001_SM_10006detail6reduce18DeviceReduceKernelINS2_10policy_hubIdyN4cuda3std3__44plusIdEEE10Policy1000EN6thrust24THRUST_300001_SM_1000_NS10device_ptrIKdEEyS9_d13power_functorEEvT0_PT3_T1_NS0_13GridEvenShareISL_EET2_T4_E12temp_storage+24];
	add.f64 	%fd403, %fd622, %fd402;
	ld.shared.f64 	%fd404, [_ZZN3cub18CUB_300001_SM_10006detail6reduce18DeviceReduceKernelINS2_10policy_hubIdyN4cuda3std3__44plusIdEEE10Policy1000EN6thrust24THRUST_300001_SM_1000_NS10device_ptrIKdEEyS9_d13power_functorEEvT0_PT3_T1_NS0_13GridEvenShareISL_EET2_T4_E12temp_storage+32];
	add.f64 	%fd405, %fd403, %fd404;
	ld.shared.f64 	%fd406, [_ZZN3cub18CUB_300001_SM_10006detail6reduce18DeviceReduceKernelINS2_10policy_hubIdyN4cuda3std3__44plusIdEEE10Policy1000EN6thrust24THRUST_300001_SM_1000_NS10device_ptrIKdEEyS9_d13power_functorEEvT0_PT3_T1_NS0_13GridEvenShareISL_EET2_T4_E12temp_storage+40];
	add.f64 	%fd407, %fd405, %fd406;
	ld.shared.f64 	%fd408, [_ZZN3cub18CUB_300001_SM_10006detail6reduce18DeviceReduceKernelINS2_10policy_hubIdyN4cuda3std3__44plusIdEEE10Policy1000EN6thrust24THRUST_300001_SM_1000_NS10device_ptrIKdEEyS9_d13power_functorEEvT0_PT3_T1_NS0_13GridEvenShareISL_EET2_T4_E12temp_storage+48];
	add.f64 	%fd409, %fd407, %fd408;
	ld.shared.f64 	%fd410, [_ZZN3cub18CUB_300001_SM_10006detail6reduce18DeviceReduceKernelINS2_10policy_hubIdyN4cuda3std3__44plusIdEEE10Policy1000EN6thrust24THRUST_300001_SM_1000_NS10device_ptrIKdEEyS9_d13power_functorEEvT0_PT3_T1_NS0_13GridEvenShareISL_EET2_T4_E12temp_storage+56];
	add.f64 	%fd411, %fd409, %fd410;
	ld.shared.f64 	%fd412, [_ZZN3cub18CUB_300001_SM_10006detail6reduce18DeviceReduceKernelINS2_10policy_hubIdyN4cuda3std3__44plusIdEEE10Policy1000EN6thrust24THRUST_300001_SM_1000_NS10device_ptrIKdEEyS9_d13power_functorEEvT0_PT3_T1_NS0_13GridEvenShareISL_EET2_T4_E12temp_storage+64];
	add.f64 	%fd413, %fd411, %fd412;
	ld.shared.f64 	%fd414, [_ZZN3cub18CUB_300001_SM_10006detail6reduce18DeviceReduceKernelINS2_10policy_hubIdyN4cuda3std3__44plusIdEEE10Policy1000EN6thrust24THRUST_300001_SM_1000_NS10device_ptrIKdEEyS9_d13power_functorEEvT0_PT3_T1_NS0_13GridEvenShareISL_EET2_T4_E12temp_storage+72];
	add.f64 	%fd415, %fd413, %fd414;
	ld.shared.f64 	%fd416, [_ZZN3cub18CUB_300001_SM_10006detail6reduce18DeviceReduceKernelINS2_10policy_hubIdyN4cuda3std3__44plusIdEEE10Policy1000EN6thrust24THRUST_300001_SM_1000_NS10device_ptrIKdEEyS9_d13power_functorEEvT0_PT3_T1_NS0_13GridEvenShareISL_EET2_T4_E12temp_storage+80];
	add.f64 	%fd417, %fd415, %fd416;
	ld.shared.f64 	%fd418, [_ZZN3cub18CUB_300001_SM_10006detail6reduce18DeviceReduceKernelINS2_10policy_hubIdyN4cuda3std3__44plusIdEEE10Policy1000EN6thrust24THRUST_300001_SM_1000_NS10device_ptrIKdEEyS9_d13power_functorEEvT0_PT3_T1_NS0_13GridEvenShareISL_EET2_T4_E12temp_storage+88];
	add.f64 	%fd419, %fd417, %fd418;
	ld.shared.f64 	%fd420, [_ZZN3cub18CUB_300001_SM_10006detail6reduce18DeviceReduceKernelINS2_10policy_hubIdyN4cuda3std3__44plusIdEEE10Policy1000EN6thrust24THRUST_300001_SM_1000_NS10device_ptrIKdEEyS9_d13power_functorEEvT0_PT3_T1_NS0_13GridEvenShareISL_EET2_T4_E12temp_storage+96];
	add.f64 	%fd421, %fd419, %fd420;
	ld.shared.f64 	%fd422, [_ZZN3cub18CUB_300001_SM_10006detail6reduce18DeviceReduceKernelINS2_10policy_hubIdyN4cuda3std3__44plusIdEEE10Policy1000EN6thrust24THRUST_300001_SM_1000_NS10device_ptrIKdEEyS9_d13power_functorEEvT0_PT3_T1_NS0_13GridEvenShareISL_EET2_T4_E12temp_storage+104];
	add.f64 	%fd423, %fd421, %fd422;
	ld.shared.f64 	%fd424, [_ZZN3cub18CUB_300001_SM_10006detail6reduce18DeviceReduceKernelINS2_10policy_hubIdyN4cuda3std3__44plusIdEEE10Policy1000EN6thrust24THRUST_300001_SM_1000_NS10device_ptrIKdEEyS9_d13power_functorEEvT0_PT3_T1_NS0_13GridEvenShareISL_EET2_T4_E12temp_storage+112];
	add.f64 	%fd425, %fd423, %fd424;
	ld.shared.f64 	%fd426, [_ZZN3cub18CUB_300001_SM_10006detail6reduce18DeviceReduceKernelINS2_10policy_hubIdyN4cuda3std3__44plusIdEEE10Policy1000EN6thrust24THRUST_300001_SM_1000_NS10device_ptrIKdEEyS9_d13power_functorEEvT0_PT3_T1_NS0_13GridEvenShareISL_EET2_T4_E12temp_storage+120];
	add.f64 	%fd427, %fd425, %fd426;
	ld.shared.f64 	%fd428, [_ZZN3cub18CUB_300001_SM_10006detail6reduce18DeviceReduceKernelINS2_10policy_hubIdyN4cuda3std3__44plusIdEEE10Policy1000EN6thrust24THRUST_300001_SM_1000_NS10device_ptrIKdEEyS9_d13power_functorEEvT0_PT3_T1_NS0_13GridEvenShareISL_EET2_T4_E12temp_storage+128];
	add.f64 	%fd429, %fd427, %fd428;
	ld.shared.f64 	%fd430, [_ZZN3cub18CUB_300001_SM_10006detail6reduce18DeviceReduceKernelINS2_10policy_hubIdyN4cuda3std3__44plusIdEEE10Policy1000EN6thrust24THRUST_300001_SM_1000_NS10device_ptrIKdEEyS9_d13power_functorEEvT0_PT3_T1_NS0_13GridEvenShareISL_EET2_T4_E12temp_storage+136];
	add.f64 	%fd622, %fd429, %fd430;
$L__BB5_243:
	mov.u32 	%r597, %tid.x;
	setp.ne.s32 	%p413, %r597, 0;
	@%p413 bra 	$L__BB5_245;
	ld.param.u64 	%rd90, [_ZN3cub18CUB_300001_SM_10006detail6reduce18DeviceReduceKernelINS2_10policy_hubIdyN4cuda3std3__44plusIdEEE10Policy1000EN6thrust24THRUST_300001_SM_1000_NS10device_ptrIKdEEyS9_d13power_functorEEvT0_PT3_T1_NS0_13GridEvenShareISL_EET2_T4__param_1];
	cvta.to.global.u64 	%rd87, %rd90;
	mul.wide.u32 	%rd88, %r1, 8;
	add.s64 	%rd89, %rd87, %rd88;
	st.global.f64 	[%rd89], %fd622;
$L__BB5_245:
	ret;

}
	// .globl	_ZN3cub18CUB_300001_SM_10006detail6reduce28DeviceReduceSingleTileKernelINS2_10policy_hubIdyN4cuda3std3__44plusIdEEE10Policy1000EPdSC_iS9_ddNS7_10__identityEEEvT0_T1_T2_T3_T4_T6_
.visible .entry _ZN3cub18CUB_300001_SM_10006detail6reduce28DeviceReduceSingleTileKernelINS2_10policy_hubIdyN4cuda3std3__44plusIdEEE10Policy1000EPdSC_iS9_ddNS7_10__identityEEEvT0_T1_T2_T3_T4_T6_(
	.param .u64 .ptr .align 1 _ZN3cub18CUB_300001_SM_10006detail6reduce28DeviceReduceSingleTileKernelINS2_10policy_hubIdyN4cuda3std3__44plusIdEEE10Policy1000EPdSC_iS9_ddNS7_10__identityEEEvT0_T1_T2_T3_T4_T6__param_0,
	.param .u64 .ptr .align 1 _ZN3cub18CUB_300001_SM_10006detail6reduce28DeviceReduceSingleTileKernelINS2_10policy_hubIdyN4cuda3std3__44plusIdEEE10Policy1000EPdSC_iS9_ddNS7_10__identityEEEvT0_T1_T2_T3_T4_T6__param_1,
	.param .u32 _ZN3cub18CUB_300001_SM_10006detail6reduce28DeviceReduceSingleTileKernelINS2_10policy_hubIdyN4cuda3std3__44plusIdEEE10Policy1000EPdSC_iS9_ddNS7_10__identityEEEvT0_T1_T2_T3_T4_T6__param_2,
	.param .align 1 .b8 _ZN3cub18CUB_300001_SM_10006detail6reduce28DeviceReduceSingleTileKernelINS2_10policy_hubIdyN4cuda3std3__44plusIdEEE10Policy1000EPdSC_iS9_ddNS7_10__identityEEEvT0_T1_T2_T3_T4_T6__param_3[1],
	.param .f64 _ZN3cub18CUB_300001_SM_10006detail6reduce28DeviceReduceSingleTileKernelINS2_10policy_hubIdyN4cuda3std3__44plusIdEEE10Policy1000EPdSC_iS9_ddNS7_10__identityEEEvT0_T1_T2_T3_T4_T6__param_4,
	.param .align 1 .b8 _ZN3cub18CUB_300001_SM_10006detail6reduce28DeviceReduceSingleTileKernelINS2_10policy_hubIdyN4cuda3std3__44plusIdEEE10Policy1000EPdSC_iS9_ddNS7_10__identityEEEvT0_T1_T2_T3_T4_T6__param_5[1]
)
.maxntid 512
.minnctapersm 1
{
	.reg .pred 	%p<58>;
	.reg .b32 	%r<238>;
	.reg .b64 	%rd<104>;
	.reg .b64 	%fd<232>;
	// demoted variable
	.shared .align 8 .b8 _ZZN3cub18CUB_300001_SM_10006detail6reduce28DeviceReduceSingleTileKernelINS2_10policy_hubIdyN4cuda3std3__44plusIdEEE10Policy1000EPdSC_iS9_ddNS7_10__identityEEEvT0_T1_T2_T3_T4_T6_E12temp_storage[152];
	ld.param.u64 	%rd8, [_ZN3cub18CUB_300001_SM_10006detail6reduce28DeviceReduceSingleTileKernelINS2_10policy_hubIdyN4cuda3std3__44plusIdEEE10Policy1000EPdSC_iS9_ddNS7_10__identityEEEvT0_T1_T2_T3_T4_T6__param_0];
	ld.param.u64 	%rd9, [_ZN3cub18CUB_300001_SM_10006detail6reduce28DeviceReduceSingleTileKernelINS2_10policy_hubIdyN4cuda3std3__44plusIdEEE10Policy1000EPdSC_iS9_ddNS7_10__identityEEEvT0_T1_T2_T3_T4_T6__param_1];
	ld.param.u32 	%r34, [_ZN3cub18CUB_300001_SM_10006detail6reduce28DeviceReduceSingleTileKernelINS2_10policy_hubIdyN4cuda3std3__44plusIdEEE10Policy1000EPdSC_iS9_ddNS7_10__identityEEEvT0_T1_T2_T3_T4_T6__param_2];
	ld.param.f64 	%fd30, [_ZN3cub18CUB_300001_SM_10006detail6reduce28DeviceReduceSingleTileKernelINS2_10policy_hubIdyN4cuda3std3__44plusIdEEE10Policy1000EPdSC_iS9_ddNS7_10__identityEEEvT0_T1_T2_T3_T4_T6__param_4];
	cvta.to.global.u64 	%rd1, %rd9;
	setp.ne.s32 	%p1, %r34, 0;
	@%p1 bra 	$L__BB6_3;
	mov.u32 	%r224, %tid.x;
	setp.ne.s32 	%p57, %r224, 0;
	@%p57 bra 	$L__BB6_39;
	st.global.f64 	[%rd1], %fd30;
	bra.uni 	$L__BB6_39;
$L__BB6_3:
	setp.gt.s32 	%p2, %r34, 3583;
	@%p2 bra 	$L__BB6_21;
	mov.u32 	%r1, %tid.x;
	setp.ge.s32 	%p19, %r1, %r34;
	mov.f64 	%fd223, 0d0000000000000000;
	mov.u32 	%r228, %r1;
	@%p19 bra 	$L__BB6_6;
	mul.wide.u32 	%rd69, %r1, 8;
	add.s64 	%rd68, %rd8, %rd69;
	// begin inline asm
	ld.global.nc.u64 %rd67, [%rd68];
	// end inline asm
	mov.b64 	%fd223, %rd67;
	add.s32 	%r228, %r1, 512;
$L__BB6_6:
	setp.ge.s32 	%p20, %r228, %r34;
	@%p20 bra 	$L__BB6_12;
	not.b32 	%r100, %r228;
	add.s32 	%r4, %r34, %r100;
	and.b32  	%r101, %r4, 1536;
	setp.eq.s32 	%p21, %r101, 1536;
	@%p21 bra 	$L__BB6_10;
	mul.wide.u32 	%rd70, %r228, 8;
	add.s64 	%rd102, %rd8, %rd70;
	shr.u32 	%r102, %r4, 9;
	add.s32 	%r103, %r102, 1;
	and.b32  	%r104, %r103, 3;
	neg.s32 	%r226, %r104;
$L__BB6_9:
	.pragma "nounroll";
	// begin inline asm
	ld.global.nc.u64 %rd71, [%rd102];
	// end inline asm
	mov.b64 	%fd109, %rd71;
	add.f64 	%fd223, %fd223, %fd109;
	add.s32 	%r228, %r228, 512;
	add.s64 	%rd102, %rd102, 4096;
	add.s32 	%r226, %r226, 1;
	setp.ne.s32 	%p22, %r226, 0;
	@%p22 bra 	$L__BB6_9;
$L__BB6_10:
	setp.lt.u32 	%p23, %r4, 1536;
	@%p23 bra 	$L__BB6_12;
$L__BB6_11:
	mul.wide.s32 	%rd81, %r228, 8;
	add.s64 	%rd74, %rd8, %rd81;
	// begin inline asm
	ld.global.nc.u64 %rd73, [%rd74];
	// end inline asm
	mov.b64 	%fd110, %rd73;
	add.f64 	%fd111, %fd223, %fd110;
	add.s64 	%rd76, %rd74, 4096;
	// begin inline asm
	ld.global.nc.u64 %rd75, [%rd76];
	// end inline asm
	mov.b64 	%fd112, %rd75;
	add.f64 	%fd113, %fd111, %fd112;
	add.s64 	%rd78, %rd74, 8192;
	// begin inline asm
	ld.global.nc.u64 %rd77, [%rd78];
	// end inline asm
	mov.b64 	%fd114, %rd77;
	add.f64 	%fd115, %fd113, %fd114;
	add.s64 	%rd80, %rd74, 12288;
	// begin inline asm
	ld.global.nc.u64 %rd79, [%rd80];
	// end inline asm
	mov.b64 	%fd116, %rd79;
	add.f64 	%fd223, %fd115, %fd116;
	add.s32 	%r228, %r228, 2048;
	setp.lt.s32 	%p24, %r228, %r34;
	@%p24 bra 	$L__BB6_11;
$L__BB6_12:
	setp.lt.s32 	%p25, %r34, 512;
	@%p25 bra 	$L__BB6_17;
	// begin inline asm
	mov.u32 %r168, %laneid;
	// end inline asm
	mov.b64 	%rd92, %fd223;
	mov.b64 	{%r170, %r175}, %rd92;
	mov.b32 	%r176, 1;
	mov.b32 	%r217, 31;
	mov.b32 	%r218, -1;
	// begin inline asm
	shfl.sync.down.b32 %r169, %r170, %r176, %r217, %r218;
	// end inline asm
	// begin inline asm
	shfl.sync.down.b32 %r174, %r175, %r176, %r217, %r218;
	// end inline asm
	mov.b64 	%rd93, {%r169, %r174};
	mov.b64 	%fd175, %rd93;
	setp.gt.s32 	%p49, %r168, 30;
	add.f64 	%fd176, %fd223, %fd175;
	selp.f64 	%fd177, %fd223, %fd176, %p49;
	mov.b64 	%rd94, %fd177;
	mov.b64 	{%r180, %r185}, %rd94;
	mov.b32 	%r186, 2;
	// begin inline asm
	shfl.sync.down.b32 %r179, %r180, %r186, %r217, %r218;
	// end inline asm
	// begin inline asm
	shfl.sync.down.b32 %r184, %r185, %r186, %r217, %r218;
	// end inline asm
	mov.b64 	%rd95, {%r179, %r184};
	mov.b64 	%fd178, %rd95;
	setp.gt.s32 	%p50, %r168, 29;
	add.f64 	%fd179, %fd177, %fd178;
	selp.f64 	%fd180, %fd177, %fd179, %p50;
	mov.b64 	%rd96, %fd180;
	mov.b64 	{%r190, %r195}, %rd96;
	mov.b32 	%r196, 4;
	// begin inline asm
	shfl.sync.down.b32 %r189, %r190, %r196, %r217, %r218;
	// end inline asm
	// begin inline asm
	shfl.sync.down.b32 %r194, %r195, %r196, %r217, %r218;
	// end inline asm
	mov.b64 	%rd97, {%r189, %r194};
	mov.b64 	%fd181, %rd97;
	setp.gt.s32 	%p51, %r168, 27;
	add.f64 	%fd182, %fd180, %fd181;
	selp.f64 	%fd183, %fd180, %fd182, %p51;
	mov.b64 	%rd98, %fd183;
	mov.b64 	{%r200, %r205}, %rd98;
	mov.b32 	%r206, 8;
	// begin inline asm
	shfl.sync.down.b32 %r199, %r200, %r206, %r217, %r218;
	// end inline asm
	// begin inline asm
	shfl.sync.down.b32 %r204, %r205, %r206, %r217, %r218;
	// end inline asm
	mov.b64 	%rd99, {%r199, %r204};
	mov.b64 	%fd184, %rd99;
	setp.gt.s32 	%p52, %r168, 23;
	add.f64 	%fd185, %fd183, %fd184;
	selp.f64 	%fd186, %fd183, %fd185, %p52;
	mov.b64 	%rd100, %fd186;
	mov.b64 	{%r210, %r215}, %rd100;
	mov.b32 	%r216, 16;
	// begin inline asm
	shfl.sync.down.b32 %r209, %r210, %r216, %r217, %r218;
	// end inline asm
	// begin inline asm
	shfl.sync.down.b32 %r214, %r215, %r216, %r217, %r218;
	// end inline asm
	mov.b64 	%rd101, {%r209, %r214};
	mov.b64 	%fd187, %rd101;
	setp.gt.s32 	%p53, %r168, 15;
	add.f64 	%fd10, %fd186, %fd187;
	selp.f64 	%fd231, %fd186, %fd10, %p53;
	setp.ne.s32 	%p54, %r168, 0;
	@%p54 bra 	$L__BB6_15;
	shr.u32 	%r219, %r1, 2;
	and.b32  	%r220, %r219, 248;
	mov.u32 	%r221, _ZZN3cub18CUB_300001_SM_10006detail6reduce28DeviceReduceSingleTileKernelINS2_10policy_hubIdyN4cuda3std3__44plusIdEEE10Policy1000EPdSC_iS9_ddNS7_10__identityEEEvT0_T1_T2_T3_T4_T6_E12temp_storage;
	add.s32 	%r222, %r221, %r220;
	st.shared.f64 	[%r222+16], %fd10;
$L__BB6_15:
	bar.sync 	0;
	setp.ne.s32 	%p55, %r1, 0;
	@%p55 bra 	$L__BB6_37;
	ld.shared.f64 	%fd188, [_ZZN3cub18CUB_300001_SM_10006detail6reduce28DeviceReduceSingleTileKernelINS2_10policy_hubIdyN4cuda3std3__44plusIdEEE10Policy1000EPdSC_iS9_ddNS7_10__identityEEEvT0_T1_T2_T3_T4_T6_E12temp_storage+24];
	add.f64 	%fd189, %fd231, %fd188;
	ld.shared.f64 	%fd190, [_ZZN3cub18CUB_300001_SM_10006detail6reduce28DeviceReduceSingleTileKernelINS2_10policy_hubIdyN4cuda3std3__44plusIdEEE10Policy1000EPdSC_iS9_ddNS7_10__identityEEEvT0_T1_T2_T3_T4_T6_E12temp_storage+32];
	add.f64 	%fd191, %fd189, %fd190;
	ld.shared.f64 	%fd192, [_ZZN3cub18CUB_300001_SM_10006detail6reduce28DeviceReduceSingleTileKernelINS2_10policy_hubIdyN4cuda3std3__44plusIdEEE10Policy1000EPdSC_iS9_ddNS7_10__identityEEEvT0_T1_T2_T3_T4_T6_E12temp_storage+40];
	add.f64 	%fd193, %fd191, %fd192;
	ld.shared.f64 	%fd194, [_ZZN3cub18CUB_300001_SM_10006detail6reduce28DeviceReduceSingleTileKernelINS2_10policy_hubIdyN4cuda3std3__44plusIdEEE10Policy1000EPdSC_iS9_ddNS7_10__identityEEEvT0_T1_T2_T3_T4_T6_E12temp_storage+48];
	add.f64 	%fd195, %fd193, %fd194;
	ld.shared.f64 	%fd196, [_ZZN3cub18CUB_300001_SM_10006detail6reduce28DeviceReduceSingleTileKernelINS2_10policy_hubIdyN4cuda3std3__44plusIdEEE10Policy1000EPdSC_iS9_ddNS7_10__identityEEEvT0_T1_T2_T3_T4_T6_E12temp_storage+56];
	add.f64 	%fd197, %fd195, %fd196;
	ld.shared.f64 	%fd198, [_ZZN3cub18CUB_300001_SM_10006detail6reduce28DeviceReduceSingleTileKernelINS2_10policy_hubIdyN4cuda3std3__44plusIdEEE10Policy1000EPdSC_iS9_ddNS7_10__identityEEEvT0_T1_T2_T3_T4_T6_E12temp_storage+64];
	add.f64 	%fd199, %fd197, %fd198;
	ld.shared.f64 	%fd200, [_ZZN3cub18CUB_300001_SM_10006detail6reduce28DeviceReduceSingleTileKernelINS2_10policy_hubIdyN4cuda3std3__44plusIdEEE10Policy1000EPdSC_iS9_ddNS7_10__identityEEEvT0_T1_T2_T3_T4_T6_E12temp_storage+72];
	add.f64 	%fd201, %fd199, %fd200;
	ld.shared.f64 	%fd202, [_ZZN3cub18CUB_300001_SM_10006detail6reduce28DeviceReduceSingleTileKernelINS2_10policy_hubIdyN4cuda3std3__44plusIdEEE10Policy1000EPdSC_iS9_ddNS7_10__identityEEEvT0_T1_T2_T3_T4_T6_E12temp_storage+80];
	add.f64 	%fd203, %fd201, %fd202;
	ld.shared.f64 	%fd204, [_ZZN3cub18CUB_300001_SM_10006detail6reduce28DeviceReduceSingleTileKernelINS2_10policy_hubIdyN4cuda3std3__44plusIdEEE10Policy1000EPdSC_iS9_ddNS7_10__identityEEEvT0_T1_T2_T3_T4_T6_E12temp_storage+88];
	add.f64 	%fd205, %fd203, %fd204;
	ld.shared.f64 	%fd206, [_ZZN3cub18CUB_300001_SM_10006detail6reduce28DeviceReduceSingleTileKernelINS2_10policy_hubIdyN4cuda3std3__44plusIdEEE10Policy1000EPdSC_iS9_ddNS7_10__identityEEEvT0_T1_T2_T3_T4_T6_E12temp_storage+96];
	add.f64 	%fd207, %fd205, %fd206;
	ld.shared.f64 	%fd208, [_ZZN3cub18CUB_300001_SM_10006detail6reduce28DeviceReduceSingleTileKernelINS2_10policy_hubIdyN4cuda3std3__44plusIdEEE10Policy1000EPdSC_iS9_ddNS7_10__identityEEEvT0_T1_T2_T3_T4_T6_E12temp_storage+104];
	add.f64 	%fd209, %fd207, %fd208;
	ld.shared.f64 	%fd210, [_ZZN3cub18CUB_300001_SM_10006detail6reduce28DeviceReduceSingleTileKernelINS2_10policy_hubIdyN4cuda3std3__44plusIdEEE10Policy1000EPdSC_iS9_ddNS7_10__identityEEEvT0_T1_T2_T3_T4_T6_E12temp_storage+112];
	add.f64 	%fd211, %fd209, %fd210;
	ld.shared.f64 	%fd212, [_ZZN3cub18CUB_300001_SM_10006detail6reduce28DeviceReduceSingleTileKernelINS2_10policy_hubIdyN4cuda3std3__44plusIdEEE10Policy1000EPdSC_iS9_ddNS7_10__identityEEEvT0_T1_T2_T3_T4_T6_E12temp_storage+120];
	add.f64 	%fd213, %fd211, %fd212;
	ld.shared.f64 	%fd214, [_ZZN3cub18CUB_300001_SM_10006detail6reduce28DeviceReduceSingleTileKernelINS2_10policy_hubIdyN4cuda3std3__44plusIdEEE10Policy1000EPdSC_iS9_ddNS7_10__identityEEEvT0_T1_T2_T3_T4_T6_E12temp_storage+128];
	add.f64 	%fd215, %fd213, %fd214;
	ld.shared.f64 	%fd216, [_ZZN3cub18CUB_300001_SM_10006detail6reduce28DeviceReduceSingleTileKernelINS2_10policy_hubIdyN4cuda3std3__44plusIdEEE10Policy1000EPdSC_iS9_ddNS7_10__identityEEEvT0_T1_T2_T3_T4_T6_E12temp_storage+136];
	add.f64 	%fd231, %fd215, %fd216;
	bra.uni 	$L__BB6_37;
$L__BB6_17:
	// begin inline asm
	mov.u32 %r105, %laneid;
	// end inline asm
	and.b32  	%r156, %r1, 992;
	add.s32 	%r157, %r156, 32;
	setp.gt.s32 	%p26, %r157, %r34;
	not.b32 	%r158, %r156;
	add.s32 	%r159, %r34, %r158;
	selp.b32 	%r154, %r159, 31, %p26;
	mov.b64 	%rd82, %fd223;
	mov.b64 	{%r107, %r112}, %rd82;
	mov.b32 	%r113, 1;
	mov.b32 	%r155, -1;
	// begin inline asm
	shfl.sync.down.b32 %r106, %r107, %r113, %r154, %r155;
	// end inline asm
	// begin inline asm
	shfl.sync.down.b32 %r111, %r112, %r113, %r154, %r155;
	// end inline asm
	mov.b64 	%rd83, {%r106, %r111};
	mov.b64 	%fd117, %rd83;
	setp.lt.s32 	%p27, %r105, %r154;
	add.f64 	%fd118, %fd223, %fd117;
	selp.f64 	%fd119, %fd118, %fd223, %p27;
	mov.b64 	%rd84, %fd119;
	mov.b64 	{%r117, %r122}, %rd84;
	mov.b32 	%r123, 2;
	// begin inline asm
	shfl.sync.down.b32 %r116, %r117, %r123, %r154, %r155;
	// end inline asm
	// begin inline asm
	shfl.sync.down.b32 %r121, %r122, %r123, %r154, %r155;
	// end inline asm
	mov.b64 	%rd85, {%r116, %r121};
	mov.b64 	%fd120, %rd85;
	add.s32 	%r160, %r105, 2;
	setp.gt.s32 	%p28, %r160, %r154;
	add.f64 	%fd121, %fd119, %fd120;
	selp.f64 	%fd122, %fd119, %fd121, %p28;
	mov.b64 	%rd86, %fd122;
	mov.b64 	{%r127, %r132}, %rd86;
	mov.b32 	%r133, 4;
	// begin inline asm
	shfl.sync.down.b32 %r126, %r127, %r133, %r154, %r155;
	// end inline asm
	// begin inline asm
	shfl.sync.down.b32 %r131, %r132, %r133, %r154, %r155;
	// end inline asm
	mov.b64 	%rd87, {%r126, %r131};
	mov.b64 	%fd123, %rd87;
	add.s32 	%r161, %r105, 4;
	setp.gt.s32 	%p29, %r161, %r154;
	add.f64 	%fd124, %fd122, %fd123;
	selp.f64 	%fd125, %fd122, %fd124, %p29;
	mov.b64 	%rd88, %fd125;
	mov.b64 	{%r137, %r142}, %rd88;
	mov.b32 	%r143, 8;
	// begin inline asm
	shfl.sync.down.b32 %r136, %r137, %r143, %r154, %r155;
	// end inline asm
	// begin inline asm
	shfl.sync.down.b32 %r141, %r142, %r143, %r154, %r155;
	// end inline asm
	mov.b64 	%rd89, {%r136, %r141};
	mov.b64 	%fd126, %rd89;
	add.s32 	%r162, %r105, 8;
	setp.gt.s32 	%p30, %r162, %r154;
	add.f64 	%fd127, %fd125, %fd126;
	selp.f64 	%fd128, %fd125, %fd127, %p30;
	mov.b64 	%rd90, %fd128;
	mov.b64 	{%r147, %r152}, %rd90;
	mov.b32 	%r153, 16;
	// begin inline asm
	shfl.sync.down.b32 %r146, %r147, %r153, %r154, %r155;
	// end inline asm
	// begin inline asm
	shfl.sync.down.b32 %r151, %r152, %r153, %r154, %r155;
	// end inline asm
	mov.b64 	%rd91, {%r146, %r151};
	mov.b64 	%fd129, %rd91;
	add.s32 	%r163, %r105, 16;
	setp.gt.s32 	%p31, %r163, %r154;
	add.f64 	%fd130, %fd128, %fd129;
	selp.f64 	%fd231, %fd128, %fd130, %p31;
	setp.ne.s32 	%p32, %r105, 0;
	@%p32 bra 	$L__BB6_19;
	shr.u32 	%r164, %r1, 2;
	and.b32  	%r165, %r164, 248;
	mov.u32 	%r166, _ZZN3cub18CUB_300001_SM_10006detail6reduce28DeviceReduceSingleTileKernelINS2_10policy_hubIdyN4cuda3std3__44plusIdEEE10Policy1000EPdSC_iS9_ddNS7_10__identityEEEvT0_T1_T2_T3_T4_T6_E12temp_storage;
	add.s32 	%r167, %r166, %r165;
	st.shared.f64 	[%r167+16], %fd231;
$L__BB6_19:
	bar.sync 	0;
	setp.ne.s32 	%p33, %r1, 0;
	@%p33 bra 	$L__BB6_37;
	setp.gt.s32 	%p34, %r34, 32;
	ld.shared.f64 	%fd131, [_ZZN3cub18CUB_300001_SM_10006detail6reduce28DeviceReduceSingleTileKernelINS2_10policy_hubIdyN4cuda3std3__44plusIdEEE10Policy1000EPdSC_iS9_ddNS7_10__identityEEEvT0_T1_T2_T3_T4_T6_E12temp_storage+24];
	add.f64 	%fd132, %fd231, %fd131;
	selp.f64 	%fd133, %fd132, %fd231, %p34;
	setp.gt.s32 	%p35, %r34, 64;
	ld.shared.f64 	%fd134, [_ZZN3cub18CUB_300001_SM_10006detail6reduce28DeviceReduceSingleTileKernelINS2_10policy_hubIdyN4cuda3std3__44plusIdEEE10Policy1000EPdSC_iS9_ddNS7_10__identityEEEvT0_T1_T2_T3_T4_T6_E12temp_storage+32];
	add.f64 	%fd135, %fd134, %fd133;
	selp.f64 	%fd136, %fd135, %fd133, %p35;
	setp.gt.s32 	%p36, %r34, 96;
	ld.shared.f64 	%fd137, [_ZZN3cub18CUB_300001_SM_10006detail6reduce28DeviceReduceSingleTileKernelINS2_10policy_hubIdyN4cuda3std3__44plusIdEEE10Policy1000EPdSC_iS9_ddNS7_10__identityEEEvT0_T1_T2_T3_T4_T6_E12temp_storage+40];
	add.f64 	%fd138, %fd137, %fd136;
	selp.f64 	%fd139, %fd138, %fd136, %p36;
	setp.gt.s32 	%p37, %r34, 128;
	ld.shared.f64 	%fd140, [_ZZN3cub18CUB_300001_SM_10006detail6reduce28DeviceReduceSingleTileKernelINS2_10policy_hubIdyN4cuda3std3__44plusIdEEE10Policy1000EPdSC_iS9_ddNS7_10__identityEEEvT0_T1_T2_T3_T4_T6_E12temp_storage+48];
	add.f64 	%fd141, %fd140, %fd139;
	selp.f64 	%fd142, %fd141, %fd139, %p37;
	setp.gt.s32 	%p38, %r34, 160;
	ld.shared.f64 	%fd143, [_ZZN3cub18CUB_300001_SM_10006detail6reduce28DeviceReduceSingleTileKernelINS2_10policy_hubIdyN4cuda3std3__44plusIdEEE10Policy1000EPdSC_iS9_ddNS7_10__identityEEEvT0_T1_T2_T3_T4_T6_E12temp_storage+56];
	add.f64 	%fd144, %fd143, %fd142;
	selp.f64 	%fd145, %fd144, %fd142, %p38;
	setp.gt.s32 	%p39, %r34, 192;
	ld.shared.f64 	%fd146, [_ZZN3cub18CUB_300001_SM_10006detail6reduce28DeviceReduceSingleTileKernelINS2_10policy_hubIdyN4cuda3std3__44plusIdEEE10Policy1000EPdSC_iS9_ddNS7_10__identityEEEvT0_T1_T2_T3_T4_T6_E12temp_storage+64];
	add.f64 	%fd147, %fd146, %fd145;
	selp.f64 	%fd148, %fd147, %fd145, %p39;
	setp.gt.s32 	%p40, %r34, 224;
	ld.shared.f64 	%fd149, [_ZZN3cub18CUB_300001_SM_10006detail6reduce28DeviceReduceSingleTileKernelINS2_10policy_hubIdyN4cuda3std3__44plusIdEEE10Policy1000EPdSC_iS9_ddNS7_10__identityEEEvT0_T1_T2_T3_T4_T6_E12temp_storage+72];
	add.f64 	%fd150, %fd149, %fd148;
	selp.f64 	%fd151, %fd150, %fd148, %p40;
	setp.gt.s32 	%p41, %r34, 256;
	ld.shared.f64 	%fd152, [_ZZN3cub18CUB_300001_SM_10006detail6reduce28DeviceReduceSingleTileKernelINS2_10policy_hubIdyN4cuda3std3__44plusIdEEE10Policy1000EPdSC_iS9_ddNS7_10__identityEEEvT0_T1_T2_T3_T4_T6_E12temp_storage+80];
	add.f64 	%fd153, %fd152, %fd151;
	selp.f64 	%fd154, %fd153, %fd151, %p41;
	setp.gt.s32 	%p42, %r34, 288;
	ld.shared.f64 	%fd155, [_ZZN3cub18CUB_300001_SM_10006detail6reduce28DeviceReduceSingleTileKernelINS2_10policy_hubIdyN4cuda3std3__44plusIdEEE10Policy1000EPdSC_iS9_ddNS7_10__identityEEEvT0_T1_T2_T3_T4_T6_E12temp_storage+88];
	add.f64 	%fd156, %fd155, %fd154;
	selp.f64 	%fd157, %fd156, %fd154, %p42;
	setp.gt.s32 	%p43, %r34, 320;
	ld.shared.f64 	%fd158, [_ZZN3cub18CUB_300001_SM_10006detail6reduce28DeviceReduceSingleTileKernelINS2_10policy_hubIdyN4cuda3std3__44plusIdEEE10Policy1000EPdSC_iS9_ddNS7_10__identityEEEvT0_T1_T2_T3_T4_T6_E12temp_storage+96];
	add.f64 	%fd159, %fd158, %fd157;
	selp.f64 	%fd160, %fd159, %fd157, %p43;
	setp.gt.s32 	%p44, %r34, 352;
	ld.shared.f64 	%fd161, [_ZZN3cub18CUB_300001_SM_10006detail6reduce28DeviceReduceSingleTileKernelINS2_10policy_hubIdyN4cuda3std3__44plusIdEEE10Policy1000EPdSC_iS9_ddNS7_10__identityEEEvT0_T1_T2_T3_T4_T6_E12temp_storage+104];
	add.f64 	%fd162, %fd161, %fd160;
	selp.f64 	%fd163, %fd162, %fd160, %p44;
	setp.gt.s32 	%p45, %r34, 384;
	ld.shared.f64 	%fd164, [_ZZN3cub18CUB_300001_SM_10006detail6reduce28DeviceReduceSingleTileKernelINS2_10policy_hubIdyN4cuda3std3__44plusIdEEE10Policy1000EPdSC_iS9_ddNS7_10__identityEEEvT0_T1_T2_T3_T4_T6_E12temp_storage+112];
	add.f64 	%fd165, %fd164, %fd163;
	selp.f64 	%fd166, %fd165, %fd163, %p45;
	setp.gt.s32 	%p46, %r34, 416;
	ld.shared.f64 	%fd167, [_ZZN3cub18CUB_300001_SM_10006detail6reduce28DeviceReduceSingleTileKernelINS2_10policy_hubIdyN4cuda3std3__44plusIdEEE10Policy1000EPdSC_iS9_ddNS7_10__identityEEEvT0_T1_T2_T3_T4_T6_E12temp_storage+120];
	add.f64 	%fd168, %fd167, %fd166;
	selp.f64 	%fd169, %fd168, %fd166, %p46;
	setp.gt.s32 	%p47, %r34, 448;
	ld.shared.f64 	%fd170, [_ZZN3cub18CUB_300001_SM_10006detail6reduce28DeviceReduceSingleTileKernelINS2_10policy_hubIdyN4cuda3std3__44plusIdEEE10Policy1000EPdSC_iS9_ddNS7_10__identityEEEvT0_T1_T2_T3_T4_T6_E12temp_storage+128];
	add.f64 	%fd171, %fd170, %fd169;
	selp.f64 	%fd172, %fd171, %fd169, %p47;
	setp.gt.s32 	%p48, %r34, 480;
	ld.shared.f64 	%fd173, [_ZZN3cub18CUB_300001_SM_10006detail6reduce28DeviceReduceSingleTileKernelINS2_10policy_hubIdyN4cuda3std3__44plusIdEEE10Policy1000EPdSC_iS9_ddNS7_10__identityEEEvT0_T1_T2_T3_T4_T6_E12temp_storage+136];
	add.f64 	%fd174, %fd173, %fd172;
	selp.f64 	%fd231, %fd174, %fd172, %p48;
	bra.uni 	$L__BB6_37;
$L__BB6_21:
	mov.u32 	%r13, %tid.x;
	mul.wide.u32 	%rd24, %r13, 8;
	add.s64 	%rd11, %rd8, %rd24;
	// begin inline asm
	ld.global.nc.u64 %rd10, [%rd11];
	// end inline asm
	mov.b64 	%fd31, %rd10;
	add.s64 	%rd13, %rd11, 4096;
	// begin inline asm
	ld.global.nc.u64 %rd12, [%rd13];
	// end inline asm
	mov.b64 	%fd32, %rd12;
	add.s64 	%rd15, %rd11, 8192;
	// begin inline asm
	ld.global.nc.u64 %rd14, [%rd15];
	// end inline asm
	mov.b64 	%fd33, %rd14;
	add.s64 	%rd17, %rd11, 12288;
	// begin inline asm
	ld.global.nc.u64 %rd16, [%rd17];
	// end inline asm
	mov.b64 	%fd34, %rd16;
	add.s64 	%rd19, %rd11, 16384;
	// begin inline asm
	ld.global.nc.u64 %rd18, [%rd19];
	// end inline asm
	mov.b64 	%fd35, %rd18;
	add.s64 	%rd21, %rd11, 20480;
	// begin inline asm
	ld.global.nc.u64 %rd20, [%rd21];
	// end inline asm
	mov.b64 	%fd36, %rd20;
	add.s64 	%rd23, %rd11, 24576;
	// begin inline asm
	ld.global.nc.u64 %rd22, [%rd23];
	// end inline asm
	mov.b64 	%fd37, %rd22;
	add.f64 	%fd38, %fd31, %fd32;
	add.f64 	%fd39, %fd38, %fd33;
	add.f64 	%fd40, %fd39, %fd34;
	add.f64 	%fd41, %fd40, %fd35;
	add.f64 	%fd42, %fd41, %fd36;
	add.f64 	%fd230, %fd42, %fd37;
	setp.lt.u32 	%p3, %r34, 7168;
	mov.b32 	%r231, 3584;
	@%p3 bra 	$L__BB6_25;
	add.s32 	%r14, %r34, -3584;
	mov.b32 	%r231, 3584;
$L__BB6_23:
	add.s32 	%r37, %r231, %r13;
	mul.wide.u32 	%rd39, %r37, 8;
	add.s64 	%rd26, %rd8, %rd39;
	// begin inline asm
	ld.global.nc.u64 %rd25, [%rd26];
	// end inline asm
	mov.b64 	%fd43, %rd25;
	add.s64 	%rd28, %rd26, 4096;
	// begin inline asm
	ld.global.nc.u64 %rd27, [%rd28];
	// end inline asm
	mov.b64 	%fd44, %rd27;
	add.s64 	%rd30, %rd26, 8192;
	// begin inline asm
	ld.global.nc.u64 %rd29, [%rd30];
	// end inline asm
	mov.b64 	%fd45, %rd29;
	add.s64 	%rd32, %rd26, 12288;
	// begin inline asm
	ld.global.nc.u64 %rd31, [%rd32];
	// end inline asm
	mov.b64 	%fd46, %rd31;
	add.s64 	%rd34, %rd26, 16384;
	// begin inline asm
	ld.global.nc.u64 %rd33, [%rd34];
	// end inline asm
	mov.b64 	%fd47, %rd33;
	add.s64 	%rd36, %rd26, 20480;
	// begin inline asm
	ld.global.nc.u64 %rd35, [%rd36];
	// end inline asm
	mov.b64 	%fd48, %rd35;
	add.s64 	%rd38, %rd26, 24576;
	// begin inline asm
	ld.global.nc.u64 %rd37, [%rd38];
	// end inline asm
	mov.b64 	%fd49, %rd37;
	add.f64 	%fd50, %fd230, %fd43;
	add.f64 	%fd51, %fd50, %fd44;
	add.f64 	%fd52, %fd51, %fd45;
	add.f64 	%fd53, %fd52, %fd46;
	add.f64 	%fd54, %fd53, %fd47;
	add.f64 	%fd55, %fd54, %fd48;
	add.f64 	%fd230, %fd55, %fd49;
	sub.s32 	%r38, %r34, %r231;
	setp.lt.s32 	%p4, %r38, 3584;
	@%p4 bra 	$L__BB6_33;
	add.s32 	%r231, %r231, 3584;
	setp.le.s32 	%p5, %r231, %r14;
	@%p5 bra 	$L__BB6_23;
$L__BB6_25:
	setp.le.s32 	%p6, %r34, %r231;
	@%p6 bra 	$L__BB6_33;
	sub.s32 	%r18, %r34, %r231;
	setp.ge.s32 	%p7, %r13, %r18;
	@%p7 bra 	$L__BB6_33;
	not.b32 	%r39, %r13;
	add.s32 	%r40, %r34, %r39;
	sub.s32 	%r19, %r40, %r231;
	and.b32  	%r41, %r19, 1536;
	setp.eq.s32 	%p8, %r41, 1536;
	mov.u32 	%r235, %r13;
	@%p8 bra 	$L__BB6_30;
	add.s32 	%r233, %r13, %r231;
	shr.u32 	%r42, %r19, 9;
	add.s32 	%r43, %r42, 1;
	and.b32  	%r44, %r43, 3;
	neg.s32 	%r232, %r44;
	mov.u32 	%r235, %r13;
$L__BB6_29:
	.pragma "nounroll";
	mul.wide.u32 	%rd42, %r233, 8;
	add.s64 	%rd41, %rd8, %rd42;
	// begin inline asm
	ld.global.nc.u64 %rd40, [%rd41];
	// end inline asm
	mov.b64 	%fd57, %rd40;
	add.f64 	%fd230, %fd230, %fd57;
	add.s32 	%r235, %r235, 512;
	add.s32 	%r233, %r233, 512;
	add.s32 	%r232, %r232, 1;
	setp.ne.s32 	%p9, %r232, 0;
	@%p9 bra 	$L__BB6_29;
$L__BB6_30:
	setp.lt.u32 	%p10, %r19, 1536;
	@%p10 bra 	$L__BB6_33;
	cvt.u64.u32 	%rd43, %r235;
	cvt.u64.u32 	%rd44, %r231;
	add.s64 	%rd45, %rd43, %rd44;
	shl.b64 	%rd46, %rd45, 3;
	add.s64 	%rd47, %rd46, %rd8;
	add.s64 	%rd103, %rd47, 8192;
	add.s32 	%r236, %r235, %r231;
$L__BB6_32:
	mul.wide.u32 	%rd56, %r236, 8;
	add.s64 	%rd49, %rd8, %rd56;
	// begin inline asm
	ld.global.nc.u64 %rd48, [%rd49];
	// end inline asm
	mov.b64 	%fd58, %rd48;
	add.f64 	%fd59, %fd230, %fd58;
	add.s64 	%rd51, %rd103, -4096;
	// begin inline asm
	ld.global.nc.u64 %rd50, [%rd51];
	// end inline asm
	mov.b64 	%fd60, %rd50;
	add.f64 	%fd61, %fd59, %fd60;
	// begin inline asm
	ld.global.nc.u64 %rd52, [%rd103];
	// end inline asm
	mov.b64 	%fd62, %rd52;
	add.f64 	%fd63, %fd61, %fd62;
	add.s64 	%rd55, %rd103, 4096;
	// begin inline asm
	ld.global.nc.u64 %rd54, [%rd55];
	// end inline asm
	mov.b64 	%fd64, %rd54;
	add.f64 	%fd230, %fd63, %fd64;
	add.s32 	%r235, %r235, 2048;
	add.s64 	%rd103, %rd103, 16384;
	add.s32 	%r236, %r236, 2048;
	setp.lt.s32 	%p11, %r235, %r18;
	@%p11 bra 	$L__BB6_32;
$L__BB6_33:
	// begin inline asm
	mov.u32 %r45, %laneid;
	// end inline asm
	mov.b64 	%rd57, %fd230;
	mov.b64 	{%r47, %r52}, %rd57;
	mov.b32 	%r53, 1;
	mov.b32 	%r94, 31;
	mov.b32 	%r95, -1;
	// begin inline asm
	shfl.sync.down.b32 %r46, %r47, %r53, %r94, %r95;
	// end inline asm
	// begin inline asm
	shfl.sync.down.b32 %r51, %r52, %r53, %r94, %r95;
	// end inline asm
	mov.b64 	%rd58, {%r46, %r51};
	mov.b64 	%fd65, %rd58;
	setp.gt.s32 	%p12, %r45, 30;
	add.f64 	%fd66, %fd230, %fd65;
	selp.f64 	%fd67, %fd230, %fd66, %p12;
	mov.b64 	%rd59, %fd67;
	mov.b64 	{%r57, %r62}, %rd59;
	mov.b32 	%r63, 2;
	// begin inline asm
	shfl.sync.down.b32 %r56, %r57, %r63, %r94, %r95;
	// end inline asm
	// begin inline asm
	shfl.sync.down.b32 %r61, %r62, %r63, %r94, %r95;
	// end inline asm
	mov.b64 	%rd60, {%r56, %r61};
	mov.b64 	%fd68, %rd60;
	setp.gt.s32 	%p13, %r45, 29;
	add.f64 	%fd69, %fd67, %fd68;
	selp.f64 	%fd70, %fd67, %fd69, %p13;
	mov.b64 	%rd61, %fd70;
	mov.b64 	{%r67, %r72}, %rd61;
	mov.b32 	%r73, 4;
	// begin inline asm
	shfl.sync.down.b32 %r66, %r67, %r73, %r94, %r95;
	// end inline asm
	// begin inline asm
	shfl.sync.down.b32 %r71, %r72, %r73, %r94, %r95;
	// end inline asm
	mov.b64 	%rd62, {%r66, %r71};
	mov.b64 	%fd71, %rd62;
	setp.gt.s32 	%p14, %r45, 27;
	add.f64 	%fd72, %fd70, %fd71;
	selp.f64 	%fd73, %fd70, %fd72, %p14;
	mov.b64 	%rd63, %fd73;
	mov.b64 	{%r77, %r82}, %rd63;
	mov.b32 	%r83, 8;
	// begin inline asm
	shfl.sync.down.b32 %r76, %r77, %r83, %r94, %r95;
	// end inline asm
	// begin inline asm
	shfl.sync.down.b32 %r81, %r82, %r83, %r94, %r95;
	// end inline asm
	mov.b64 	%rd64, {%r76, %r81};
	mov.b64 	%fd74, %rd64;
	setp.gt.s32 	%p15, %r45, 23;
	add.f64 	%fd75, %fd73, %fd74;
	selp.f64 	%fd76, %fd73, %fd75, %p15;
	mov.b64 	%rd65, %fd76;
	mov.b64 	{%r87, %r92}, %rd65;
	mov.b32 	%r93, 16;
	// begin inline asm
	shfl.sync.down.b32 %r86, %r87, %r93, %r94, %r95;
	// end inline asm
	// begin inline asm
	shfl.sync.down.b32 %r91, %r92, %r93, %r94, %r95;
	// end inline asm
	mov.b64 	%rd66, {%r86, %r91};
	mov.b64 	%fd77, %rd66;
	setp.gt.s32 	%p16, %r45, 15;
	add.f64 	%fd26, %fd76, %fd77;
	selp.f64 	%fd231, %fd76, %fd26, %p16;
	setp.ne.s32 	%p17, %r45, 0;
	@%p17 bra 	$L__BB6_35;
	shr.u32 	%r96, %r13, 2;
	and.b32  	%r97, %r96, 248;
	mov.u32 	%r98, _ZZN3cub18CUB_300001_SM_10006detail6reduce28DeviceReduceSingleTileKernelINS2_10policy_hubIdyN4cuda3std3__44plusIdEEE10Policy1000EPdSC_iS9_ddNS7_10__identityEEEvT0_T1_T2_T3_T4_T6_E12temp_storage;
	add.s32 	%r99, %r98, %r97;
	st.shared.f64 	[%r99+16], %fd26;
$L__BB6_35:
	bar.sync 	0;
	setp.ne.s32 	%p18, %r13, 0;
	@%p18 bra 	$L__BB6_37;
	ld.shared.f64 	%fd78, [_ZZN3cub18CUB_300001_SM_10006detail6reduce28DeviceReduceSingleTileKernelINS2_10policy_hubIdyN4cuda3std3__44plusIdEEE10Policy1000EPdSC_iS9_ddNS7_10__identityEEEvT0_T1_T2_T3_T4_T6_E12temp_storage+24];
	add.f64 	%fd79, %fd231, %fd78;
	ld.shared.f64 	%fd80, [_ZZN3cub18CUB_300001_SM_10006detail6reduce28DeviceReduceSingleTileKernelINS2_10policy_hubIdyN4cuda3std3__44plusIdEEE10Policy1000EPdSC_iS9_ddNS7_10__identityEEEvT0_T1_T2_T3_T4_T6_E12temp_storage+32];
	add.f64 	%fd81, %fd79, %fd80;
	ld.shared.f64 	%fd82, [_ZZN3cub18CUB_300001_SM_10006detail6reduce28DeviceReduceSingleTileKernelINS2_10policy_hubIdyN4cuda3std3__44plusIdEEE10Policy1000EPdSC_iS9_ddNS7_10__identityEEEvT0_T1_T2_T3_T4_T6_E12temp_storage+40];
	add.f64 	%fd83, %fd81, %fd82;
	ld.shared.f64 	%fd84, [_ZZN3cub18CUB_300001_SM_10006detail6reduce28DeviceReduceSingleTileKernelINS2_10policy_hubIdyN4cuda3std3__44plusIdEEE10Policy1000EPdSC_iS9_ddNS7_10__identityEEEvT0_T1_T2_T3_T4_T6_E12temp_storage+48];
	add.f64 	%fd85, %fd83, %fd84;
	ld.shared.f64 	%fd86, [_ZZN3cub18CUB_300001_SM_10006detail6reduce28DeviceReduceSingleTileKernelINS2_10policy_hubIdyN4cuda3std3__44plusIdEEE10Policy1000EPdSC_iS9_ddNS7_10__identityEEEvT0_T1_T2_T3_T4_T6_E12temp_storage+56];
	add.f64 	%fd87, %fd85, %fd86;
	ld.shared.f64 	%fd88, [_ZZN3cub18CUB_300001_SM_10006detail6reduce28DeviceReduceSingleTileKernelINS2_10policy_hubIdyN4cuda3std3__44plusIdEEE10Policy1000EPdSC_iS9_ddNS7_10__identityEEEvT0_T1_T2_T3_T4_T6_E12temp_storage+64];
	add.f64 	%fd89, %fd87, %fd88;
	ld.shared.f64 	%fd90, [_ZZN3cub18CUB_300001_SM_10006detail6reduce28DeviceReduceSingleTileKernelINS2_10policy_hubIdyN4cuda3std3__44plusIdEEE10Policy1000EPdSC_iS9_ddNS7_10__identityEEEvT0_T1_T2_T3_T4_T6_E12temp_storage+72];
	add.f64 	%fd91, %fd89, %fd90;
	ld.shared.f64 	%fd92, [_ZZN3cub18CUB_300001_SM_10006detail6reduce28DeviceReduceSingleTileKernelINS2_10policy_hubIdyN4cuda3std3__44plusIdEEE10Policy1000EPdSC_iS9_ddNS7_10__identityEEEvT0_T1_T2_T3_T4_T6_E12temp_storage+80];
	add.f64 	%fd93, %fd91, %fd92;
	ld.shared.f64 	%fd94, [_ZZN3cub18CUB_300001_SM_10006detail6reduce28DeviceReduceSingleTileKernelINS2_10policy_hubIdyN4cuda3std3__44plusIdEEE10Policy1000EPdSC_iS9_ddNS7_10__identityEEEvT0_T1_T2_T3_T4_T6_E12temp_storage+88];
	add.f64 	%fd95, %fd93, %fd94;
	ld.shared.f64 	%fd96, [_ZZN3cub18CUB_300001_SM_10006detail6reduce28DeviceReduceSingleTileKernelINS2_10policy_hubIdyN4cuda3std3__44plusIdEEE10Policy1000EPdSC_iS9_ddNS7_10__identityEEEvT0_T1_T2_T3_T4_T6_E12temp_storage+96];
	add.f64 	%fd97, %fd95, %fd96;
	ld.shared.f64 	%fd98, [_ZZN3cub18CUB_300001_SM_10006detail6reduce28DeviceReduceSingleTileKernelINS2_10policy_hubIdyN4cuda3std3__44plusIdEEE10Policy1000EPdSC_iS9_ddNS7_10__identityEEEvT0_T1_T2_T3_T4_T6_E12temp_storage+104];
	add.f64 	%fd99, %fd97, %fd98;
	ld.shared.f64 	%fd100, [_ZZN3cub18CUB_300001_SM_10006detail6reduce28DeviceReduceSingleTileKernelINS2_10policy_hubIdyN4cuda3std3__44plusIdEEE10Policy1000EPdSC_iS9_ddNS7_10__identityEEEvT0_T1_T2_T3_T4_T6_E12temp_storage+112];
	add.f64 	%fd101, %fd99, %fd100;
	ld.shared.f64 	%fd102, [_ZZN3cub18CUB_300001_SM_10006detail6reduce28DeviceReduceSingleTileKernelINS2_10policy_hubIdyN4cuda3std3__44plusIdEEE10Policy1000EPdSC_iS9_ddNS7_10__identityEEEvT0_T1_T2_T3_T4_T6_E12temp_storage+120];
	add.f64 	%fd103, %fd101, %fd102;
	ld.shared.f64 	%fd104, [_ZZN3cub18CUB_300001_SM_10006detail6reduce28DeviceReduceSingleTileKernelINS2_10policy_hubIdyN4cuda3std3__44plusIdEEE10Policy1000EPdSC_iS9_ddNS7_10__identityEEEvT0_T1_T2_T3_T4_T6_E12temp_storage+128];
	add.f64 	%fd105, %fd103, %fd104;
	ld.shared.f64 	%fd106, [_ZZN3cub18CUB_300001_SM_10006detail6reduce28DeviceReduceSingleTileKernelINS2_10policy_hubIdyN4cuda3std3__44plusIdEEE10Policy1000EPdSC_iS9_ddNS7_10__identityEEEvT0_T1_T2_T3_T4_T6_E12temp_storage+136];
	add.f64 	%fd231, %fd105, %fd106;
$L__BB6_37:
	mov.u32 	%r223, %tid.x;
	setp.ne.s32 	%p56, %r223, 0;
	@%p56 bra 	$L__BB6_39;
	add.f64 	%fd217, %fd30, %fd231;
	st.global.f64 	[%rd1], %fd217;
$L__BB6_39:
	ret;

}
.func  (.param .b64 func_retval0) __internal_accurate_pow(
	.param .b64 __internal_accurate_pow_param_0,
	.param .b64 __internal_accurate_pow_param_1
)
{
	.reg .pred 	%p<8>;
	.reg .b32 	%r<49>;
	.reg .b32 	%f<3>;
	.reg .b64 	%fd<109>;

	ld.param.f64 	%fd10, [__internal_accurate_pow_param_0];
	ld.param.f64 	%fd11, [__internal_accurate_pow_param_1];
	{
	.reg .b32 %temp; 
	mov.b64 	{%temp, %r46}, %fd10;
	}
	{
	.reg .b32 %temp; 
	mov.b64 	{%r45, %temp}, %fd10;
	}
	shr.u32 	%r47, %r46, 20;
	setp.gt.u32 	%p1, %r46, 1048575;
	@%p1 bra 	$L__BB7_2;
	mul.f64 	%fd12, %fd10, 0d4350000000000000;
	{
	.reg .b32 %temp; 
	mov.b64 	{%temp, %r46}, %fd12;
	}
	{
	.reg .b32 %temp; 
	mov.b64 	{%r45, %temp}, %fd12;
	}
	shr.u32 	%r16, %r46, 20;
	add.s32 	%r47, %r16, -54;
$L__BB7_2:
	add.s32 	%r48, %r47, -1023;
	and.b32  	%r17, %r46, -2146435073;
	or.b32  	%r18, %r17, 1072693248;
	mov.b64 	%fd107, {%r45, %r18};
	setp.lt.u32 	%p2, %r18, 1073127583;
	@%p2 bra 	$L__BB7_4;
	{
	.reg .b32 %temp; 
	mov.b64 	{%r19, %temp}, %fd107;
	}
	{
	.reg .b32 %temp; 
	mov.b64 	{%temp, %r20}, %fd107;
	}
	add.s32 	%r21, %r20, -1048576;
	mov.b64 	%fd107, {%r19, %r21};
	add.s32 	%r48, %r47, -1022;
$L__BB7_4:
	add.f64 	%fd13, %fd107, 0dBFF0000000000000;
	add.f64 	%fd14, %fd107, 0d3FF0000000000000;
	rcp.approx.ftz.f64 	%fd15, %fd14;
	neg.f64 	%fd16, %fd14;
	fma.rn.f64 	%fd17, %fd16, %fd15, 0d3FF0000000000000;
	fma.rn.f64 	%fd18, %fd17, %fd17, %fd17;
	fma.rn.f64 	%fd19, %fd18, %fd15, %fd15;
	mul.f64 	%fd20, %fd13, %fd19;
	fma.rn.f64 	%fd21, %fd13, %fd19, %fd20;
	mul.f64 	%fd22, %fd21, %fd21;
	fma.rn.f64 	%fd23, %fd22, 0d3EB0F5FF7D2CAFE2, 0d3ED0F5D241AD3B5A;
	fma.rn.f64 	%fd24, %fd23, %fd22, 0d3EF3B20A75488A3F;
	fma.rn.f64 	%fd25, %fd24, %fd22, 0d3F1745CDE4FAECD5;
	fma.rn.f64 	%fd26, %fd25, %fd22, 0d3F3C71C7258A578B;
	fma.rn.f64 	%fd27, %fd26, %fd22, 0d3F6249249242B910;
	fma.rn.f64 	%fd28, %fd27, %fd22, 0d3F89999999999DFB;
	sub.f64 	%fd29, %fd13, %fd21;
	add.f64 	%fd30, %fd29, %fd29;
	neg.f64 	%fd31, %fd21;
	fma.rn.f64 	%fd32, %fd31, %fd13, %fd30;
	mul.f64 	%fd33, %fd19, %fd32;
	fma.rn.f64 	%fd34, %fd22, %fd28, 0d3FB5555555555555;
	mov.f64 	%fd35, 0d3FB5555555555555;
	sub.f64 	%fd36, %fd35, %fd34;
	fma.rn.f64 	%fd37, %fd22, %fd28, %fd36;
	add.f64 	%fd38, %fd37, 0dBC46A4CB00B9E7B0;
	add.f64 	%fd39, %fd34, %fd38;
	sub.f64 	%fd40, %fd34, %fd39;
	add.f64 	%fd41, %fd38, %fd40;
	mul.rn.f64 	%fd42, %fd21, %fd21;
	neg.f64 	%fd43, %fd42;
	fma.rn.f64 	%fd44, %fd21, %fd21, %fd43;
	{
	.reg .b32 %temp; 
	mov.b64 	{%r22, %temp}, %fd33;
	}
	{
	.reg .b32 %temp; 
	mov.b64 	{%temp, %r23}, %fd33;
	}
	add.s32 	%r24, %r23, 1048576;
	mov.b64 	%fd45, {%r22, %r24};
	fma.rn.f64 	%fd46, %fd21, %fd45, %fd44;
	mul.rn.f64 	%fd47, %fd42, %fd21;
	neg.f64 	%fd48, %fd47;
	fma.rn.f64 	%fd49, %fd42, %fd21, %fd48;
	fma.rn.f64 	%fd50, %fd42, %fd33, %fd49;
	fma.rn.f64 	%fd51, %fd46, %fd21, %fd50;
	mul.rn.f64 	%fd52, %fd39, %fd47;
	neg.f64 	%fd53, %fd52;
	fma.rn.f64 	%fd54, %fd39, %fd47, %fd53;
	fma.rn.f64 	%fd55, %fd39, %fd51, %fd54;
	fma.rn.f64 	%fd56, %fd41, %fd47, %fd55;
	add.f64 	%fd57, %fd52, %fd56;
	sub.f64 	%fd58, %fd52, %fd57;
	add.f64 	%fd59, %fd56, %fd58;
	add.f64 	%fd60, %fd21, %fd57;
	sub.f64 	%fd61, %fd21, %fd60;
	add.f64 	%fd62, %fd57, %fd61;
	add.f64 	%fd63, %fd59, %fd62;
	add.f64 	%fd64, %fd33, %fd63;
	add.f64 	%fd65, %fd60, %fd64;
	sub.f64 	%fd66, %fd60, %fd65;
	add.f64 	%fd67, %fd64, %fd66;
	xor.b32  	%r25, %r48, -2147483648;
	mov.b32 	%r26, 1127219200;
	mov.b64 	%fd68, {%r25, %r26};
	mov.b32 	%r27, -2147483648;
	mov.b64 	%fd69, {%r27, %r26};
	sub.f64 	%fd70, %fd68, %fd69;
	fma.rn.f64 	%fd71, %fd70, 0d3FE62E42FEFA39EF, %fd65;
	fma.rn.f64 	%fd72, %fd70, 0dBFE62E42FEFA39EF, %fd71;
	sub.f64 	%fd73, %fd72, %fd65;
	sub.f64 	%fd74, %fd67, %fd73;
	fma.rn.f64 	%fd75, %fd70, 0d3C7ABC9E3B39803F, %fd74;
	add.f64 	%fd76, %fd71, %fd75;
	sub.f64 	%fd77, %fd71, %fd76;
	add.f64 	%fd78, %fd75, %fd77;
	{
	.reg .b32 %temp; 
	mov.b64 	{%temp, %r28}, %fd11;
	}
	{
	.reg .b32 %temp; 
	mov.b64 	{%r29, %temp}, %fd11;
	}
	shl.b32 	%r30, %r28, 1;
	setp.gt.u32 	%p3, %r30, -33554433;
	and.b32  	%r31, %r28, -15728641;
	selp.b32 	%r32, %r31, %r28, %p3;
	mov.b64 	%fd79, {%r29, %r32};
	mul.rn.f64 	%fd80, %fd76, %fd79;
	neg.f64 	%fd81, %fd80;
	fma.rn.f64 	%fd82, %fd76, %fd79, %fd81;
	fma.rn.f64 	%fd83, %fd78, %fd79, %fd82;
	add.f64 	%fd4, %fd80, %fd83;
	sub.f64 	%fd84, %fd80, %fd4;
	add.f64 	%fd5, %fd83, %fd84;
	fma.rn.f64 	%fd85, %fd4, 0d3FF71547652B82FE, 0d4338000000000000;
	{
	.reg .b32 %temp; 
	mov.b64 	{%r13, %temp}, %fd85;
	}
	mov.f64 	%fd86, 0dC338000000000000;
	add.rn.f64 	%fd87, %fd85, %fd86;
	fma.rn.f64 	%fd88, %fd87, 0dBFE62E42FEFA39EF, %fd4;
	fma.rn.f64 	%fd89, %fd87, 0dBC7ABC9E3B39803F, %fd88;
	fma.rn.f64 	%fd90, %fd89, 0d3E5ADE1569CE2BDF, 0d3E928AF3FCA213EA;
	fma.rn.f64 	%fd91, %fd90, %fd89, 0d3EC71DEE62401315;
	fma.rn.f64 	%fd92, %fd91, %fd89, 0d3EFA01997C89EB71;
	fma.rn.f64 	%fd93, %fd92, %fd89, 0d3F2A01A014761F65;
	fma.rn.f64 	%fd94, %fd93, %fd89, 0d3F56C16C1852B7AF;
	fma.rn.f64 	%fd95, %fd94, %fd89, 0d3F81111111122322;
	fma.rn.f64 	%fd96, %fd95, %fd89, 0d3FA55555555502A1;
	fma.rn.f64 	%fd97, %fd96, %fd89, 0d3FC5555555555511;
	fma.rn.f64 	%fd98, %fd97, %fd89, 0d3FE000000000000B;
	fma.rn.f64 	%fd99, %fd98, %fd89, 0d3FF0000000000000;
	fma.rn.f64 	%fd100, %fd99, %fd89, 0d3FF0000000000000;
	{
	.reg .b32 %temp; 
	mov.b64 	{%r14, %temp}, %fd100;
	}
	{
	.reg .b32 %temp; 
	mov.b64 	{%temp, %r15}, %fd100;
	}
	shl.b32 	%r33, %r13, 20;
	add.s32 	%r34, %r33, %r15;
	mov.b64 	%fd108, {%r14, %r34};
	{
	.reg .b32 %temp; 
	mov.b64 	{%temp, %r35}, %fd4;
	}
	mov.b32 	%f2, %r35;
	abs.f32 	%f1, %f2;
	setp.lt.f32 	%p4, %f1, 0f4086232B;
	@%p4 bra 	$L__BB7_7;
	setp.lt.f64 	%p5, %fd4, 0d0000000000000000;
	add.f64 	%fd101, %fd4, 0d7FF0000000000000;
	selp.f64 	%fd108, 0d0000000000000000, %fd101, %p5;
	setp.geu.f32 	%p6, %f1, 0f40874800;
	@%p6 bra 	$L__BB7_7;
	shr.u32 	%r36, %r13, 31;
	add.s32 	%r37, %r13, %r36;
	shr.s32 	%r38, %r37, 1;
	shl.b32 	%r39, %r38, 20;
	add.s32 	%r40, %r15, %r39;
	mov.b64 	%fd102, {%r14, %r40};
	sub.s32 	%r41, %r13, %r38;
	shl.b32 	%r42, %r41, 20;
	add.s32 	%r43, %r42, 1072693248;
	mov.b32 	%r44, 0;
	mov.b64 	%fd103, {%r44, %r43};
	mul.f64 	%fd108, %fd103, %fd102;
$L__BB7_7:
	abs.f64 	%fd104, %fd108;
	setp.eq.f64 	%p7, %fd104, 0d7FF0000000000000;
	fma.rn.f64 	%fd105, %fd108, %fd5, %fd108;
	selp.f64 	%fd106, %fd108, %fd105, %p7;
	st.param.f64 	[func_retval0], %fd106;
	ret;

}


// ===== COMPILED SASS (sm_100) =====

	.target	sm_100

	.elftype	@"ET_EXEC"


//--------------------- .note.nv.tkinfo           --------------------------
	.section	.note.nv.tkinfo,"",@"SHT_NOTE"
	.sectionflags	@"SHF_NOTE_NV_TKINFO"
	.tkinfo
        /*0018*/ 	.word	0x00000002
        /*0030*/ 	.string	""
        /*0030*/ 	.string	"ptxas"
        /*0030*/ 	.string	"Cuda compilation tools, release 13.0, V13.0.88"
        /*0030*/ 	.string	"Build cuda_13.0.r13.0/compiler.36424714_0"
        /*0030*/ 	.string	"-arch sm_100 -m 64 "



//--------------------- .note.nv.cuinfo           --------------------------
	.section	.note.nv.cuinfo,"",@"SHT_NOTE"
	.sectionflags	@"SHF_NOTE_NV_CUINFO"
        /*0018*/ 	.short	0x0002
        /*001a*/ 	.short	0x0064
        /*001c*/ 	.short	0x0082
	.zero		2


//--------------------- .nv.info                  --------------------------
	.section	.nv.info,"",@"SHT_CUDA_INFO"
	.align	4


	//----- nvinfo : EIATTR_REGCOUNT
	.align		4
        /*0000*/ 	.byte	0x04, 0x2f
        /*0002*/ 	.short	(.L_44 - .L_43)
	.align		4
.L_43:
        /*0004*/ 	.word	index@(_ZN3cub18CUB_300001_SM_10006detail11EmptyKernelIvEEvv)
        /*0008*/ 	.word	0x00000004


	//----- nvinfo : EIATTR_FRAME_SIZE
	.align		4
.L_44:
        /*000c*/ 	.byte	0x04, 0x11
        /*000e*/ 	.short	(.L_46 - .L_45)
	.align		4
.L_45:
        /*0010*/ 	.word	index@(_ZN3cub18CUB_300001_SM_10006detail11EmptyKernelIvEEvv)
        /*0014*/ 	.word	0x00000000


	//----- nvinfo : EIATTR_REGCOUNT
	.align		4
.L_46:
        /*0018*/ 	.byte	0x04, 0x2f
        /*001a*/ 	.short	(.L_48 - .L_47)
	.align		4
.L_47:
        /*001c*/ 	.word	index@(_ZN3cub18CUB_300001_SM_10006detail6reduce28DeviceReduceSingleTileKernelINS2_10policy_hubIdjN4cuda3std3__44plusIdEEE10Policy1000EN6thrust24THRUST_300001_SM_1000_NS10device_ptrIKdEEPdjS9_dd13power_functorEEvT0_T1_T2_T3_T4_T6_)
        /*0020*/ 	.word	0x00000046


	//----- nvinfo : EIATTR_FRAME_SIZE
	.align		4
.L_48:
        /*0024*/ 	.byte	0x04, 0x11
        /*0026*/ 	.short	(.L_50 - .L_49)
	.align		4
.L_49:
        /*0028*/ 	.word	index@($_ZN3cub18CUB_300001_SM_10006detail6reduce28DeviceReduceSingleTileKernelINS2_10policy_hubIdjN4cuda3std3__44plusIdEEE10Policy1000EN6thrust24THRUST_300001_SM_1000_NS10device_ptrIKdEEPdjS9_dd13power_functorEEvT0_T1_T2_T3_T4_T6_$__internal_accurate_pow)
        /*002c*/ 	.word	0x00000000


	//----- nvinfo : EIATTR_FRAME_SIZE
	.align		4
.L_50:
        /*0030*/ 	.byte	0x04, 0x11
        /*0032*/ 	.short	(.L_52 - .L_51)
	.align		4
.L_51:
        /*0034*/ 	.word	index@(_ZN3cub18CUB_300001_SM_10006detail6reduce28DeviceReduceSingleTileKernelINS2_10policy_hubIdjN4cuda3std3__44plusIdEEE10Policy1000EN6thrust24THRUST_300001_SM_1000_NS10device_ptrIKdEEPdjS9_dd13power_functorEEvT0_T1_T2_T3_T4_T6_)
        /*0038*/ 	.word	0x00000000


	//----- nvinfo : EIATTR_REGCOUNT
	.align		4
.L_52:
        /*003c*/ 	.byte	0x04, 0x2f
        /*003e*/ 	.short	(.L_54 - .L_53)
	.align		4
.L_53:
        /*0040*/ 	.word	index@(_ZN3cub18CUB_300001_SM_10006detail6reduce18DeviceReduceKernelINS2_10policy_hubIdjN4cuda3std3__44plusIdEEE10Policy1000EN6thrust24THRUST_300001_SM_1000_NS10device_ptrIKdEEjS9_d13power_functorEEvT0_PT3_T1_NS0_13GridEvenShareISL_EET2_T4_)
        /*0044*/ 	.word	0x0000003a


	//----- nvinfo : EIATTR_FRAME_SIZE
	.align		4
.L_54:
        /*0048*/ 	.byte	0x04, 0x11
        /*004a*/ 	.short	(.L_56 - .L_55)
	.align		4
.L_55:
        /*004c*/ 	.word	index@($_ZN3cub18CUB_300001_SM_10006detail6reduce18DeviceReduceKernelINS2_10policy_hubIdjN4cuda3std3__44plusIdEEE10Policy1000EN6thrust24THRUST_300001_SM_1000_NS10device_ptrIKdEEjS9_d13power_functorEEvT0_PT3_T1_NS0_13GridEvenShareISL_EET2_T4_$__internal_accurate_pow)
        /*0050*/ 	.word	0x00000000


	//----- nvinfo : EIATTR_FRAME_SIZE
	.align		4
.L_56:
        /*0054*/ 	.byte	0x04, 0x11
        /*0056*/ 	.short	(.L_58 - .L_57)
	.align		4
.L_57:
        /*0058*/ 	.word	index@(_ZN3cub18CUB_300001_SM_10006detail6reduce18DeviceReduceKernelINS2_10policy_hubIdjN4cuda3std3__44plusIdEEE10Policy1000EN6thrust24THRUST_300001_SM_1000_NS10device_ptrIKdEEjS9_d13power_functorEEvT0_PT3_T1_NS0_13GridEvenShareISL_EET2_T4_)
        /*005c*/ 	.word	0x00000000


	//----- nvinfo : EIATTR_REGCOUNT
	.align		4
.L_58:
        /*0060*/ 	.byte	0x04, 0x2f
        /*0062*/ 	.short	(.L_60 - .L_59)
	.align		4
.L_59:
        /*0064*/ 	.word	index@(_ZN3cub18CUB_300001_SM_10006detail6reduce28DeviceReduceSingleTileKernelINS2_10policy_hubIdjN4cuda3std3__44plusIdEEE10Policy1000EPdSC_iS9_ddNS7_10__identityEEEvT0_T1_T2_T3_T4_T6_)
        /*0068*/ 	.word	0x00000030


	//----- nvinfo : EIATTR_FRAME_SIZE
	.align		4
.L_60:
        /*006c*/ 	.byte	0x04, 0x11
        /*006e*/ 	.short	(.L_62 - .L_61)
	.align		4
.L_61:
        /*0070*/ 	.word	index@(_ZN3cub18CUB_300001_SM_10006detail6reduce28DeviceReduceSingleTileKernelINS2_10policy_hubIdjN4cuda3std3__44plusIdEEE10Policy1000EPdSC_iS9_ddNS7_10__identityEEEvT0_T1_T2_T3_T4_T6_)
        /*0074*/ 	.word	0x00000000


	//----- nvinfo : EIATTR_REGCOUNT
	.align		4
.L_62:
        /*0078*/ 	.byte	0x04, 0x2f
        /*007a*/ 	.short	(.L_64 - .L_63)
	.align		4
.L_63:
        /*007c*/ 	.word	index@(_ZN3cub18CUB_300001_SM_10006detail6reduce28DeviceReduceSingleTileKernelINS2_10policy_hubIdyN4cuda3std3__44plusIdEEE10Policy1000EN6thrust24THRUST_300001_SM_1000_NS10device_ptrIKdEEPdyS9_dd13power_functorEEvT0_T1_T2_T3_T4_T6_)
        /*0080*/ 	.word	0x00000044


	//----- nvinfo : EIATTR_FRAME_SIZE
	.align		4
.L_64:
        /*0084*/ 	.byte	0x04, 0x11
        /*0086*/ 	.short	(.L_66 - .L_65)
	.align		4
.L_65:
        /*0088*/ 	.word	index@($_ZN3cub18CUB_300001_SM_10006detail6reduce28DeviceReduceSingleTileKernelINS2_10policy_hubIdyN4cuda3std3__44plusIdEEE10Policy1000EN6thrust24THRUST_300001_SM_1000_NS10device_ptrIKdEEPdyS9_dd13power_functorEEvT0_T1_T2_T3_T4_T6_$__internal_accurate_pow)
        /*008c*/ 	.word	0x00000000


	//----- nvinfo : EIATTR_FRAME_SIZE
	.align		4
.L_66:
        /*0090*/ 	.byte	0x04, 0x11
        /*0092*/ 	.short	(.L_68 - .L_67)
	.align		4
.L_67:
        /*0094*/ 	.word	index@(_ZN3cub18CUB_300001_SM_10006detail6reduce28DeviceReduceSingleTileKernelINS2_10policy_hubIdyN4cuda3std3__44plusIdEEE10Policy1000EN6thrust24THRUST_300001_SM_1000_NS10device_ptrIKdEEPdyS9_dd13power_functorEEvT0_T1_T2_T3_T4_T6_)
        /*0098*/ 	.word	0x00000000


	//----- nvinfo : EIATTR_REGCOUNT
	.align		4
.L_68:
        /*009c*/ 	.byte	0x04, 0x2f
        /*009e*/ 	.short	(.L_70 - .L_69)
	.align		4
.L_69:
        /*00a0*/ 	.word	index@(_ZN3cub18CUB_300001_SM_10006detail6reduce18DeviceReduceKernelINS2_10policy_hubIdyN4cuda3std3__44plusIdEEE10Policy1000EN6thrust24THRUST_300001_SM_1000_NS10device_ptrIKdEEyS9_d13power_functorEEvT0_PT3_T1_NS0_13GridEvenShareISL_EET2_T4_)
        /*00a4*/ 	.word	0x0000003f


	//----- nvinfo : EIATTR_FRAME_SIZE
	.align		4
.L_70:
        /*00a8*/ 	.byte	0x04, 0x11
        /*00aa*/ 	.short	(.L_72 - .L_71)
	.align		4
.L_71:
        /*00ac*/ 	.word	index@($_ZN3cub18CUB_300001_SM_10006detail6reduce18DeviceReduceKernelINS2_10policy_hubIdyN4cuda3std3__44plusIdEEE10Policy1000EN6thrust24THRUST_300001_SM_1000_NS10device_ptrIKdEEyS9_d13power_functorEEvT0_PT3_T1_NS0_13GridEvenShareISL_EET2_T4_$__internal_accurate_pow)
        /*00b0*/ 	.word	0x00000000


	//----- nvinfo : EIATTR_FRAME_SIZE
	.align		4
.L_72:
        /*00b4*/ 	.byte	0x04, 0x11
        /*00b6*/ 	.short	(.L_74 - .L_73)
	.align		4
.L_73:
        /*00b8*/ 	.word	index@(_ZN3cub18CUB_300001_SM_10006detail6reduce18DeviceReduceKernelINS2_10policy_hubIdyN4cuda3std3__44plusIdEEE10Policy1000EN6thrust24THRUST_300001_SM_1000_NS10device_ptrIKdEEyS9_d13power_functorEEvT0_PT3_T1_NS0_13GridEvenShareISL_EET2_T4_)
        /*00bc*/ 	.word	0x00000000


	//----- nvinfo : EIATTR_REGCOUNT
	.align		4
.L_74:
        /*00c0*/ 	.byte	0x04, 0x2f
        /*00c2*/ 	.short	(.L_76 - .L_75)
	.align		4
.L_75:
        /*00c4*/ 	.word	index@(_ZN3cub18CUB_300001_SM_10006detail6reduce28DeviceReduceSingleTileKernelINS2_10policy_hubIdyN4cuda3std3__44plusIdEEE10Policy1000EPdSC_iS9_ddNS7_10__identityEEEvT0_T1_T2_T3_T4_T6_)
        /*00c8*/ 	.word	0x00000030


	//----- nvinfo : EIATTR_FRAME_SIZE
	.align		4
.L_76:
        /*00cc*/ 	.byte	0x04, 0x11
        /*00ce*/ 	.short	(.L_78 - .L_77)
	.align		4
.L_77:
        /*00d0*/ 	.word	index@(_ZN3cub18CUB_300001_SM_10006detail6reduce28DeviceReduceSingleTileKernelINS2_10policy_hubIdyN4cuda3std3__44plusIdEEE10Policy1000EPdSC_iS9_ddNS7_10__identityEEEvT0_T1_T2_T3_T4_T6_)
        /*00d4*/ 	.word	0x00000000


	//----- nvinfo : EIATTR_MIN_STACK_SIZE
	.align		4
.L_78:
        /*00d8*/ 	.byte	0x04, 0x12
        /*00da*/ 	.short	(.L_80 - .L_79)
	.align		4
.L_79:
        /*00dc*/ 	.word	index@(_ZN3cub18CUB_300001_SM_10006detail6reduce28DeviceReduceSingleTileKernelINS2_10policy_hubIdyN4cuda3std3__44plusIdEEE10Policy1000EPdSC_iS9_ddNS7_10__identityEEEvT0_T1_T2_T3_T4_T6_)
        /*00e0*/ 	.word	0x00000000


	//----- nvinfo : EIATTR_MIN_STACK_SIZE
	.align		4
.L_80:
        /*00e4*/ 	.byte	0x04, 0x12
        /*00e6*/ 	.short	(.L_82 - .L_81)
	.align		4
.L_81:
        /*00e8*/ 	.word	index@(_ZN3cub18CUB_300001_SM_10006detail6reduce18DeviceReduceKernelINS2_10policy_hubIdyN4cuda3std3__44plusIdEEE10Policy1000EN6thrust24THRUST_300001_SM_1000_NS10device_ptrIKdEEyS9_d13power_functorEEvT0_PT3_T1_NS0_13GridEvenShareISL_EET2_T4_)
        /*00ec*/ 	.word	0x00000000


	//----- nvinfo : EIATTR_MIN_STACK_SIZE
	.align		4
.L_82:
        /*00f0*/ 	.byte	0x04, 0x12
        /*00f2*/ 	.short	(.L_84 - .L_83)
	.align		4
.L_83:
        /*00f4*/ 	.word	index@(_ZN3cub18CUB_300001_SM_10006detail6reduce28DeviceReduceSingleTileKernelINS2_10policy_hubIdyN4cuda3std3__44plusIdEEE10Policy1000EN6thrust24THRUST_300001_SM_1000_NS10device_ptrIKdEEPdyS9_dd13power_functorEEvT0_T1_T2_T3_T4_T6_)
        /*00f8*/ 	.word	0x00000000


	//----- nvinfo : EIATTR_MIN_STACK_SIZE
	.align		4
.L_84:
        /*00fc*/ 	.byte	0x04, 0x12
        /*00fe*/ 	.short	(.L_86 - .L_85)
	.align		4
.L_85:
        /*0100*/ 	.word	index@(_ZN3cub18CUB_300001_SM_10006detail6reduce28DeviceReduceSingleTileKernelINS2_10policy_hubIdjN4cuda3std3__44plusIdEEE10Policy1000EPdSC_iS9_ddNS7_10__identityEEEvT0_T1_T2_T3_T4_T6_)
        /*0104*/ 	.word	0x00000000


	//----- nvinfo : EIATTR_MIN_STACK_SIZE
	.align		4
.L_86:
        /*0108*/ 	.byte	0x04, 0x12
        /*010a*/ 	.short	(.L_88 - .L_87)
	.align		4
.L_87:
        /*010c*/ 	.word	index@(_ZN3cub18CUB_300001_SM_10006detail6reduce18DeviceReduceKernelINS2_10policy_hubIdjN4cuda3std3__44plusIdEEE10Policy1000EN6thrust24THRUST_300001_SM_1000_NS10device_ptrIKdEEjS9_d13power_functorEEvT0_PT3_T1_NS0_13GridEvenShareISL_EET2_T4_)
        /*0110*/ 	.word	0x00000000


	//----- nvinfo : EIATTR_MIN_STACK_SIZE
	.align		4
.L_88:
        /*0114*/ 	.byte	0x04, 0x12
        /*0116*/ 	.short	(.L_90 - .L_89)
	.align		4
.L_89:
        /*0118*/ 	.word	index@(_ZN3cub18CUB_300001_SM_10006detail6reduce28DeviceReduceSingleTileKernelINS2_10policy_hubIdjN4cuda3std3__44plusIdEEE10Policy1000EN6thrust24THRUST_300001_SM_1000_NS10device_ptrIKdEEPdjS9_dd13power_functorEEvT0_T1_T2_T3_T4_T6_)
        /*011c*/ 	.word	0x00000000


	//----- nvinfo : EIATTR_MIN_STACK_SIZE
	.align		4
.L_90:
        /*0120*/ 	.byte	0x04, 0x12
        /*0122*/ 	.short	(.L_92 - .L_91)
	.align		4
.L_91:
        /*0124*/ 	.word	index@(_ZN3cub18CUB_300001_SM_10006detail11EmptyKernelIvEEvv)
        /*0128*/ 	.word	0x00000000
.L_92:


//--------------------- .nv.compat                --------------------------
	.section	.nv.compat,"",@"SHT_CUDA_COMPAT_INFO"
	.align	4
        /*0000*/ 	.byte	0x02, 0x09, 0x00, 0x00, 0x02, 0x02, 0x01, 0x00, 0x02, 0x05, 0x05, 0x00, 0x03, 0x07, 0x01, 0x01
        /*0010*/ 	.byte	0x02, 0x03, 0x00, 0x00, 0x02, 0x06, 0x01, 0x00, 0x04, 0x0b, 0x08, 0x00, 0x01, 0x00, 0x00, 0x00
        /*0020*/ 	.byte	0x00, 0x00, 0x00, 0x00


//--------------------- .nv.info._ZN3cub18CUB_300001_SM_10006detail6reduce28DeviceReduceSingleTileKernelINS2_10policy_hubIdyN4cuda3std3__44plusIdEEE10Policy1000EPdSC_iS9_ddNS7_10__identityEEEvT0_T1_T2_T3_T4_T6_ --------------------------
	.section	.nv.info._ZN3cub18CUB_300001_SM_10006detail6reduce28DeviceReduceSingleTileKernelINS2_10policy_hubIdyN4cuda3std3__44plusIdEEE10Policy1000EPdSC_iS9_ddNS7_10__identityEEEvT0_T1_T2_T3_T4_T6_,"",@"SHT_CUDA_INFO"
	.sectionflags	@""
	.align	4


	//----- nvinfo : EIATTR_CUDA_API_VERSION
	.align		4
        /*0000*/ 	.byte	0x04, 0x37
        /*0002*/ 	.short	(.L_94 - .L_93)
.L_93:
        /*0004*/ 	.word	0x00000082


	//----- nvinfo : EIATTR_KPARAM_INFO
	.align		4
.L_94:
        /*0008*/ 	.byte	0x04, 0x17
        /*000a*/ 	.short	(.L_96 - .L_95)
.L_95:
        /*000c*/ 	.word	0x00000000
        /*0010*/ 	.short	0x0005
        /*0012*/ 	.short	0x0020
        /*0014*/ 	.byte	0x00, 0xf0, 0x05, 0x00


	//----- nvinfo : EIATTR_KPARAM_INFO
	.align		4
.L_96:
        /*0018*/ 	.byte	0x04, 0x17
        /*001a*/ 	.short	(.L_98 - .L_97)
.L_97:
        /*001c*/ 	.word	0x00000000
        /*0020*/ 	.short	0x0004
        /*0022*/ 	.short	0x0018
        /*0024*/ 	.byte	0x00, 0xf0, 0x21, 0x00


	//----- nvinfo : EIATTR_KPARAM_INFO
	.align		4
.L_98:
        /*0028*/ 	.byte	0x04, 0x17
        /*002a*/ 	.short	(.L_100 - .L_99)
.L_99:
        /*002c*/ 	.word	0x00000000
        /*0030*/ 	.short	0x0003
        /*0032*/ 	.short	0x0014
        /*0034*/ 	.byte	0x00, 0xf0, 0x05, 0x00


	//----- nvinfo : EIATTR_KPARAM_INFO
	.align		4
.L_100:
        /*0038*/ 	.byte	0x04, 0x17
        /*003a*/ 	.short	(.L_102 - .L_101)
.L_101:
        /*003c*/ 	.word	0x00000000
        /*0040*/ 	.short	0x0002
        /*0042*/ 	.short	0x0010
        /*0044*/ 	.byte	0x00, 0xf0, 0x11, 0x00


	//----- nvinfo : EIATTR_KPARAM_INFO
	.align		4
.L_102:
        /*0048*/ 	.byte	0x04, 0x17
        /*004a*/ 	.short	(.L_104 - .L_103)
.L_103:
        /*004c*/ 	.word	0x00000000
        /*0050*/ 	.short	0x0001
        /*0052*/ 	.short	0x0008
        /*0054*/ 	.byte	0x00, 0xf5, 0x21, 0x00


	//----- nvinfo : EIATTR_KPARAM_INFO
	.align		4
.L_104:
        /*0058*/ 	.byte	0x04, 0x17
        /*005a*/ 	.short	(.L_106 - .L_105)
.L_105:
        /*005c*/ 	.word	0x00000000
        /*0060*/ 	.short	0x0000
        /*0062*/ 	.short	0x0000
        /*0064*/ 	.byte	0x00, 0xf5, 0x21, 0x00


	//----- nvinfo : EIATTR_SPARSE_MMA_MASK
	.align		4
.L_106:
        /*0068*/ 	.byte	0x03, 0x50
        /*006a*/ 	.short	0x0000


	//----- nvinfo : EIATTR_MAXREG_COUNT
	.align		4
        /*006c*/ 	.byte	0x03, 0x1b
        /*006e*/ 	.short	0x0080


	//----- nvinfo : EIATTR_NUM_BARRIERS
	.align		4
        /*0070*/ 	.byte	0x02, 0x4c
        /*0072*/ 	.byte	0x01
	.zero		1


	//----- nvinfo : EIATTR_MERCURY_ISA_VERSION
	.align		4
        /*0074*/ 	.byte	0x03, 0x5f
        /*0076*/ 	.short	0x0101


	//----- nvinfo : EIATTR_COOP_GROUP_MASK_REGIDS
	.align		4
        /*0078*/ 	.byte	0x04, 0x29
        /*007a*/ 	.short	(.L_108 - .L_107)


	//   ....[0]....
.L_107:
        /*007c*/ 	.word	0xffffffff


	//   ....[1]....
        /*0080*/ 	.word	0xffffffff


	//   ....[2]....
        /*0084*/ 	.word	0xffffffff


	//   ....[3]....
        /*0088*/ 	.word	0xffffffff


	//   ....[4]....
        /*008c*/ 	.word	0xffffffff


	//   ....[5]....
        /*0090*/ 	.word	0xffffffff


	//   ....[6]....
        /*0094*/ 	.word	0xffffffff


	//   ....[7]....
        /*0098*/ 	.word	0xffffffff


	//   ....[8]....
        /*009c*/ 	.word	0xffffffff


	//   ....[9]....
        /*00a0*/ 	.word	0xffffffff


	//   ....[10]....
        /*00a4*/ 	.word	0xffffffff


	//   ....[11]....
        /*00a8*/ 	.word	0xffffffff


	//   ....[12]....
        /*00ac*/ 	.word	0xffffffff


	//   ....[13]....
        /*00b0*/ 	.word	0xffffffff


	//   ....[14]....
        /*00b4*/ 	.word	0xffffffff


	//   ....[15]....
        /*00b8*/ 	.word	0xffffffff


	//   ....[16]....
        /*00bc*/ 	.word	0xffffffff


	//   ....[17]....
        /*00c0*/ 	.word	0xffffffff


	//   ....[18]....
        /*00c4*/ 	.word	0xffffffff


	//   ....[19]....
        /*00c8*/ 	.word	0xffffffff


	//   ....[20]....
        /*00cc*/ 	.word	0xffffffff


	//   ....[21]....
        /*00d0*/ 	.word	0xffffffff


	//   ....[22]....
        /*00d4*/ 	.word	0xffffffff


	//   ....[23]....
        /*00d8*/ 	.word	0xffffffff


	//   ....[24]....
        /*00dc*/ 	.word	0xffffffff


	//   ....[25]....
        /*00e0*/ 	.word	0xffffffff


	//   ....[26]....
        /*00e4*/ 	.word	0xffffffff


	//   ....[27]....
        /*00e8*/ 	.word	0xffffffff


	//   ....[28]....
        /*00ec*/ 	.word	0xffffffff


	//   ....[29]....
        /*00f0*/ 	.word	0xffffffff


	//----- nvinfo : EIATTR_COOP_GROUP_INSTR_OFFSETS
	.align		4
.L_108:
        /*00f4*/ 	.byte	0x04, 0x28
        /*00f6*/ 	.short	(.L_110 - .L_109)


	//   ....[0]....
.L_109:
        /*00f8*/ 	.word	0x00000960


	//   ....[1]....
        /*00fc*/ 	.word	0x00000970


	//   ....[2]....
        /*0100*/ 	.word	0x000009e0


	//   ....[3]....
        /*0104*/ 	.word	0x00000a10


	//   ....[4]....
        /*0108*/ 	.word	0x00000a70


	//   ....[5]....
        /*010c*/ 	.word	0x00000a80


	//   ....[6]....
        /*0110*/ 	.word	0x00000ae0


	//   ....[7]....
        /*0114*/ 	.word	0x00000af0


	//   ....[8]....
        /*0118*/ 	.word	0x00000b40


	//   ....[9]....
        /*011c*/ 	.word	0x00000b60


	//   ....[10]....
        /*0120*/ 	.word	0x00000e10


	//   ....[11]....
        /*0124*/ 	.word	0x00000e20


	//   ....[12]....
        /*0128*/ 	.word	0x00000eb0


	//   ....[13]....
        /*012c*/ 	.word	0x00000ed0


	//   ....[14]....
        /*0130*/ 	.word	0x00000f20


	//   ....[15]....
        /*0134*/ 	.word	0x00000f40


	//   ....[16]....
        /*0138*/ 	.word	0x00000f90


	//   ....[17]....
        /*013c*/ 	.word	0x00000fb0


	//   ....[18]....
        /*0140*/ 	.word	0x00001000


	//   ....[19]....
        /*0144*/ 	.word	0x00001030


	//   ....[20]....
        /*0148*/ 	.word	0x000020b0


	//   ....[21]....
        /*014c*/ 	.word	0x000020c0


	//   ....[22]....
        /*0150*/ 	.word	0x00002130


	//   ....[23]....
        /*0154*/ 	.word	0x00002140


	//   ....[24]....
        /*0158*/ 	.word	0x000021a0


	//   ....[25]....
        /*015c*/ 	.word	0x000021b0


	//   ....[26]....
        /*0160*/ 	.word	0x00002200


	//   ....[27]....
        /*0164*/ 	.word	0x00002220


	//   ....[28]....
        /*0168*/ 	.word	0x00002280


	//   ....[29]....
        /*016c*/ 	.word	0x000022b0


	//----- nvinfo : EIATTR_VRC_CTA_INIT_COUNT
	.align		4
.L_110:
        /*0170*/ 	.byte	0x02, 0x4a
	.zero		1
	.zero		1


	//----- nvinfo : EIATTR_EXIT_INSTR_OFFSETS
	.align		4
        /*0174*/ 	.byte	0x04, 0x1c
        /*0176*/ 	.short	(.L_112 - .L_111)


	//   ....[0]....
.L_111:
        /*0178*/ 	.word	0x00000080


	//   ....[1]....
        /*017c*/ 	.word	0x000000c0


	//   ....[2]....
        /*0180*/ 	.word	0x00002510


	//   ....[3]....
        /*0184*/ 	.word	0x00002560


	//----- nvinfo : EIATTR_MAX_THREADS
	.align		4
.L_112:
        /*0188*/ 	.byte	0x04, 0x05
        /*018a*/ 	.short	(.L_114 - .L_113)
.L_113:
        /*018c*/ 	.word	0x00000200
        /*0190*/ 	.word	0x00000001
        /*0194*/ 	.word	0x00000001


	//----- nvinfo : EIATTR_CRS_STACK_SIZE
	.align		4
.L_114:
        /*0198*/ 	.byte	0x04, 0x1e
        /*019a*/ 	.short	(.L_116 - .L_115)
.L_115:
        /*019c*/ 	.word	0x00000000


	//----- nvinfo : EIATTR_CBANK_PARAM_SIZE
	.align		4
.L_116:
        /*01a0*/ 	.byte	0x03, 0x19
        /*01a2*/ 	.short	0x0021


	//----- nvinfo : EIATTR_PARAM_CBANK
	.align		4
        /*01a4*/ 	.byte	0x04, 0x0a
        /*01a6*/ 	.short	(.L_118 - .L_117)
	.align		4
.L_117:
        /*01a8*/ 	.word	index@(.nv.constant0._ZN3cub18CUB_300001_SM_10006detail6reduce28DeviceReduceSingleTileKernelINS2_10policy_hubIdyN4cuda3std3__44plusIdEEE10Policy1000EPdSC_iS9_ddNS7_10__identityEEEvT0_T1_T2_T3_T4_T6_)
        /*01ac*/ 	.short	0x0380
        /*01ae*/ 	.short	0x0021


	//----- nvinfo : EIATTR_SW_WAR
	.align		4
.L_118:
        /*01b0*/ 	.byte	0x04, 0x36
        /*01b2*/ 	.short	(.L_120 - .L_119)
.L_119:
        /*01b4*/ 	.word	0x00000008
.L_120:


//--------------------- .nv.info._ZN3cub18CUB_300001_SM_10006detail6reduce18DeviceReduceKernelINS2_10policy_hubIdyN4cuda3std3__44plusIdEEE10Policy1000EN6thrust24THRUST_300001_SM_1000_NS10device_ptrIKdEEyS9_d13power_functorEEvT0_PT3_T1_NS0_13GridEvenShareISL_EET2_T4_ --------------------------
	.section	.nv.info._ZN3cub18CUB_300001_SM_10006detail6reduce18DeviceReduceKernelINS2_10policy_hubIdyN4cuda3std3__44plusIdEEE10Policy1000EN6thrust24THRUST_300001_SM_1000_NS10device_ptrIKdEEyS9_d13power_functorEEvT0_PT3_T1_NS0_13GridEvenShareISL_EET2_T4_,"",@"SHT_CUDA_INFO"
	.sectionflags	@""
	.align	4


	//----- nvinfo : EIATTR_CUDA_API_VERSION
	.align		4
        /*0000*/ 	.byte	0x04, 0x37
        /*0002*/ 	.short	(.L_122 - .L_121)
.L_121:
        /*0004*/ 	.word	0x00000082


	//----- nvinfo : EIATTR_KPARAM_INFO
	.align		4
.L_122:
        /*0008*/ 	.byte	0x04, 0x17
        /*000a*/ 	.short	(.L_124 - .L_123)
.L_123:
        /*000c*/ 	.word	0x00000000
        /*0010*/ 	.short	0x0005
        /*0012*/ 	.short	0x0068
        /*0014*/ 	.byte	0x00, 0xf0, 0x21, 0x00


	//----- nvinfo : EIATTR_KPARAM_INFO
	.align		4
.L_124:
        /*0018*/ 	.byte	0x04, 0x17
        /*001a*/ 	.short	(.L_126 - .L_125)
.L_125:
        /*001c*/ 	.word	0x00000000
        /*0020*/ 	.short	0x0004
        /*0022*/ 	.short	0x0060
        /*0024*/ 	.byte	0x00, 0xf0, 0x05, 0x00


	//----- nvinfo : EIATTR_KPARAM_INFO
	.align		4
.L_126:
        /*0028*/ 	.byte	0x04, 0x17
        /*002a*/ 	.short	(.L_128 - .L_127)
.L_127:
        /*002c*/ 	.word	0x00000000
        /*0030*/ 	.short	0x0003
        /*0032*/ 	.short	0x0018
        /*0034*/ 	.byte	0x00, 0xf0, 0x21, 0x01


	//----- nvinfo : EIATTR_KPARAM_INFO
	.align		4
.L_128:
        /*0038*/ 	.byte	0x04, 0x17
        /*003a*/ 	.short	(.L_130 - .L_129)
.L_129:
        /*003c*/ 	.word	0x00000000
        /*0040*/ 	.short	0x0002
        /*0042*/ 	.short	0x0010
        /*0044*/ 	.byte	0x00, 0xf0, 0x21, 0x00


	//----- nvinfo : EIATTR_KPARAM_INFO
	.align		4
.L_130:
        /*0048*/ 	.byte	0x04, 0x17
        /*004a*/ 	.short	(.L_132 - .L_131)
.L_131:
        /*004c*/ 	.word	0x00000000
        /*0050*/ 	.short	0x0001
        /*0052*/ 	.short	0x0008
        /*0054*/ 	.byte	0x00, 0xf5, 0x21, 0x00


	//----- nvinfo : EIATTR_KPARAM_INFO
	.align		4
.L_132:
        /*0058*/ 	.byte	0x04, 0x17
        /*005a*/ 	.short	(.L_134 - .L_133)
.L_133:
        /*005c*/ 	.word	0x00000000
        /*0060*/ 	.short	0x0000
        /*0062*/ 	.short	0x0000
        /*0064*/ 	.byte	0x00, 0xf0, 0x21, 0x00


	//----- nvinfo : EIATTR_SPARSE_MMA_MASK
	.align		4
.L_134:
        /*0068*/ 	.byte	0x03, 0x50
        /*006a*/ 	.short	0x0000


	//----- nvinfo : EIATTR_MAXREG_COUNT
	.align		4
        /*006c*/ 	.byte	0x03, 0x1b
        /*006e*/ 	.short	0x0080


	//----- nvinfo : EIATTR_NUM_BARRIERS
	.align		4
        /*0070*/ 	.byte	0x02, 0x4c
        /*0072*/ 	.byte	0x01
	.zero		1


	//----- nvinfo : EIATTR_MERCURY_ISA_VERSION
	.align		4
        /*0074*/ 	.byte	0x03, 0x5f
        /*0076*/ 	.short	0x0101


	//----- nvinfo : EIATTR_COOP_GROUP_MASK_REGIDS
	.align		4
        /*0078*/ 	.byte	0x04, 0x29
        /*007a*/ 	.short	(.L_136 - .L_135)


	//   ....[0]....
.L_135:
        /*007c*/ 	.word	0xffffffff


	//   ....[1]....
        /*0080*/ 	.word	0xffffffff


	//   ....[2]....
        /*0084*/ 	.word	0xffffffff


	//   ....[3]....
        /*0088*/ 	.word	0xffffffff


	//   ....[4]....
        /*008c*/ 	.word	0xffffffff


	//   ....[5]....
        /*0090*/ 	.word	0xffffffff


	//   ....[6]....
        /*0094*/ 	.word	0xffffffff


	//   ....[7]....
        /*0098*/ 	.word	0xffffffff


	//   ....[8]....
        /*009c*/ 	.word	0xffffffff


	//   ....[9]....
        /*00a0*/ 	.word	0xffffffff


	//   ....[10]....
        /*00a4*/ 	.word	0xffffffff


	//   ....[11]....
        /*00a8*/ 	.word	0xffffffff


	//   ....[12]....
        /*00ac*/ 	.word	0xffffffff


	//   ....[13]....
        /*00b0*/ 	.word	0xffffffff


	//   ....[14]....
        /*00b4*/ 	.word	0xffffffff


	//   ....[15]....
        /*00b8*/ 	.word	0xffffffff


	//   ....[16]....
        /*00bc*/ 	.word	0xffffffff


	//   ....[17]....
        /*00c0*/ 	.word	0xffffffff


	//   ....[18]....
        /*00c4*/ 	.word	0xffffffff


	//   ....[19]....
        /*00c8*/ 	.word	0xffffffff


	//   ....[20]....
        /*00cc*/ 	.word	0xffffffff


	//   ....[21]....
        /*00d0*/ 	.word	0xffffffff


	//   ....[22]....
        /*00d4*/ 	.word	0xffffffff


	//   ....[23]....
        /*00d8*/ 	.word	0xffffffff


	//   ....[24]....
        /*00dc*/ 	.word	0xffffffff


	//   ....[25]....
        /*00e0*/ 	.word	0xffffffff


	//   ....[26]....
        /*00e4*/ 	.word	0xffffffff


	//   ....[27]....
        /*00e8*/ 	.word	0xffffffff


	//   ....[28]....
        /*00ec*/ 	.word	0xffffffff


	//   ....[29]....
        /*00f0*/ 	.word	0xffffffff


	//----- nvinfo : EIATTR_COOP_GROUP_INSTR_OFFSETS
	.align		4
.L_136:
        /*00f4*/ 	.byte	0x04, 0x28
        /*00f6*/ 	.short	(.L_138 - .L_137)


	//   ....[0]....
.L_137:
        /*00f8*/ 	.word	0x00001560


	//   ....[1]....
        /*00fc*/ 	.word	0x00001570


	//   ....[2]....
        /*0100*/ 	.word	0x000015e0


	//   ....[3]....
        /*0104*/ 	.word	0x000015f0


	//   ....[4]....
        /*0108*/ 	.word	0x00001650


	//   ....[5]....
        /*010c*/ 	.word	0x00001660


	//   ....[6]....
        /*0110*/ 	.word	0x000016b0


	//   ....[7]....
        /*0114*/ 	.word	0x000016e0


	//   ....[8]....
        /*0118*/ 	.word	0x00001760


	//   ....[9]....
        /*011c*/ 	.word	0x00001770


	//   ....[10]....
        /*0120*/ 	.word	0x00001a10


	//   ....[11]....
        /*0124*/ 	.word	0x00001a20


	//   ....[12]....
        /*0128*/ 	.word	0x00001ab0


	//   ....[13]....
        /*012c*/ 	.word	0x00001ad0


	//   ....[14]....
        /*0130*/ 	.word	0x00001b20


	//   ....[15]....
        /*0134*/ 	.word	0x00001b40


	//   ....[16]....
        /*0138*/ 	.word	0x00001b90


	//   ....[17]....
        /*013c*/ 	.word	0x00001bb0


	//   ....[18]....
        /*0140*/ 	.word	0x00001c00


	//   ....[19]....
        /*0144*/ 	.word	0x00001c30


	//   ....[20]....
        /*0148*/ 	.word	0x00006c90


	//   ....[21]....
        /*014c*/ 	.word	0x00006ca0


	//   ....[22]....
        /*0150*/ 	.word	0x00006d10


	//   ....[23]....
        /*0154*/ 	.word	0x00006d20


	//   ....[24]....
        /*0158*/ 	.word	0x00006d80


	//   ....[25]....
        /*015c*/ 	.word	0x00006d90


	//   ....[26]....
        /*0160*/ 	.word	0x00006de0


	//   ....[27]....
        /*0164*/ 	.word	0x00006e10


	//   ....[28]....
        /*0168*/ 	.word	0x00006e90


	//   ....[29]....
        /*016c*/ 	.word	0x00006ea0


	//----- nvinfo : EIATTR_VRC_CTA_INIT_COUNT
	.align		4
.L_138:
        /*0170*/ 	.byte	0x02, 0x4a
	.zero		1
	.zero		1


	//----- nvinfo : EIATTR_EXIT_INSTR_OFFSETS
	.align		4
        /*0174*/ 	.byte	0x04, 0x1c
        /*0176*/ 	.short	(.L_140 - .L_139)


	//   ....[0]....
.L_139:
        /*0178*/ 	.word	0x000070d0


	//   ....[1]....
        /*017c*/ 	.word	0x00007110


	//----- nvinfo : EIATTR_MAX_THREADS
	.align		4
.L_140:
        /*0180*/ 	.byte	0x04, 0x05
        /*0182*/ 	.short	(.L_142 - .L_141)
.L_141:
        /*0184*/ 	.word	0x00000200
        /*0188*/ 	.word	0x00000001
        /*018c*/ 	.word	0x00000001


	//----- nvinfo : EIATTR_CRS_STACK_SIZE
	.align		4
.L_142:
        /*0190*/ 	.byte	0x04, 0x1e
        /*0192*/ 	.short	(.L_144 - .L_143)
.L_143:
        /*0194*/ 	.word	0x00000000


	//----- nvinfo : EIATTR_CBANK_PARAM_SIZE
	.align		4
.L_144:
        /*0198*/ 	.byte	0x03, 0x19
        /*019a*/ 	.short	0x0070


	//----- nvinfo : EIATTR_PARAM_CBANK
	.align		4
        /*019c*/ 	.byte	0x04, 0x0a
        /*019e*/ 	.short	(.L_146 - .L_145)
	.align		4
.L_145:
        /*01a0*/ 	.word	index@(.nv.constant0._ZN3cub18CUB_300001_SM_10006detail6reduce18DeviceReduceKernelINS2_10policy_hubIdyN4cuda3std3__44plusIdEEE10Policy1000EN6thrust24THRUST_300001_SM_1000_NS10device_ptrIKdEEyS9_d13power_functorEEvT0_PT3_T1_NS0_13GridEvenShareISL_EET2_T4_)
        /*01a4*/ 	.short	0x0380
        /*01a6*/ 	.short	0x0070


	//----- nvinfo : EIATTR_SW_WAR
	.align		4
.L_146:
        /*01a8*/ 	.byte	0x04, 0x36
        /*01aa*/ 	.short	(.L_148 - .L_147)
.L_147:
        /*01ac*/ 	.word	0x00000008
.L_148:


//--------------------- .nv.info._ZN3cub18CUB_300001_SM_10006detail6reduce28DeviceReduceSingleTileKernelINS2_10policy_hubIdyN4cuda3std3__44plusIdEEE10Policy1000EN6thrust24THRUST_300001_SM_1000_NS10device_ptrIKdEEPdyS9_dd13power_functorEEvT0_T1_T2_T3_T4_T6_ --------------------------
	.section	.nv.info._ZN3cub18CUB_300001_SM_10006detail6reduce28DeviceReduceSingleTileKernelINS2_10policy_hubIdyN4cuda3std3__44plusIdEEE10Policy1000EN6thrust24THRUST_300001_SM_1000_NS10device_ptrIKdEEPdyS9_dd13power_functorEEvT0_T1_T2_T3_T4_T6_,"",@"SHT_CUDA_INFO"
	.sectionflags	@""
	.align	4


	//----- nvinfo : EIATTR_CUDA_API_VERSION
	.align		4
        /*0000*/ 	.byte	0x04, 0x37
        /*0002*/ 	.short	(.L_150 - .L_149)
.L_149:
        /*0004*/ 	.word	0x00000082


	//----- nvinfo : EIATTR_KPARAM_INFO
	.align		4
.L_150:
        /*0008*/ 	.byte	0x04, 0x17
        /*000a*/ 	.short	(.L_152 - .L_151)
.L_151:
        /*000c*/ 	.word	0x00000000
        /*0010*/ 	.short	0x0005
        /*0012*/ 	.short	0x0028
        /*0014*/ 	.byte	0x00, 0xf0, 0x21, 0x00


	//----- nvinfo : EIATTR_KPARAM_INFO
	.align		4
.L_152:
        /*0018*/ 	.byte	0x04, 0x17
        /*001a*/ 	.short	(.L_154 - .L_153)
.L_153:
        /*001c*/ 	.word	0x00000000
        /*0020*/ 	.short	0x0004
        /*0022*/ 	.short	0x0020
        /*0024*/ 	.byte	0x00, 0xf0, 0x21, 0x00


	//----- nvinfo : EIATTR_KPARAM_INFO
	.align		4
.L_154:
        /*0028*/ 	.byte	0x04, 0x17
        /*002a*/ 	.short	(.L_156 - .L_155)
.L_155:
        /*002c*/ 	.word	0x00000000
        /*0030*/ 	.short	0x0003
        /*0032*/ 	.short	0x0018
        /*0034*/ 	.byte	0x00, 0xf0, 0x05, 0x00


	//----- nvinfo : EIATTR_KPARAM_INFO
	.align		4
.L_156:
        /*0038*/ 	.byte	0x04, 0x17
        /*003a*/ 	.short	(.L_158 - .L_157)
.L_157:
        /*003c*/ 	.word	0x00000000
        /*0040*/ 	.short	0x0002
        /*0042*/ 	.short	0x0010
        /*0044*/ 	.byte	0x00, 0xf0, 0x21, 0x00


	//----- nvinfo : EIATTR_KPARAM_INFO
	.align		4
.L_158:
        /*0048*/ 	.byte	0x04, 0x17
        /*004a*/ 	.short	(.L_160 - .L_159)
.L_159:
        /*004c*/ 	.word	0x00000000
        /*0050*/ 	.short	0x0001
        /*0052*/ 	.short	0x0008
        /*0054*/ 	.byte	0x00, 0xf5, 0x21, 0x00


	//----- nvinfo : EIATTR_KPARAM_INFO
	.align		4
.L_160:
        /*0058*/ 	.byte	0x04, 0x17
        /*005a*/ 	.short	(.L_162 - .L_161)
.L_161:
        /*005c*/ 	.word	0x00000000
        /*0060*/ 	.short	0x0000
        /*0062*/ 	.short	0x0000
        /*0064*/ 	.byte	0x00, 0xf0, 0x21, 0x00


	//----- nvinfo : EIATTR_SPARSE_MMA_MASK
	.align		4
.L_162:
        /*0068*/ 	.byte	0x03, 0x50
        /*006a*/ 	.short	0x0000


	//----- nvinfo : EIATTR_MAXREG_COUNT
	.align		4
        /*006c*/ 	.byte	0x03, 0x1b
        /*006e*/ 	.short	0x0080


	//----- nvinfo : EIATTR_NUM_BARRIERS
	.align		4
        /*0070*/ 	.byte	0x02, 0x4c
        /*0072*/ 	.byte	0x01
	.zero		1


	//----- nvinfo : EIATTR_MERCURY_ISA_VERSION
	.align		4
        /*0074*/ 	.byte	0x03, 0x5f
        /*0076*/ 	.short	0x0101


	//----- nvinfo : EIATTR_COOP_GROUP_MASK_REGIDS
	.align		4
        /*0078*/ 	.byte	0x04, 0x29
        /*007a*/ 	.short	(.L_164 - .L_163)


	//   ....[0]....
.L_163:
        /*007c*/ 	.word	0xffffffff


	//   ....[1]....
        /*0080*/ 	.word	0xffffffff


	//   ....[2]....
        /*0084*/ 	.word	0xffffffff


	//   ....[3]....
        /*0088*/ 	.word	0xffffffff


	//   ....[4]....
        /*008c*/ 	.word	0xffffffff


	//   ....[5]....
        /*0090*/ 	.word	0xffffffff


	//   ....[6]....
        /*0094*/ 	.word	0xffffffff


	//   ....[7]....
        /*0098*/ 	.word	0xffffffff


	//   ....[8]....
        /*009c*/ 	.word	0xffffffff


	//   ....[9]....
        /*00a0*/ 	.word	0xffffffff


	//   ....[10]....
        /*00a4*/ 	.word	0xffffffff


	//   ....[11]....
        /*00a8*/ 	.word	0xffffffff


	//   ....[12]....
        /*00ac*/ 	.word	0xffffffff


	//   ....[13]....
        /*00b0*/ 	.word	0xffffffff


	//   ....[14]....
        /*00b4*/ 	.word	0xffffffff


	//   ....[15]....
        /*00b8*/ 	.word	0xffffffff


	//   ....[16]....
        /*00bc*/ 	.word	0xffffffff


	//   ....[17]....
        /*00c0*/ 	.word	0xffffffff


	//   ....[18]....
        /*00c4*/ 	.word	0xffffffff


	//   ....[19]....
        /*00c8*/ 	.word	0xffffffff


	//   ....[20]....
        /*00cc*/ 	.word	0xffffffff


	//   ....[21]....
        /*00d0*/ 	.word	0xffffffff


	//   ....[22]....
        /*00d4*/ 	.word	0xffffffff


	//   ....[23]....
        /*00d8*/ 	.word	0xffffffff


	//   ....[24]....
        /*00dc*/ 	.word	0xffffffff


	//   ....[25]....
        /*00e0*/ 	.word	0xffffffff


	//   ....[26]....
        /*00e4*/ 	.word	0xffffffff


	//   ....[27]....
        /*00e8*/ 	.word	0xffffffff


	//   ....[28]....
        /*00ec*/ 	.word	0xffffffff


	//   ....[29]....
        /*00f0*/ 	.word	0xffffffff


	//----- nvinfo : EIATTR_COOP_GROUP_INSTR_OFFSETS
	.align		4
.L_164:
        /*00f4*/ 	.byte	0x04, 0x28
        /*00f6*/ 	.short	(.L_166 - .L_165)


	//   ....[0]....
.L_165:
        /*00f8*/ 	.word	0x00001580


	//   ....[1]....
        /*00fc*/ 	.word	0x00001590


	//   ....[2]....
        /*0100*/ 	.word	0x00001600


	//   ....[3]....
        /*0104*/ 	.word	0x00001630


	//   ....[4]....
        /*0108*/ 	.word	0x000016a0


	//   ....[5]....
        /*010c*/ 	.word	0x000016c0


	//   ....[6]....
        /*0110*/ 	.word	0x00001720


	//   ....[7]....
        /*0114*/ 	.word	0x00001730


	//   ....[8]....
        /*0118*/ 	.word	0x00001780


	//   ....[9]....
        /*011c*/ 	.word	0x00001790


	//   ....[10]....
        /*0120*/ 	.word	0x00001a30


	//   ....[11]....
        /*0124*/ 	.word	0x00001a40


	//   ....[12]....
        /*0128*/ 	.word	0x00001ae0


	//   ....[13]....
        /*012c*/ 	.word	0x00001af0


	//   ....[14]....
        /*0130*/ 	.word	0x00001b40


	//   ....[15]....
        /*0134*/ 	.word	0x00001b60


	//   ....[16]....
        /*0138*/ 	.word	0x00001bb0


	//   ....[17]....
        /*013c*/ 	.word	0x00001bd0


	//   ....[18]....
        /*0140*/ 	.word	0x00001c20


	//   ....[19]....
        /*0144*/ 	.word	0x00001c50


	//   ....[20]....
        /*0148*/ 	.word	0x00006c30


	//   ....[21]....
        /*014c*/ 	.word	0x00006c40


	//   ....[22]....
        /*0150*/ 	.word	0x00006cb0


	//   ....[23]....
        /*0154*/ 	.word	0x00006cd0


	//   ....[24]....
        /*0158*/ 	.word	0x00006d40


	//   ....[25]....
        /*015c*/ 	.word	0x00006d50


	//   ....[26]....
        /*0160*/ 	.word	0x00006da0


	//   ....[27]....
        /*0164*/ 	.word	0x00006dc0


	//   ....[28]....
        /*0168*/ 	.word	0x00006e30


	//   ....[29]....
        /*016c*/ 	.word	0x00006e40


	//----- nvinfo : EIATTR_VRC_CTA_INIT_COUNT
	.align		4
.L_166:
        /*0170*/ 	.byte	0x02, 0x4a
	.zero		1
	.zero		1


	//----- nvinfo : EIATTR_EXIT_INSTR_OFFSETS
	.align		4
        /*0174*/ 	.byte	0x04, 0x1c
        /*0176*/ 	.short	(.L_168 - .L_167)


	//   ....[0]....
.L_167:
        /*0178*/ 	.word	0x00000080


	//   ....[1]....
        /*017c*/ 	.word	0x000000c0


	//   ....[2]....
        /*0180*/ 	.word	0x00007070


	//   ....[3]....
        /*0184*/ 	.word	0x000070c0


	//----- nvinfo : EIATTR_MAX_THREADS
	.align		4
.L_168:
        /*0188*/ 	.byte	0x04, 0x05
        /*018a*/ 	.short	(.L_170 - .L_169)
.L_169:
        /*018c*/ 	.word	0x00000200
        /*0190*/ 	.word	0x00000001
        /*0194*/ 	.word	0x00000001


	//----- nvinfo : EIATTR_CRS_STACK_SIZE
	.align		4
.L_170:
        /*0198*/ 	.byte	0x04, 0x1e
        /*019a*/ 	.short	(.L_172 - .L_171)
.L_171:
        /*019c*/ 	.word	0x00000000


	//----- nvinfo : EIATTR_CBANK_PARAM_SIZE
	.align		4
.L_172:
        /*01a0*/ 	.byte	0x03, 0x19
        /*01a2*/ 	.short	0x0030


	//----- nvinfo : EIATTR_PARAM_CBANK
	.align		4
        /*01a4*/ 	.byte	0x04, 0x0a
        /*01a6*/ 	.short	(.L_174 - .L_173)
	.align		4
.L_173:
        /*01a8*/ 	.word	index@(.nv.constant0._ZN3cub18CUB_300001_SM_10006detail6reduce28DeviceReduceSingleTileKernelINS2_10policy_hubIdyN4cuda3std3__44plusIdEEE10Policy1000EN6thrust24THRUST_300001_SM_1000_NS10device_ptrIKdEEPdyS9_dd13power_functorEEvT0_T1_T2_T3_T4_T6_)
        /*01ac*/ 	.short	0x0380
        /*01ae*/ 	.short	0x0030


	//----- nvinfo : EIATTR_SW_WAR
	.align		4
.L_174:
        /*01b0*/ 	.byte	0x04, 0x36
        /*01b2*/ 	.short	(.L_176 - .L_175)
.L_175:
        /*01b4*/ 	.word	0x00000008
.L_176:


//--------------------- .nv.info._ZN3cub18CUB_300001_SM_10006detail6reduce28DeviceReduceSingleTileKernelINS2_10policy_hubIdjN4cuda3std3__44plusIdEEE10Policy1000EPdSC_iS9_ddNS7_10__identityEEEvT0_T1_T2_T3_T4_T6_ --------------------------
	.section	.nv.info._ZN3cub18CUB_300001_SM_10006detail6reduce28DeviceReduceSingleTileKernelINS2_10policy_hubIdjN4cuda3std3__44plusIdEEE10Policy1000EPdSC_iS9_ddNS7_10__identityEEEvT0_T1_T2_T3_T4_T6_,"",@"SHT_CUDA_INFO"
	.sectionflags	@""
	.align	4


	//----- nvinfo : EIATTR_CUDA_API_VERSION
	.align		4
        /*0000*/ 	.byte	0x04, 0x37
        /*0002*/ 	.short	(.L_178 - .L_177)
.L_177:
        /*0004*/ 	.word	0x00000082


	//----- nvinfo : EIATTR_KPARAM_INFO
	.align		4
.L_178:
        /*0008*/ 	.byte	0x04, 0x17
        /*000a*/ 	.short	(.L_180 - .L_179)
.L_179:
        /*000c*/ 	.word	0x00000000
        /*0010*/ 	.short	0x0005
        /*0012*/ 	.short	0x0020
        /*0014*/ 	.byte	0x00, 0xf0, 0x05, 0x00


	//----- nvinfo : EIATTR_KPARAM_INFO
	.align		4
.L_180:
        /*0018*/ 	.byte	0x04, 0x17
        /*001a*/ 	.short	(.L_182 - .L_181)
.L_181:
        /*001c*/ 	.word	0x00000000
        /*0020*/ 	.short	0x0004
        /*0022*/ 	.short	0x0018
        /*0024*/ 	.byte	0x00, 0xf0, 0x21, 0x00


	//----- nvinfo : EIATTR_KPARAM_INFO
	.align		4
.L_182:
        /*0028*/ 	.byte	0x04, 0x17
        /*002a*/ 	.short	(.L_184 - .L_183)
.L_183:
        /*002c*/ 	.word	0x00000000
        /*0030*/ 	.short	0x0003
        /*0032*/ 	.short	0x0014
        /*0034*/ 	.byte	0x00, 0xf0, 0x05, 0x00


	//----- nvinfo : EIATTR_KPARAM_INFO
	.align		4
.L_184:
        /*0038*/ 	.byte	0x04, 0x17
        /*003a*/ 	.short	(.L_186 - .L_185)
.L_185:
        /*003c*/ 	.word	0x00000000
        /*0040*/ 	.short	0x0002
        /*0042*/ 	.short	0x0010
        /*0044*/ 	.byte	0x00, 0xf0, 0x11, 0x00


	//----- nvinfo : EIATTR_KPARAM_INFO
	.align		4
.L_186:
        /*0048*/ 	.byte	0x04, 0x17
        /*004a*/ 	.short	(.L_188 - .L_187)
.L_187:
        /*004c*/ 	.word	0x00000000
        /*0050*/ 	.short	0x0001
        /*0052*/ 	.short	0x0008
        /*0054*/ 	.byte	0x00, 0xf5, 0x21, 0x00


	//----- nvinfo : EIATTR_KPARAM_INFO
	.align		4
.L_188:
        /*0058*/ 	.byte	0x04, 0x17
        /*005a*/ 	.short	(.L_190 - .L_189)
.L_189:
        /*005c*/ 	.word	0x00000000
        /*0060*/ 	.short	0x0000
        /*0062*/ 	.short	0x0000
        /*0064*/ 	.byte	0x00, 0xf5, 0x21, 0x00


	//----- nvinfo : EIATTR_SPARSE_MMA_MASK
	.align		4
.L_190:
        /*0068*/ 	.byte	0x03, 0x50
        /*006a*/ 	.short	0x0000


	//----- nvinfo : EIATTR_MAXREG_COUNT
	.align		4
        /*006c*/ 	.byte	0x03, 0x1b
        /*006e*/ 	.short	0x0060


	//----- nvinfo : EIATTR_NUM_BARRIERS
	.align		4
        /*0070*/ 	.byte	0x02, 0x4c
        /*0072*/ 	.byte	0x01
	.zero		1


	//----- nvinfo : EIATTR_MERCURY_ISA_VERSION
	.align		4
        /*0074*/ 	.byte	0x03, 0x5f
        /*0076*/ 	.short	0x0101


	//----- nvinfo : EIATTR_COOP_GROUP_MASK_REGIDS
	.align		4
        /*0078*/ 	.byte	0x04, 0x29
        /*007a*/ 	.short	(.L_192 - .L_191)


	//   ....[0]....
.L_191:
        /*007c*/ 	.word	0xffffffff


	//   ....[1]....
        /*0080*/ 	.word	0xffffffff


	//   ....[2]....
        /*0084*/ 	.word	0xffffffff


	//   ....[3]....
        /*0088*/ 	.word	0xffffffff


	//   ....[4]....
        /*008c*/ 	.word	0xffffffff


	//   ....[5]....
        /*0090*/ 	.word	0xffffffff


	//   ....[6]....
        /*0094*/ 	.word	0xffffffff


	//   ....[7]....
        /*0098*/ 	.word	0xffffffff


	//   ....[8]....
        /*009c*/ 	.word	0xffffffff


	//   ....[9]....
        /*00a0*/ 	.word	0xffffffff


	//   ....[10]....
        /*00a4*/ 	.word	0xffffffff


	//   ....[11]....
        /*00a8*/ 	.word	0xffffffff


	//   ....[12]....
        /*00ac*/ 	.word	0xffffffff


	//   ....[13]....
        /*00b0*/ 	.word	0xffffffff


	//   ....[14]....
        /*00b4*/ 	.word	0xffffffff


	//   ....[15]....
        /*00b8*/ 	.word	0xffffffff


	//   ....[16]....
        /*00bc*/ 	.word	0xffffffff


	//   ....[17]....
        /*00c0*/ 	.word	0xffffffff


	//   ....[18]....
        /*00c4*/ 	.word	0xffffffff


	//   ....[19]....
        /*00c8*/ 	.word	0xffffffff


	//   ....[20]....
        /*00cc*/ 	.word	0xffffffff


	//   ....[21]....
        /*00d0*/ 	.word	0xffffffff


	//   ....[22]....
        /*00d4*/ 	.word	0xffffffff


	//   ....[23]....
        /*00d8*/ 	.word	0xffffffff


	//   ....[24]....
        /*00dc*/ 	.word	0xffffffff


	//   ....[25]....
        /*00e0*/ 	.word	0xffffffff


	//   ....[26]....
        /*00e4*/ 	.word	0xffffffff


	//   ....[27]....
        /*00e8*/ 	.word	0xffffffff


	//   ....[28]....
        /*00ec*/ 	.word	0xffffffff


	//   ....[29]....
        /*00f0*/ 	.word	0xffffffff


	//----- nvinfo : EIATTR_COOP_GROUP_INSTR_OFFSETS
	.align		4
.L_192:
        /*00f4*/ 	.byte	0x04, 0x28
        /*00f6*/ 	.short	(.L_194 - .L_193)


	//   ....[0]....
.L_193:
        /*00f8*/ 	.word	0x00000980


	//   ....[1]....
        /*00fc*/ 	.word	0x00000990


	//   ....[2]....
        /*0100*/ 	.word	0x00000a00


	//   ....[3]....
        /*0104*/ 	.word	0x00000a30


	//   ....[4]....
        /*0108*/ 	.word	0x00000aa0


	//   ....[5]....
        /*010c*/ 	.word	0x00000ab0


	//   ....[6]....
        /*0110*/ 	.word	0x00000b00


	//   ....[7]....
        /*0114*/ 	.word	0x00000b10


	//   ....[8]....
        /*0118*/ 	.word	0x00000b60


	//   ....[9]....
        /*011c*/ 	.word	0x00000b80


	//   ....[10]....
        /*0120*/ 	.word	0x00000e90


	//   ....[11]....
        /*0124*/ 	.word	0x00000ea0


	//   ....[12]....
        /*0128*/ 	.word	0x00000f30


	//   ....[13]....
        /*012c*/ 	.word	0x00000f50


	//   ....[14]....
        /*0130*/ 	.word	0x00000fa0


	//   ....[15]....
        /*0134*/ 	.word	0x00000fc0


	//   ....[16]....
        /*0138*/ 	.word	0x00001010


	//   ....[17]....
        /*013c*/ 	.word	0x00001040


	//   ....[18]....
        /*0140*/ 	.word	0x000010a0


	//   ....[19]....
        /*0144*/ 	.word	0x000010d0


	//   ....[20]....
        /*0148*/ 	.word	0x000022b0


	//   ....[21]....
        /*014c*/ 	.word	0x000022c0


	//   ....[22]....
        /*0150*/ 	.word	0x00002330


	//   ....[23]....
        /*0154*/ 	.word	0x00002340


	//   ....[24]....
        /*0158*/ 	.word	0x000023a0


	//   ....[25]....
        /*015c*/ 	.word	0x000023d0


	//   ....[26]....
        /*0160*/ 	.word	0x00002450


	//   ....[27]....
        /*0164*/ 	.word	0x00002460


	//   ....[28]....
        /*0168*/ 	.word	0x000024b0


	//   ....[29]....
        /*016c*/ 	.word	0x000024c0


	//----- nvinfo : EIATTR_VRC_CTA_INIT_COUNT
	.align		4
.L_194:
        /*0170*/ 	.byte	0x02, 0x4a
	.zero		1
	.zero		1


	//----- nvinfo : EIATTR_EXIT_INSTR_OFFSETS
	.align		4
        /*0174*/ 	.byte	0x04, 0x1c
        /*0176*/ 	.short	(.L_196 - .L_195)


	//   ....[0]....
.L_195:
        /*0178*/ 	.word	0x00000080


	//   ....[1]....
        /*017c*/ 	.word	0x000000c0


	//   ....[2]....
        /*0180*/ 	.word	0x00002750


	//   ....[3]....
        /*0184*/ 	.word	0x000027a0


	//----- nvinfo : EIATTR_MAX_THREADS
	.align		4
.L_196:
        /*0188*/ 	.byte	0x04, 0x05
        /*018a*/ 	.short	(.L_198 - .L_197)
.L_197:
        /*018c*/ 	.word	0x00000280
        /*0190*/ 	.word	0x00000001
        /*0194*/ 	.word	0x00000001


	//----- nvinfo : EIATTR_CRS_STACK_SIZE
	.align		4
.L_198:
        /*0198*/ 	.byte	0x04, 0x1e
        /*019a*/ 	.short	(.L_200 - .L_199)
.L_199:
        /*019c*/ 	.word	0x00000000


	//----- nvinfo : EIATTR_CBANK_PARAM_SIZE
	.align		4
.L_200:
        /*01a0*/ 	.byte	0x03, 0x19
        /*01a2*/ 	.short	0x0021


	//----- nvinfo : EIATTR_PARAM_CBANK
	.align		4
        /*01a4*/ 	.byte	0x04, 0x0a
        /*01a6*/ 	.short	(.L_202 - .L_201)
	.align		4
.L_201:
        /*01a8*/ 	.word	index@(.nv.constant0._ZN3cub18CUB_300001_SM_10006detail6reduce28DeviceReduceSingleTileKernelINS2_10policy_hubIdjN4cuda3std3__44plusIdEEE10Policy1000EPdSC_iS9_ddNS7_10__identityEEEvT0_T1_T2_T3_T4_T6_)
        /*01ac*/ 	.short	0x0380
        /*01ae*/ 	.short	0x0021


	//----- nvinfo : EIATTR_SW_WAR
	.align		4
.L_202:
        /*01b0*/ 	.byte	0x04, 0x36
        /*01b2*/ 	.short	(.L_204 - .L_203)
.L_203:
        /*01b4*/ 	.word	0x00000008
.L_204:


//--------------------- .nv.info._ZN3cub18CUB_300001_SM_10006detail6reduce18DeviceReduceKernelINS2_10policy_hubIdjN4cuda3std3__44plusIdEEE10Policy1000EN6thrust24THRUST_300001_SM_1000_NS10device_ptrIKdEEjS9_d13power_functorEEvT0_PT3_T1_NS0_13GridEvenShareISL_EET2_T4_ --------------------------
	.section	.nv.info._ZN3cub18CUB_300001_SM_10006detail6reduce18DeviceReduceKernelINS2_10policy_hubIdjN4cuda3std3__44plusIdEEE10Policy1000EN6thrust24THRUST_300001_SM_1000_NS10device_ptrIKdEEjS9_d13power_functorEEvT0_PT3_T1_NS0_13GridEvenShareISL_EET2_T4_,"",@"SHT_CUDA_INFO"
	.sectionflags	@""
	.align	4


	//----- nvinfo : EIATTR_CUDA_API_VERSION
	.align		4
        /*0000*/ 	.byte	0x04, 0x37
        /*0002*/ 	.short	(.L_206 - .L_205)
.L_205:
        /*0004*/ 	.word	0x00000082


	//----- nvinfo : EIATTR_KPARAM_INFO
	.align		4
.L_206:
        /*0008*/ 	.byte	0x04, 0x17
        /*000a*/ 	.short	(.L_208 - .L_207)
.L_207:
        /*000c*/ 	.word	0x00000000
        /*0010*/ 	.short	0x0005
        /*0012*/ 	.short	0x0040
        /*0014*/ 	.byte	0x00, 0xf0, 0x21, 0x00


	//----- nvinfo : EIATTR_KPARAM_INFO
	.align		4
.L_208:
        /*0018*/ 	.byte	0x04, 0x17
        /*001a*/ 	.short	(.L_210 - .L_209)
.L_209:
        /*001c*/ 	.word	0x00000000
        /*0020*/ 	.short	0x0004
        /*0022*/ 	.short	0x003c
        /*0024*/ 	.byte	0x00, 0xf0, 0x05, 0x00


	//----- nvinfo : EIATTR_KPARAM_INFO
	.align		4
.L_210:
        /*0028*/ 	.byte	0x04, 0x17
        /*002a*/ 	.short	(.L_212 - .L_211)
.L_211:
        /*002c*/ 	.word	0x00000000
        /*0030*/ 	.short	0x0003
        /*0032*/ 	.short	0x0014
        /*0034*/ 	.byte	0x00, 0xf0, 0xa1, 0x00


	//----- nvinfo : EIATTR_KPARAM_INFO
	.align		4
.L_212:
        /*0038*/ 	.byte	0x04, 0x17
        /*003a*/ 	.short	(.L_214 - .L_213)
.L_213:
        /*003c*/ 	.word	0x00000000
        /*0040*/ 	.short	0x0002
        /*0042*/ 	.short	0x0010
        /*0044*/ 	.byte	0x00, 0xf0, 0x11, 0x00


	//----- nvinfo : EIATTR_KPARAM_INFO
	.align		4
.L_214:
        /*0048*/ 	.byte	0x04, 0x17
        /*004a*/ 	.short	(.L_216 - .L_215)
.L_215:
        /*004c*/ 	.word	0x00000000
        /*0050*/ 	.short	0x0001
        /*0052*/ 	.short	0x0008
        /*0054*/ 	.byte	0x00, 0xf5, 0x21, 0x00


	//----- nvinfo : EIATTR_KPARAM_INFO
	.align		4
.L_216:
        /*0058*/ 	.byte	0x04, 0x17
        /*005a*/ 	.short	(.L_218 - .L_217)
.L_217:
        /*005c*/ 	.word	0x00000000
        /*0060*/ 	.short	0x0000
        /*0062*/ 	.short	0x0000
        /*0064*/ 	.byte	0x00, 0xf0, 0x21, 0x00


	//----- nvinfo : EIATTR_SPARSE_MMA_MASK
	.align		4
.L_218:
        /*0068*/ 	.byte	0x03, 0x50
        /*006a*/ 	.short	0x0000


	//----- nvinfo : EIATTR_MAXREG_COUNT
	.align		4
        /*006c*/ 	.byte	0x03, 0x1b
        /*006e*/ 	.short	0x0060


	//----- nvinfo : EIATTR_NUM_BARRIERS
	.align		4
        /*0070*/ 	.byte	0x02, 0x4c
        /*0072*/ 	.byte	0x01
	.zero		1


	//----- nvinfo : EIATTR_MERCURY_ISA_VERSION
	.align		4
        /*0074*/ 	.byte	0x03, 0x5f
        /*0076*/ 	.short	0x0101


	//----- nvinfo : EIATTR_COOP_GROUP_MASK_REGIDS
	.align		4
        /*0078*/ 	.byte	0x04, 0x29
        /*007a*/ 	.short	(.L_220 - .L_219)


	//   ....[0]....
.L_219:
        /*007c*/ 	.word	0xffffffff


	//   ....[1]....
        /*0080*/ 	.word	0xffffffff


	//   ....[2]....
        /*0084*/ 	.word	0xffffffff


	//   ....[3]....
        /*0088*/ 	.word	0xffffffff


	//   ....[4]....
        /*008c*/ 	.word	0xffffffff


	//   ....[5]....
        /*0090*/ 	.word	0xffffffff


	//   ....[6]....
        /*0094*/ 	.word	0xffffffff


	//   ....[7]....
        /*0098*/ 	.word	0xffffffff


	//   ....[8]....
        /*009c*/ 	.word	0xffffffff


	//   ....[9]....
        /*00a0*/ 	.word	0xffffffff


	//   ....[10]....
        /*00a4*/ 	.word	0xffffffff


	//   ....[11]....
        /*00a8*/ 	.word	0xffffffff


	//   ....[12]....
        /*00ac*/ 	.word	0xffffffff


	//   ....[13]....
        /*00b0*/ 	.word	0xffffffff


	//   ....[14]....
        /*00b4*/ 	.word	0xffffffff


	//   ....[15]....
        /*00b8*/ 	.word	0xffffffff


	//   ....[16]....
        /*00bc*/ 	.word	0xffffffff


	//   ....[17]....
        /*00c0*/ 	.word	0xffffffff


	//   ....[18]....
        /*00c4*/ 	.word	0xffffffff


	//   ....[19]....
        /*00c8*/ 	.word	0xffffffff


	//   ....[20]....
        /*00cc*/ 	.word	0xffffffff


	//   ....[21]....
        /*00d0*/ 	.word	0xffffffff


	//   ....[22]....
        /*00d4*/ 	.word	0xffffffff


	//   ....[23]....
        /*00d8*/ 	.word	0xffffffff


	//   ....[24]....
        /*00dc*/ 	.word	0xffffffff


	//   ....[25]....
        /*00e0*/ 	.word	0xffffffff


	//   ....[26]....
        /*00e4*/ 	.word	0xffffffff


	//   ....[27]....
        /*00e8*/ 	.word	0xffffffff


	//   ....[28]....
        /*00ec*/ 	.word	0xffffffff


	//   ....[29]....
        /*00f0*/ 	.word	0xffffffff


	//----- nvinfo : EIATTR_COOP_GROUP_INSTR_OFFSETS
	.align		4
.L_220:
        /*00f4*/ 	.byte	0x04, 0x28
        /*00f6*/ 	.short	(.L_222 - .L_221)


	//   ....[0]....
.L_221:
        /*00f8*/ 	.word	0x000015f0


	//   ....[1]....
        /*00fc*/ 	.word	0x00001600


	//   ....[2]....
        /*0100*/ 	.word	0x00001670


	//   ....[3]....
        /*0104*/ 	.word	0x00001690


	//   ....[4]....
        /*0108*/ 	.word	0x00001700


	//   ....[5]....
        /*010c*/ 	.word	0x00001710


	//   ....[6]....
        /*0110*/ 	.word	0x00001760


	//   ....[7]....
        /*0114*/ 	.word	0x00001780


	//   ....[8]....
        /*0118*/ 	.word	0x000017d0


	//   ....[9]....
        /*011c*/ 	.word	0x000017f0


	//   ....[10]....
        /*0120*/ 	.word	0x00001b00


	//   ....[11]....
        /*0124*/ 	.word	0x00001b10


	//   ....[12]....
        /*0128*/ 	.word	0x00001ba0


	//   ....[13]....
        /*012c*/ 	.word	0x00001bc0


	//   ....[14]....
        /*0130*/ 	.word	0x00001c10


	//   ....[15]....
        /*0134*/ 	.word	0x00001c30


	//   ....[16]....
        /*0138*/ 	.word	0x00001c80


	//   ....[17]....
        /*013c*/ 	.word	0x00001ca0


	//   ....[18]....
        /*0140*/ 	.word	0x00001cf0


	//   ....[19]....
        /*0144*/ 	.word	0x00001d20


	//   ....[20]....
        /*0148*/ 	.word	0x00007f90


	//   ....[21]....
        /*014c*/ 	.word	0x00007fa0


	//   ....[22]....
        /*0150*/ 	.word	0x00008020


	//   ....[23]....
        /*0154*/ 	.word	0x00008030


	//   ....[24]....
        /*0158*/ 	.word	0x00008090


	//   ....[25]....
        /*015c*/ 	.word	0x000080a0


	//   ....[26]....
        /*0160*/ 	.word	0x000080f0


	//   ....[27]....
        /*0164*/ 	.word	0x00008120


	//   ....[28]....
        /*0168*/ 	.word	0x000081a0


	//   ....[29]....
        /*016c*/ 	.word	0x000081b0


	//----- nvinfo : EIATTR_VRC_CTA_INIT_COUNT
	.align		4
.L_222:
        /*0170*/ 	.byte	0x02, 0x4a
	.zero		1
	.zero		1


	//----- nvinfo : EIATTR_EXIT_INSTR_OFFSETS
	.align		4
        /*0174*/ 	.byte	0x04, 0x1c
        /*0176*/ 	.short	(.L_224 - .L_223)


	//   ....[0]....
.L_223:
        /*0178*/ 	.word	0x00008460


	//   ....[1]....
        /*017c*/ 	.word	0x000084b0


	//----- nvinfo : EIATTR_MAX_THREADS
	.align		4
.L_224:
        /*0180*/ 	.byte	0x04, 0x05
        /*0182*/ 	.short	(.L_226 - .L_225)
.L_225:
        /*0184*/ 	.word	0x00000280
        /*0188*/ 	.word	0x00000001
        /*018c*/ 	.word	0x00000001


	//----- nvinfo : EIATTR_CRS_STACK_SIZE
	.align		4
.L_226:
        /*0190*/ 	.byte	0x04, 0x1e
        /*0192*/ 	.short	(.L_228 - .L_227)
.L_227:
        /*0194*/ 	.word	0x00000000


	//----- nvinfo : EIATTR_CBANK_PARAM_SIZE
	.align		4
.L_228:
        /*0198*/ 	.byte	0x03, 0x19
        /*019a*/ 	.short	0x0048


	//----- nvinfo : EIATTR_PARAM_CBANK
	.align		4
        /*019c*/ 	.byte	0x04, 0x0a
        /*019e*/ 	.short	(.L_230 - .L_229)
	.align		4
.L_229:
        /*01a0*/ 	.word	index@(.nv.constant0._ZN3cub18CUB_300001_SM_10006detail6reduce18DeviceReduceKernelINS2_10policy_hubIdjN4cuda3std3__44plusIdEEE10Policy1000EN6thrust24THRUST_300001_SM_1000_NS10device_ptrIKdEEjS9_d13power_functorEEvT0_PT3_T1_NS0_13GridEvenShareISL_EET2_T4_)
        /*01a4*/ 	.short	0x0380
        /*01a6*/ 	.short	0x0048


	//----- nvinfo : EIATTR_SW_WAR
	.align		4
.L_230:
        /*01a8*/ 	.byte	0x04, 0x36
        /*01aa*/ 	.short	(.L_232 - .L_231)
.L_231:
        /*01ac*/ 	.word	0x00000008
.L_232:


//--------------------- .nv.info._ZN3cub18CUB_300001_SM_10006detail6reduce28DeviceReduceSingleTileKernelINS2_10policy_hubIdjN4cuda3std3__44plusIdEEE10Policy1000EN6thrust24THRUST_300001_SM_1000_NS10device_ptrIKdEEPdjS9_dd13power_functorEEvT0_T1_T2_T3_T4_T6_ --------------------------
	.section	.nv.info._ZN3cub18CUB_300001_SM_10006detail6reduce28DeviceReduceSingleTileKernelINS2_10policy_hubIdjN4cuda3std3__44plusIdEEE10Policy1000EN6thrust24THRUST_300001_SM_1000_NS10device_ptrIKdEEPdjS9_dd13power_functorEEvT0_T1_T2_T3_T4_T6_,"",@"SHT_CUDA_INFO"
	.sectionflags	@""
	.align	4


	//----- nvinfo : EIATTR_CUDA_API_VERSION
	.align		4
        /*0000*/ 	.byte	0x04, 0x37
        /*0002*/ 	.short	(.L_234 - .L_233)
.L_233:
        /*0004*/ 	.word	0x00000082


	//----- nvinfo : EIATTR_KPARAM_INFO
	.align		4
.L_234:
        /*0008*/ 	.byte	0x04, 0x17
        /*000a*/ 	.short	(.L_236 - .L_235)
.L_235:
        /*000c*/ 	.word	0x00000000
        /*0010*/ 	.short	0x0005
        /*0012*/ 	.short	0x0020
        /*0014*/ 	.byte	0x00, 0xf0, 0x21, 0x00


	//----- nvinfo : EIATTR_KPARAM_INFO
	.align		4
.L_236:
        /*0018*/ 	.byte	0x04, 0x17
        /*001a*/ 	.short	(.L_238 - .L_237)
.L_237:
        /*001c*/ 	.word	0x00000000
        /*0020*/ 	.short	0x0004
        /*0022*/ 	.short	0x0018
        /*0024*/ 	.byte	0x00, 0xf0, 0x21, 0x00


	//----- nvinfo : EIATTR_KPARAM_INFO
	.align		4
.L_238:
        /*0028*/ 	.byte	0x04, 0x17
        /*002a*/ 	.short	(.L_240 - .L_239)
.L_239:
        /*002c*/ 	.word	0x00000000
        /*0030*/ 	.short	0x0003
        /*0032*/ 	.short	0x0014
        /*0034*/ 	.byte	0x00, 0xf0, 0x05, 0x00


	//----- nvinfo : EIATTR_KPARAM_INFO
	.align		4
.L_240:
        /*0038*/ 	.byte	0x04, 0x17
        /*003a*/ 	.short	(.L_242 - .L_241)
.L_241:
        /*003c*/ 	.word	0x00000000
        /*0040*/ 	.short	0x0002
        /*0042*/ 	.short	0x0010
        /*0044*/ 	.byte	0x00, 0xf0, 0x11, 0x00


	//----- nvinfo : EIATTR_KPARAM_INFO
	.align		4
.L_242:
        /*0048*/ 	.byte	0x04, 0x17
        /*004a*/ 	.short	(.L_244 - .L_243)
.L_243:
        /*004c*/ 	.word	0x00000000
        /*0050*/ 	.short	0x0001
        /*0052*/ 	.short	0x0008
        /*0054*/ 	.byte	0x00, 0xf5, 0x21, 0x00


	//----- nvinfo : EIATTR_KPARAM_INFO
	.align		4
.L_244:
        /*0058*/ 	.byte	0x04, 0x17
        /*005a*/ 	.short	(.L_246 - .L_245)
.L_245:
        /*005c*/ 	.word	0x00000000
        /*0060*/ 	.short	0x0000
        /*0062*/ 	.short	0x0000
        /*0064*/ 	.byte	0x00, 0xf0, 0x21, 0x00


	//----- nvinfo : EIATTR_SPARSE_MMA_MASK
	.align		4
.L_246:
        /*0068*/ 	.byte	0x03, 0x50
        /*006a*/ 	.short	0x0000


	//----- nvinfo : EIATTR_MAXREG_COUNT
	.align		4
        /*006c*/ 	.byte	0x03, 0x1b
        /*006e*/ 	.short	0x0060


	//----- nvinfo : EIATTR_NUM_BARRIERS
	.align		4
        /*0070*/ 	.byte	0x02, 0x4c
        /*0072*/ 	.byte	0x01
	.zero		1


	//----- nvinfo : EIATTR_MERCURY_ISA_VERSION
	.align		4
        /*0074*/ 	.byte	0x03, 0x5f
        /*0076*/ 	.short	0x0101


	//----- nvinfo : EIATTR_COOP_GROUP_MASK_REGIDS
	.align		4
        /*0078*/ 	.byte	0x04, 0x29
        /*007a*/ 	.short	(.L_248 - .L_247)


	//   ....[0]....
.L_247:
        /*007c*/ 	.word	0xffffffff


	//   ....[1]....
        /*0080*/ 	.word	0xffffffff


	//   ....[2]....
        /*0084*/ 	.word	0xffffffff


	//   ....[3]....
        /*0088*/ 	.word	0xffffffff


	//   ....[4]....
        /*008c*/ 	.word	0xffffffff


	//   ....[5]....
        /*0090*/ 	.word	0xffffffff


	//   ....[6]....
        /*0094*/ 	.word	0xffffffff


	//   ....[7]....
        /*0098*/ 	.word	0xffffffff


	//   ....[8]....
        /*009c*/ 	.word	0xffffffff


	//   ....[9]....
        /*00a0*/ 	.word	0xffffffff


	//   ....[10]....
        /*00a4*/ 	.word	0xffffffff


	//   ....[11]....
        /*00a8*/ 	.word	0xffffffff


	//   ....[12]....
        /*00ac*/ 	.word	0xffffffff


	//   ....[13]....
        /*00b0*/ 	.word	0xffffffff


	//   ....[14]....
        /*00b4*/ 	.word	0xffffffff


	//   ....[15]....
        /*00b8*/ 	.word	0xffffffff


	//   ....[16]....
        /*00bc*/ 	.word	0xffffffff


	//   ....[17]....
        /*00c0*/ 	.word	0xffffffff


	//   ....[18]....
        /*00c4*/ 	.word	0xffffffff


	//   ....[19]....
        /*00c8*/ 	.word	0xffffffff


	//   ....[20]....
        /*00cc*/ 	.word	0xffffffff


	//   ....[21]....
        /*00d0*/ 	.word	0xffffffff


	//   ....[22]....
        /*00d4*/ 	.word	0xffffffff


	//   ....[23]....
        /*00d8*/ 	.word	0xffffffff


	//   ....[24]....
        /*00dc*/ 	.word	0xffffffff


	//   ....[25]....
        /*00e0*/ 	.word	0xffffffff


	//   ....[26]....
        /*00e4*/ 	.word	0xffffffff


	//   ....[27]....
        /*00e8*/ 	.word	0xffffffff


	//   ....[28]....
        /*00ec*/ 	.word	0xffffffff


	//   ....[29]....
        /*00f0*/ 	.word	0xffffffff


	//----- nvinfo : EIATTR_COOP_GROUP_INSTR_OFFSETS
	.align		4
.L_248:
        /*00f4*/ 	.byte	0x04, 0x28
        /*00f6*/ 	.short	(.L_250 - .L_249)


	//   ....[0]....
.L_249:
        /*00f8*/ 	.word	0x000015c0


	//   ....[1]....
        /*00fc*/ 	.word	0x000015d0


	//   ....[2]....
        /*0100*/ 	.word	0x00001640


	//   ....[3]....
        /*0104*/ 	.word	0x00001670


	//   ....[4]....
        /*0108*/ 	.word	0x000016e0


	//   ....[5]....
        /*010c*/ 	.word	0x00001700


	//   ....[6]....
        /*0110*/ 	.word	0x00001760


	//   ....[7]....
        /*0114*/ 	.word	0x00001770


	//   ....[8]....
        /*0118*/ 	.word	0x000017c0


	//   ....[9]....
        /*011c*/ 	.word	0x000017d0


	//   ....[10]....
        /*0120*/ 	.word	0x00001ad0


	//   ....[11]....
        /*0124*/ 	.word	0x00001ae0


	//   ....[12]....
        /*0128*/ 	.word	0x00001b80


	//   ....[13]....
        /*012c*/ 	.word	0x00001b90


	//   ....[14]....
        /*0130*/ 	.word	0x00001be0


	//   ....[15]....
        /*0134*/ 	.word	0x00001c00


	//   ....[16]....
        /*0138*/ 	.word	0x00001c60


	//   ....[17]....
        /*013c*/ 	.word	0x00001c80


	//   ....[18]....
        /*0140*/ 	.word	0x00001ce0


	//   ....[19]....
        /*0144*/ 	.word	0x00001d10


	//   ....[20]....
        /*0148*/ 	.word	0x00007610


	//   ....[21]....
        /*014c*/ 	.word	0x00007620


	//   ....[22]....
        /*0150*/ 	.word	0x00007690


	//   ....[23]....
        /*0154*/ 	.word	0x000076b0


	//   ....[24]....
        /*0158*/ 	.word	0x00007720


	//   ....[25]....
        /*015c*/ 	.word	0x00007730


	//   ....[26]....
        /*0160*/ 	.word	0x00007780


	//   ....[27]....
        /*0164*/ 	.word	0x000077a0


	//   ....[28]....
        /*0168*/ 	.word	0x00007810


	//   ....[29]....
        /*016c*/ 	.word	0x00007820


	//----- nvinfo : EIATTR_VRC_CTA_INIT_COUNT
	.align		4
.L_250:
        /*0170*/ 	.byte	0x02, 0x4a
	.zero		1
	.zero		1


	//----- nvinfo : EIATTR_EXIT_INSTR_OFFSETS
	.align		4
        /*0174*/ 	.byte	0x04, 0x1c
        /*0176*/ 	.short	(.L_252 - .L_251)


	//   ....[0]....
.L_251:
        /*0178*/ 	.word	0x00000070


	//   ....[1]....
        /*017c*/ 	.word	0x000000b0


	//   ....[2]....
        /*0180*/ 	.word	0x00007ad0


	//   ....[3]....
        /*0184*/ 	.word	0x00007b20


	//----- nvinfo : EIATTR_MAX_THREADS
	.align		4
.L_252:
        /*0188*/ 	.byte	0x04, 0x05
        /*018a*/ 	.short	(.L_254 - .L_253)
.L_253:
        /*018c*/ 	.word	0x00000280
        /*0190*/ 	.word	0x00000001
        /*0194*/ 	.word	0x00000001


	//----- nvinfo : EIATTR_CRS_STACK_SIZE
	.align		4
.L_254:
        /*0198*/ 	.byte	0x04, 0x1e
        /*019a*/ 	.short	(.L_256 - .L_255)
.L_255:
        /*019c*/ 	.word	0x00000000


	//----- nvinfo : EIATTR_CBANK_PARAM_SIZE
	.align		4
.L_256:
        /*01a0*/ 	.byte	0x03, 0x19
        /*01a2*/ 	.short	0x0028


	//----- nvinfo : EIATTR_PARAM_CBANK
	.align		4
        /*01a4*/ 	.byte	0x04, 0x0a
        /*01a6*/ 	.short	(.L_258 - .L_257)
	.align		4
.L_257:
        /*01a8*/ 	.word	index@(.nv.constant0._ZN3cub18CUB_300001_SM_10006detail6reduce28DeviceReduceSingleTileKernelINS2_10policy_hubIdjN4cuda3std3__44plusIdEEE10Policy1000EN6thrust24THRUST_300001_SM_1000_NS10device_ptrIKdEEPdjS9_dd13power_functorEEvT0_T1_T2_T3_T4_T6_)
        /*01ac*/ 	.short	0x0380
        /*01ae*/ 	.short	0x0028


	//----- nvinfo : EIATTR_SW_WAR
	.align		4
.L_258:
        /*01b0*/ 	.byte	0x04, 0x36
        /*01b2*/ 	.short	(.L_260 - .L_259)
.L_259:
        /*01b4*/ 	.word	0x00000008
.L_260:


//--------------------- .nv.info._ZN3cub18CUB_300001_SM_10006detail11EmptyKernelIvEEvv --------------------------
	.section	.nv.info._ZN3cub18CUB_300001_SM_10006detail11EmptyKernelIvEEvv,"",@"SHT_CUDA_INFO"
	.sectionflags	@""
	.align	4


	//----- nvinfo : EIATTR_CUDA_API_VERSION
	.align		4
        /*0000*/ 	.byte	0x04, 0x37
        /*0002*/ 	.short	(.L_262 - .L_261)
.L_261:
        /*0004*/ 	.word	0x00000082


	//----- nvinfo : EIATTR_SPARSE_MMA_MASK
	.align		4
.L_262:
        /*0008*/ 	.byte	0x03, 0x50
        /*000a*/ 	.short	0x0000


	//----- nvinfo : EIATTR_MAXREG_COUNT
	.align		4
        /*000c*/ 	.byte	0x03, 0x1b
        /*000e*/ 	.short	0x00ff


	//----- nvinfo : EIATTR_MERCURY_ISA_VERSION
	.align		4
        /*0010*/ 	.byte	0x03, 0x5f
        /*0012*/ 	.short	0x0101


	//----- nvinfo : EIATTR_VRC_CTA_INIT_COUNT
	.align		4
        /*0014*/ 	.byte	0x02, 0x4a
	.zero		1
	.zero		1


	//----- nvinfo : EIATTR_EXIT_INSTR_OFFSETS
	.align		4
        /*0018*/ 	.byte	0x04, 0x1c
        /*001a*/ 	.short	(.L_264 - .L_263)


	//   ....[0]....
.L_263:
        /*001c*/ 	.word	0x00000010


	//----- nvinfo : EIATTR_SW_WAR
	.align		4
.L_264:
        /*0020*/ 	.byte	0x04, 0x36
        /*0022*/ 	.short	(.L_266 - .L_265)
.L_265:
        /*0024*/ 	.word	0x00000008
.L_266:


//--------------------- .nv.callgraph             --------------------------
	.section	.nv.callgraph,"",@"SHT_CUDA_CALLGRAPH"
	.align	4
	.sectionentsize	8
	.align		4
        /*0000*/ 	.word	0x00000000
	.align		4
        /*0004*/ 	.word	0xffffffff
	.align		4
        /*0008*/ 	.word	0x00000000
	.align		4
        /*000c*/ 	.word	0xfffffffe
	.align		4
        /*0010*/ 	.word	0x00000000
	.align		4
        /*0014*/ 	.word	0xfffffffd
	.align		4
        /*0018*/ 	.word	0x00000000
	.align		4
        /*001c*/ 	.word	0xfffffffc


//--------------------- .nv.constant4             --------------------------
	.section	.nv.constant4,"a",@progbits
	.align	8
	.align		8
.nv.constant4:
        /*0000*/ 	.dword	_ZN34_INTERNAL_0a5a1c2a_4_k_cu_4c71ea094cuda3std3__45__cpo5beginE
	.align		8
        /*0008*/ 	.dword	_ZN34_INTERNAL_0a5a1c2a_4_k_cu_4c71ea094cuda3std3__45__cpo3endE
	.align		8
        /*0010*/ 	.dword	_ZN34_INTERNAL_0a5a1c2a_4_k_cu_4c71ea094cuda3std3__45__cpo6cbeginE
	.align		8
        /*0018*/ 	.dword	_ZN34_INTERNAL_0a5a1c2a_4_k_cu_4c71ea094cuda3std3__45__cpo4cendE
	.align		8
        /*0020*/ 	.dword	_ZN34_INTERNAL_0a5a1c2a_4_k_cu_4c71ea094cuda3std3__45__cpo6rbeginE
	.align		8
        /*0028*/ 	.dword	_ZN34_INTERNAL_0a5a1c2a_4_k_cu_4c71ea094cuda3std3__45__cpo4rendE
	.align		8
        /*0030*/ 	.dword	_ZN34_INTERNAL_0a5a1c2a_4_k_cu_4c71ea094cuda3std3__45__cpo7crbeginE
	.align		8
        /*0038*/ 	.dword	_ZN34_INTERNAL_0a5a1c2a_4_k_cu_4c71ea094cuda3std3__45__cpo5crendE
	.align		8
        /*0040*/ 	.dword	_ZN34_INTERNAL_0a5a1c2a_4_k_cu_4c71ea094cuda3std3__436_GLOBAL__N__0a5a1c2a_4_k_cu_4c71ea096ignoreE
	.align		8
        /*0048*/ 	.dword	_ZN34_INTERNAL_0a5a1c2a_4_k_cu_4c71ea094cuda3std3__419piecewise_constructE
	.align		8
        /*0050*/ 	.dword	_ZN34_INTERNAL_0a5a1c2a_4_k_cu_4c71ea094cuda3std3__48in_placeE
	.align		8
        /*0058*/ 	.dword	_ZN34_INTERNAL_0a5a1c2a_4_k_cu_4c71ea094cuda3std3__420unreachable_sentinelE
	.align		8
        /*0060*/ 	.dword	_ZN34_INTERNAL_0a5a1c2a_4_k_cu_4c71ea094cuda3std3__47nulloptE
	.align		8
        /*0068*/ 	.dword	_ZN34_INTERNAL_0a5a1c2a_4_k_cu_4c71ea094cuda3std3__48unexpectE
	.align		8
        /*0070*/ 	.dword	_ZN34_INTERNAL_0a5a1c2a_4_k_cu_4c71ea094cuda3std6ranges3__45__cpo4swapE
	.align		8
        /*0078*/ 	.dword	_ZN34_INTERNAL_0a5a1c2a_4_k_cu_4c71ea094cuda3std6ranges3__45__cpo9iter_moveE
	.align		8
        /*0080*/ 	.dword	_ZN34_INTERNAL_0a5a1c2a_4_k_cu_4c71ea094cuda3std6ranges3__45__cpo5beginE
	.align		8
        /*0088*/ 	.dword	_ZN34_INTERNAL_0a5a1c2a_4_k_cu_4c71ea094cuda3std6ranges3__45__cpo3endE
	.align		8
        /*0090*/ 	.dword	_ZN34_INTERNAL_0a5a1c2a_4_k_cu_4c71ea094cuda3std6ranges3__45__cpo6cbeginE
	.align		8
        /*0098*/ 	.dword	_ZN34_INTERNAL_0a5a1c2a_4_k_cu_4c71ea094cuda3std6ranges3__45__cpo4cendE
	.align		8
        /*00a0*/ 	.dword	_ZN34_INTERNAL_0a5a1c2a_4_k_cu_4c71ea094cuda3std6ranges3__45__cpo7advanceE
	.align		8
        /*00a8*/ 	.dword	_ZN34_INTERNAL_0a5a1c2a_4_k_cu_4c71ea094cuda3std6ranges3__45__cpo9iter_swapE
	.align		8
        /*00b0*/ 	.dword	_ZN34_INTERNAL_0a5a1c2a_4_k_cu_4c71ea094cuda3std6ranges3__45__cpo4nextE
	.align		8
        /*00b8*/ 	.dword	_ZN34_INTERNAL_0a5a1c2a_4_k_cu_4c71ea094cuda3std6ranges3__45__cpo4prevE
	.align		8
        /*00c0*/ 	.dword	_ZN34_INTERNAL_0a5a1c2a_4_k_cu_4c71ea094cuda3std6ranges3__45__cpo4dataE
	.align		8
        /*00c8*/ 	.dword	_ZN34_INTERNAL_0a5a1c2a_4_k_cu_4c71ea094cuda3std6ranges3__45__cpo5cdataE
	.align		8
        /*00d0*/ 	.dword	_ZN34_INTERNAL_0a5a1c2a_4_k_cu_4c71ea094cuda3std6ranges3__45__cpo4sizeE
	.align		8
        /*00d8*/ 	.dword	_ZN34_INTERNAL_0a5a1c2a_4_k_cu_4c71ea094cuda3std6ranges3__45__cpo5ssizeE
	.align		8
        /*00e0*/ 	.dword	_ZN34_INTERNAL_0a5a1c2a_4_k_cu_4c71ea094cuda3std6ranges3__45__cpo8distanceE
	.align		8
        /*00e8*/ 	.dword	_ZN34_INTERNAL_0a5a1c2a_4_k_cu_4c71ea096thrust24THRUST_300001_SM_1000_NS8cuda_cub3parE
	.align		8
        /*00f0*/ 	.dword	_ZN34_INTERNAL_0a5a1c2a_4_k_cu_4c71ea096thrust24THRUST_300001_SM_1000_NS8cuda_cub10par_nosyncE
	.align		8
        /*00f8*/ 	.dword	_ZN34_INTERNAL_0a5a1c2a_4_k_cu_4c71ea096thrust24THRUST_300001_SM_1000_NS6system6detail10sequential3seqE
	.align		8
        /*0100*/ 	.dword	_ZN34_INTERNAL_0a5a1c2a_4_k_cu_4c71ea096thrust24THRUST_300001_SM_1000_NS12placeholders2_1E
	.align		8
        /*0108*/ 	.dword	_ZN34_INTERNAL_0a5a1c2a_4_k_cu_4c71ea096thrust24THRUST_300001_SM_1000_NS12placeholders2_2E
	.align		8
        /*0110*/ 	.dword	_ZN34_INTERNAL_0a5a1c2a_4_k_cu_4c71ea096thrust24THRUST_300001_SM_1000_NS12placeholders2_3E
	.align		8
        /*0118*/ 	.dword	_ZN34_INTERNAL_0a5a1c2a_4_k_cu_4c71ea096thrust24THRUST_300001_SM_1000_NS12placeholders2_4E
	.align		8
        /*0120*/ 	.dword	_ZN34_INTERNAL_0a5a1c2a_4_k_cu_4c71ea096thrust24THRUST_300001_SM_1000_NS12placeholders2_5E
	.align		8
        /*0128*/ 	.dword	_ZN34_INTERNAL_0a5a1c2a_4_k_cu_4c71ea096thrust24THRUST_300001_SM_1000_NS12placeholders2_6E
	.align		8
        /*0130*/ 	.dword	_ZN34_INTERNAL_0a5a1c2a_4_k_cu_4c71ea096thrust24THRUST_300001_SM_1000_NS12placeholders2_7E
	.align		8
        /*0138*/ 	.dword	_ZN34_INTERNAL_0a5a1c2a_4_k_cu_4c71ea096thrust24THRUST_300001_SM_1000_NS12placeholders2_8E
	.align		8
        /*0140*/ 	.dword	_ZN34_INTERNAL_0a5a1c2a_4_k_cu_4c71ea096thrust24THRUST_300001_SM_1000_NS12placeholders2_9E
	.align		8
        /*0148*/ 	.dword	_ZN34_INTERNAL_0a5a1c2a_4_k_cu_4c71ea096thrust24THRUST_300001_SM_1000_NS12placeholders3_10E
	.align		8
        /*0150*/ 	.dword	_ZN34_INTERNAL_0a5a1c2a_4_k_cu_4c71ea096thrust24THRUST_300001_SM_1000_NS3seqE


//--------------------- .text._ZN3cub18CUB_300001_SM_10006detail6reduce28DeviceReduceSingleTileKernelINS2_10policy_hubIdyN4cuda3std3__44plusIdEEE10Policy1000EPdSC_iS9_ddNS7_10__identityEEEvT0_T1_T2_T3_T4_T6_ --------------------------
	.section	.text._ZN3cub18CUB_300001_SM_10006detail6reduce28DeviceReduceSingleTileKernelINS2_10policy_hubIdyN4cuda3std3__44plusIdEEE10Policy1000EPdSC_iS9_ddNS7_10__identityEEEvT0_T1_T2_T3_T4_T6_,"ax",@progbits
	.align	128
        .global         _ZN3cub18CUB_300001_SM_10006detail6reduce28DeviceReduceSingleTileKernelINS2_10policy_hubIdyN4cuda3std3__44plusIdEEE10Policy1000EPdSC_iS9_ddNS7_10__identityEEEvT0_T1_T2_T3_T4_T6_
        .type           _ZN3cub18CUB_300001_SM_10006detail6reduce28DeviceReduceSingleTileKernelINS2_10policy_hubIdyN4cuda3std3__44plusIdEEE10Policy1000EPdSC_iS9_ddNS7_10__identityEEEvT0_T1_T2_T3_T4_T6_,@function
        .size           _ZN3cub18CUB_300001_SM_10006detail6reduce28DeviceReduceSingleTileKernelINS2_10policy_hubIdyN4cuda3std3__44plusIdEEE10Policy1000EPdSC_iS9_ddNS7_10__identityEEEvT0_T1_T2_T3_T4_T6_,(.L_x_783 - _ZN3cub18CUB_300001_SM_10006detail6reduce28DeviceReduceSingleTileKernelINS2_10policy_hubIdyN4cuda3std3__44plusIdEEE10Policy1000EPdSC_iS9_ddNS7_10__identityEEEvT0_T1_T2_T3_T4_T6_)
        .other          _ZN3cub18CUB_300001_SM_10006detail6reduce28DeviceReduceSingleTileKernelINS2_10policy_hubIdyN4cuda3std3__44plusIdEEE10Policy1000EPdSC_iS9_ddNS7_10__identityEEEvT0_T1_T2_T3_T4_T6_,@"STO_CUDA_ENTRY STV_DEFAULT"
_ZN3cub18CUB_300001_SM_10006detail6reduce28DeviceReduceSingleTileKernelINS2_10policy_hubIdyN4cuda3std3__44plusIdEEE10Policy1000EPdSC_iS9_ddNS7_10__identityEEEvT0_T1_T2_T3_T4_T6_:
.text._ZN3cub18CUB_300001_SM_10006detail6reduce28DeviceReduceSingleTileKernelINS2_10policy_hubIdyN4cuda3std3__44plusIdEEE10Policy1000EPdSC_iS9_ddNS7_10__identityEEEvT0_T1_T2_T3_T4_T6_:
[----:B------:R-:W-:Y:S01]  /*0000*/  LDC R1, c[0x0][0x37c] ;  /* 0x0000df00ff017b82 */ /* 0x000fe20000000800 */
[----:B------:R-:W0:Y:S01]  /*0010*/  LDCU UR4, c[0x0][0x390] ;  /* 0x00007200ff0477ac */ /* 0x000e220008000800 */
[----:B------:R-:W1:Y:S01]  /*0020*/  LDCU.64 UR6, c[0x0][0x358] ;  /* 0x00006b00ff0677ac */ /* 0x000e620008000a00 */
[----:B0-----:R-:W-:-:S05]  /*0030*/  IMAD.U32 R4, RZ, RZ, UR4 ;  /* 0x00000004ff047e24 */ /* 0x001fca000f8e00ff */
[----:B------:R-:W-:-:S13]  /*0040*/  ISETP.NE.AND P0, PT, R4, RZ, PT ;  /* 0x000000ff0400720c */ /* 0x000fda0003f05270 */
[----:B-1----:R-:W-:Y:S05]  /*0050*/  @P0 BRA `(.L_x_0) ;  /* 0x00000000001c0947 */ /* 0x002fea0003800000 */
[----:B------:R-:W0:Y:S02]  /*0060*/  S2R R0, SR_TID.X ;  /* 0x0000000000007919 */ /* 0x000e240000002100 */
[----:B0-----:R-:W-:-:S13]  /*0070*/  ISETP.NE.AND P0, PT, R0, RZ, PT ;  /* 0x000000ff0000720c */ /* 0x001fda0003f05270 */
[----:B------:R-:W-:Y:S05]  /*0080*/  @P0 EXIT ;  /* 0x000000000000094d */ /* 0x000fea0003800000 */
[----:B------:R-:W0:Y:S08]  /*0090*/  LDC.64 R2, c[0x0][0x388] ;  /* 0x0000e200ff027b82 */ /* 0x000e300000000a00 */
[----:B------:R-:W0:Y:S02]  /*00a0*/  LDC.64 R4, c[0x0][0x398] ;  /* 0x0000e600ff047b82 */ /* 0x000e240000000a00 */
[----:B0-----:R-:W-:Y:S01]  /*00b0*/  STG.E.64 desc[UR6][R2.64], R4 ;  /* 0x0000000402007986 */ /* 0x001fe2000c101b06 */
[----:B------:R-:W-:Y:S05]  /*00c0*/  EXIT ;  /* 0x000000000000794d */ /* 0x000fea0003800000 */
.L_x_0:
[----:B------:R-:W-:Y:S01]  /*00d0*/  ISETP.GT.AND P0, PT, R4, 0xdff, PT ;  /* 0x00000dff0400780c */ /* 0x000fe20003f04270 */
[----:B------:R-:W-:-:S12]  /*00e0*/  BSSY.RECONVERGENT B0, `(.L_x_1) ;  /* 0x0000242000007945 */ /* 0x000fd80003800200 */
[----:B------:R-:W-:Y:S05]  /*00f0*/  @P0 BRA `(.L_x_2) ;  /* 0x0000001400180947 */ /* 0x000fea0003800000 */
[----:B------:R-:W0:Y:S01]  /*0100*/  S2R R5, SR_TID.X ;  /* 0x0000000000057919 */ /* 0x000e220000002100 */
[----:B------:R-:W-:Y:S01]  /*0110*/  BSSY.RECONVERGENT B1, `(.L_x_3) ;  /* 0x0000009000017945 */ /* 0x000fe20003800200 */
[----:B------:R-:W-:Y:S02]  /*0120*/  CS2R R2, SRZ ;  /* 0x0000000000027805 */ /* 0x000fe4000001ff00 */
[----:B0-----:R-:W-:Y:S01]  /*0130*/  ISETP.GE.AND P0, PT, R5, R4, PT ;  /* 0x000000040500720c */ /* 0x001fe20003f06270 */
[----:B------:R-:W-:-:S12]  /*0140*/  IMAD.MOV.U32 R7, RZ, RZ, R5 ;  /* 0x000000ffff077224 */ /* 0x000fd800078e0005 */
[----:B------:R-:W-:Y:S05]  /*0150*/  @P0 BRA `(.L_x_4) ;  /* 0x0000000000100947 */ /* 0x000fea0003800000 */
[----:B------:R-:W0:Y:S02]  /*0160*/  LDC.64 R2, c[0x0][0x380] ;  /* 0x0000e000ff027b82 */ /* 0x000e240000000a00 */
[----:B0-----:R-:W-:-:S06]  /*0170*/  IMAD.WIDE.U32 R2, R5, 0x8, R2 ;  /* 0x0000000805027825 */ /* 0x001fcc00078e0002 */
[----:B------:R-:W5:Y:S01]  /*0180*/  LDG.E.64.CONSTANT R2, desc[UR6][R2.64] ;  /* 0x0000000602027981 */ /* 0x000f62000c1e9b00 */
[----:B------:R-:W-:-:S07]  /*0190*/  VIADD R7, R5, 0x200 ;  /* 0x0000020005077836 */ /* 0x000fce0000000000 */
.L_x_4:
[----:B------:R-:W-:Y:S05]  /*01a0*/  BSYNC.RECONVERGENT B1 ;  /* 0x0000000000017941 */ /* 0x000fea0003800200 */
.L_x_3:
[----:B------:R-:W-:Y:S01]  /*01b0*/  ISETP.GE.AND P0, PT, R7, R4, PT ;  /* 0x000000040700720c */ /* 0x000fe20003f06270 */
[----:B------:R-:W-:-:S12]  /*01c0*/  BSSY.RECONVERGENT B1, `(.L_x_5) ;  /* 0x0000076000017945 */ /* 0x000fd80003800200 */
[----:B------:R-:W-:Y:S05]  /*01d0*/  @P0 BRA `(.L_x_6) ;  /* 0x0000000400d00947 */ /* 0x000fea0003800000 */
[----:B------:R-:W-:Y:S01]  /*01e0*/  LOP3.LUT R9, RZ, R7, RZ, 0x33, !PT ;  /* 0x00000007ff097212 */ /* 0x000fe200078e33ff */
[----:B------:R-:W-:Y:S04]  /*01f0*/  BSSY.RECONVERGENT B2, `(.L_x_7) ;  /* 0x0000017000027945 */ /* 0x000fe80003800200 */
[----:B------:R-:W-:-:S05]  /*0200*/  IMAD.IADD R0, R9, 0x1, R4 ;  /* 0x0000000109007824 */ /* 0x000fca00078e0204 */
[C---:B------:R-:W-:Y:S02]  /*0210*/  LOP3.LUT R6, R0.reuse, 0x600, RZ, 0xc0, !PT ;  /* 0x0000060000067812 */ /* 0x040fe400078ec0ff */
[----:B------:R-:W-:Y:S02]  /*0220*/  ISETP.GE.U32.AND P0, PT, R0, 0x600, PT ;  /* 0x000006000000780c */ /* 0x000fe40003f06070 */
[----:B------:R-:W-:-:S13]  /*0230*/  ISETP.NE.AND P1, PT, R6, 0x600, PT ;  /* 0x000006000600780c */ /* 0x000fda0003f25270 */
[----:B------:R-:W-:Y:S05]  /*0240*/  @!P1 BRA `(.L_x_8) ;  /* 0x0000000000449947 */ /* 0x000fea0003800000 */
[----:B------:R-:W0:Y:S01]  /*0250*/  LDC.64 R8, c[0x0][0x380] ;  /* 0x0000e000ff087b82 */ /* 0x000e220000000a00 */
[----:B------:R-:W-:-:S04]  /*0260*/  LEA.HI R0, R0, 0x1, RZ, 0x17 ;  /* 0x0000000100007811 */ /* 0x000fc800078fb8ff */
[----:B------:R-:W-:-:S05]  /*0270*/  LOP3.LUT R0, R0, 0x3, RZ, 0xc0, !PT ;  /* 0x0000000300007812 */ /* 0x000fca00078ec0ff */
[----:B------:R-:W-:Y:S02]  /*0280*/  IMAD.MOV R0, RZ, RZ, -R0 ;  /* 0x000000ffff007224 */ /* 0x000fe400078e0a00 */
[----:B0-----:R-:W-:-:S04]  /*0290*/  IMAD.WIDE.U32 R8, R7, 0x8, R8 ;  /* 0x0000000807087825 */ /* 0x001fc800078e0008 */
[----:B------:R-:W-:Y:S02]  /*02a0*/  IMAD.MOV.U32 R6, RZ, RZ, R8 ;  /* 0x000000ffff067224 */ /* 0x000fe400078e0008 */
[----:B------:R-:W-:-:S07]  /*02b0*/  IMAD.MOV.U32 R11, RZ, RZ, R9 ;  /* 0x000000ffff0b7224 */ /* 0x000fce00078e0009 */
.L_x_9:
[----:B------:R-:W-:Y:S02]  /*02c0*/  IMAD.MOV.U32 R8, RZ, RZ, R6 ;  /* 0x000000ffff087224 */ /* 0x000fe400078e0006 */
[----:B------:R-:W-:-:S06]  /*02d0*/  IMAD.MOV.U32 R9, RZ, RZ, R11 ;  /* 0x000000ffff097224 */ /* 0x000fcc00078e000b */
[----:B------:R-:W2:Y:S01]  /*02e0*/  LDG.E.64.CONSTANT R8, desc[UR6][R8.64] ;  /* 0x0000000608087981 */ /* 0x000ea2000c1e9b00 */
[----:B------:R-:W-:Y:S01]  /*02f0*/  VIADD R0, R0, 0x1 ;  /* 0x0000000100007836 */ /* 0x000fe20000000000 */
[----:B------:R-:W-:Y:S01]  /*0300*/  IADD3 R6, P2, PT, R6, 0x1000, RZ ;  /* 0x0000100006067810 */ /* 0x000fe20007f5e0ff */
[----:B------:R-:W-:-:S03]  /*0310*/  VIADD R7, R7, 0x200 ;  /* 0x0000020007077836 */ /* 0x000fc60000000000 */
[----:B------:R-:W-:Y:S01]  /*0320*/  ISETP.NE.AND P1, PT, R0, RZ, PT ;  /* 0x000000ff0000720c */ /* 0x000fe20003f25270 */
[----:B------:R-:W-:Y:S01]  /*0330*/  IMAD.X R11, RZ, RZ, R11, P2 ;  /* 0x000000ffff0b7224 */ /* 0x000fe200010e060b */
[----:B--2--5:R-:W-:-:S11]  /*0340*/  DADD R2, R8, R2 ;  /* 0x0000000008027229 */ /* 0x024fd60000000002 */
[----:B------:R-:W-:Y:S05]  /*0350*/  @P1 BRA `(.L_x_9) ;  /* 0xfffffffc00d81947 */ /* 0x000fea000383ffff */
.L_x_8:
[----:B------:R-:W-:Y:S05]  /*0360*/  BSYNC.RECONVERGENT B2 ;  /* 0x0000000000027941 */ /* 0x000fea0003800200 */
.L_x_7:
[----:B------:R-:W-:Y:S05]  /*0370*/  @!P0 BRA `(.L_x_6) ;  /* 0x0000000400688947 */ /* 0x000fea0003800000 */
[----:B------:R-:W-:Y:S01]  /*0380*/  IMAD.IADD R0, R4, 0x1, -R7 ;  /* 0x0000000104007824 */ /* 0x000fe200078e0a07 */
[----:B------:R-:W-:Y:S01]  /*0390*/  BSSY.RECONVERGENT B2, `(.L_x_10) ;  /* 0x0000031000027945 */ /* 0x000fe20003800200 */
[----:B------:R-:W-:-:S03]  /*03a0*/  PLOP3.LUT P0, PT, PT, PT, PT, 0x80, 0x8 ;  /* 0x000000000008781c */ /* 0x000fc60003f0f070 */
[----:B------:R-:W-:-:S13]  /*03b0*/  ISETP.GT.AND P1, PT, R0, 0x1800, PT ;  /* 0x000018000000780c */ /* 0x000fda0003f24270 */
[----:B------:R-:W-:Y:S05]  /*03c0*/  @!P1 BRA `(.L_x_11) ;  /* 0x0000000000b49947 */ /* 0x000fea0003800000 */
[----:B------:R-:W-:Y:S01]  /*03d0*/  PLOP3.LUT P0, PT, PT, PT, PT, 0x8, 0x80 ;  /* 0x000000000080781c */ /* 0x000fe20003f0e170 */
[----:B------:R-:W-:-:S12]  /*03e0*/  VIADD R0, R4, 0xffffe800 ;  /* 0xffffe80004007836 */ /* 0x000fd80000000000 */
.L_x_12:
[----:B------:R-:W0:Y:S02]  /*03f0*/  LDC.64 R32, c[0x0][0x380] ;  /* 0x0000e000ff207b82 */ /* 0x000e240000000a00 */
[----:B0-----:R-:W-:-:S05]  /*0400*/  IMAD.WIDE R14, R7, 0x8, R32 ;  /* 0x00000008070e7825 */ /* 0x001fca00078e0220 */
[----:B------:R-:W2:Y:S04]  /*0410*/  LDG.E.64.CONSTANT R8, desc[UR6][R14.64] ;  /* 0x000000060e087981 */ /* 0x000ea8000c1e9b00 */
[----:B------:R-:W3:Y:S04]  /*0420*/  LDG.E.64.CONSTANT R10, desc[UR6][R14.64+0x1000] ;  /* 0x001000060e0a7981 */ /* 0x000ee8000c1e9b00 */
[----:B------:R-:W4:Y:S01]  /*0430*/  LDG.E.64.CONSTANT R12, desc[UR6][R14.64+0x2000] ;  /* 0x002000060e0c7981 */ /* 0x000f22000c1e9b00 */
[----:B------:R-:W-:-:S03]  /*0440*/  VIADD R41, R7, 0x800 ;  /* 0x0000080007297836 */ /* 0x000fc60000000000 */
[----:B------:R-:W4:Y:S01]  /*0450*/  LDG.E.64.CONSTANT R30, desc[UR6][R14.64+0x3000] ;  /* 0x003000060e1e7981 */ /* 0x000f22000c1e9b00 */
[----:B------:R-:W-:-:S05]  /*0460*/  IMAD.WIDE R40, R41, 0x8, R32 ;  /* 0x0000000829287825 */ /* 0x000fca00078e0220 */
[----:B------:R-:W4:Y:S04]  /*0470*/  LDG.E.64.CONSTANT R28, desc[UR6][R40.64] ;  /* 0x00000006281c7981 */ /* 0x000f28000c1e9b00 */
[----:B------:R-:W4:Y:S04]  /*0480*/  LDG.E.64.CONSTANT R26, desc[UR6][R40.64+0x1000] ;  /* 0x00100006281a7981 */ /* 0x000f28000c1e9b00 */
        /* <DEDUP_REMOVED lines=12> */
[----:B------:R-:W4:Y:S04]  /*0550*/  LDG.E.64.CONSTANT R34, desc[UR6][R44.64+0x2000] ;  /* 0x002000062c227981 */ /* 0x000f28000c1e9b00 */
[----:B------:R-:W4:Y:S01]  /*0560*/  LDG.E.64.CONSTANT R32, desc[UR6][R44.64+0x3000] ;  /* 0x003000062c207981 */ /* 0x000f22000c1e9b00 */
[----:B------:R-:W-:-:S05]  /*0570*/  VIADD R7, R7, 0x2000 ;  /* 0x0000200007077836 */ /* 0x000fca0000000000 */
[----:B------:R-:W-:Y:S01]  /*0580*/  ISETP.GE.AND P1, PT, R7, R0, PT ;  /* 0x000000000700720c */ /* 0x000fe20003f26270 */
[----:B--2--5:R-:W-:-:S08]  /*0590*/  DADD R8, R8, R2 ;  /* 0x0000000008087229 */ /* 0x024fd00000000002 */
[----:B---3--:R-:W-:-:S08]  /*05a0*/  DADD R8, R8, R10 ;  /* 0x0000000008087229 */ /* 0x008fd0000000000a */
[----:B----4-:R-:W-:-:S08]  /*05b0*/  DADD R8, R8, R12 ;  /* 0x0000000008087229 */ /* 0x010fd0000000000c */
[----:B------:R-:W-:-:S08]  /*05c0*/  DADD R8, R8, R30 ;  /* 0x0000000008087229 */ /* 0x000fd0000000001e */
        /* <DEDUP_REMOVED lines=11> */
[----:B------:R-:W-:Y:S01]  /*0680*/  DADD R2, R8, R32 ;  /* 0x0000000008027229 */ /* 0x000fe20000000020 */
[----:B------:R-:W-:Y:S10]  /*0690*/  @!P1 BRA `(.L_x_12) ;  /* 0xfffffffc00549947 */ /* 0x000ff4000383ffff */
.L_x_11:
[----:B------:R-:W-:Y:S05]  /*06a0*/  BSYNC.RECONVERGENT B2 ;  /* 0x0000000000027941 */ /* 0x000fea0003800200 */
.L_x_10:
[----:B------:R-:W-:Y:S01]  /*06b0*/  IMAD.IADD R0, R4, 0x1, -R7 ;  /* 0x0000000104007824 */ /* 0x000fe200078e0a07 */
[----:B------:R-:W-:Y:S04]  /*06c0*/  BSSY.RECONVERGENT B2, `(.L_x_13) ;  /* 0x0000019000027945 */ /* 0x000fe80003800200 */
[----:B------:R-:W-:-:S13]  /*06d0*/  ISETP.GT.AND P1, PT, R0, 0x800, PT ;  /* 0x000008000000780c */ /* 0x000fda0003f24270 */
[----:B------:R-:W-:Y:S05]  /*06e0*/  @!P1 BRA `(.L_x_14) ;  /* 0x0000000000589947 */ /* 0x000fea0003800000 */
        /* <DEDUP_REMOVED lines=12> */
[----:B------:R-:W-:Y:S01]  /*07b0*/  PLOP3.LUT P0, PT, PT, PT, PT, 0x8, 0x80 ;  /* 0x000000000080781c */ /* 0x000fe20003f0e170 */
[----:B------:R-:W-:Y:S01]  /*07c0*/  VIADD R7, R7, 0x1000 ;  /* 0x0000100007077836 */ /* 0x000fe20000000000 */
[----:B--2--5:R-:W-:-:S08]  /*07d0*/  DADD R10, R2, R10 ;  /* 0x00000000020a7229 */ /* 0x024fd0000000000a */
[----:B---3--:R-:W-:-:S08]  /*07e0*/  DADD R10, R10, R12 ;  /* 0x000000000a0a7229 */ /* 0x008fd0000000000c */
[----:B----4-:R-:W-:-:S08]  /*07f0*/  DADD R10, R10, R14 ;  /* 0x000000000a0a7229 */ /* 0x010fd0000000000e */
[----:B------:R-:W-:-:S08]  /*0800*/  DADD R10, R10, R16 ;  /* 0x000000000a0a7229 */ /* 0x000fd00000000010 */
[----:B------:R-:W-:-:S08]  /*0810*/  DADD R10, R10, R20 ;  /* 0x000000000a0a7229 */ /* 0x000fd00000000014 */
[----:B------:R-:W-:-:S08]  /*0820*/  DADD R10, R10, R22 ;  /* 0x000000000a0a7229 */ /* 0x000fd00000000016 */
[----:B------:R-:W-:-:S08]  /*0830*/  DADD R10, R10, R24 ;  /* 0x000000000a0a7229 */ /* 0x000fd00000000018 */
[----:B------:R-:W-:-:S11]  /*0840*/  DADD R2, R10, R26 ;  /* 0x000000000a027229 */ /* 0x000fd6000000001a */
.L_x_14:
[----:B------:R-:W-:Y:S05]  /*0850*/  BSYNC.RECONVERGENT B2 ;  /* 0x0000000000027941 */ /* 0x000fea0003800200 */
.L_x_13:
[----:B------:R-:W-:-:S13]  /*0860*/  ISETP.LT.OR P0, PT, R7, R4, P0 ;  /* 0x000000040700720c */ /* 0x000fda0000701670 */
[----:B------:R-:W-:Y:S05]  /*0870*/  @!P0 BRA `(.L_x_6) ;  /* 0x0000000000288947 */ /* 0x000fea0003800000 */
[----:B------:R-:W0:Y:S02]  /*0880*/  LDC.64 R8, c[0x0][0x380] ;  /* 0x0000e000ff087b82 */ /* 0x000e240000000a00 */
[----:B0-----:R-:W-:-:S05]  /*0890*/  IMAD.WIDE R6, R7, 0x8, R8 ;  /* 0x0000000807067825 */ /* 0x001fca00078e0208 */
[----:B------:R-:W2:Y:S04]  /*08a0*/  LDG.E.64.CONSTANT R8, desc[UR6][R6.64] ;  /* 0x0000000606087981 */ /* 0x000ea8000c1e9b00 */
[----:B------:R-:W3:Y:S04]  /*08b0*/  LDG.E.64.CONSTANT R10, desc[UR6][R6.64+0x1000] ;  /* 0x00100006060a7981 */ /* 0x000ee8000c1e9b00 */
[----:B------:R-:W4:Y:S04]  /*08c0*/  LDG.E.64.CONSTANT R12, desc[UR6][R6.64+0x2000] ;  /* 0x00200006060c7981 */ /* 0x000f28000c1e9b00 */
[----:B------:R-:W4:Y:S01]  /*08d0*/  LDG.E.64.CONSTANT R14, desc[UR6][R6.64+0x3000] ;  /* 0x00300006060e7981 */ /* 0x000f22000c1e9b00 */
[----:B--2--5:R-:W-:-:S08]  /*08e0*/  DADD R8, R2, R8 ;  /* 0x0000000002087229 */ /* 0x024fd00000000008 */
[----:B---3--:R-:W-:-:S08]  /*08f0*/  DADD R8, R8, R10 ;  /* 0x0000000008087229 */ /* 0x008fd0000000000a */
[----:B----4-:R-:W-:-:S08]  /*0900*/  DADD R8, R8, R12 ;  /* 0x0000000008087229 */ /* 0x010fd0000000000c */
[----:B------:R-:W-:-:S11]  /*0910*/  DADD R2, R8, R14 ;  /* 0x0000000008027229 */ /* 0x000fd6000000000e */
.L_x_6:
[----:B------:R-:W-:Y:S05]  /*0920*/  BSYNC.RECONVERGENT B1 ;  /* 0x0000000000017941 */ /* 0x000fea0003800200 */
.L_x_5:
[----:B------:R-:W-:-:S13]  /*0930*/  ISETP.GE.AND P0, PT, R4, 0x200, PT ;  /* 0x000002000400780c */ /* 0x000fda0003f06270 */
[----:B------:R-:W-:Y:S05]  /*0940*/  @!P0 BRA `(.L_x_15) ;  /* 0x0000000400148947 */ /* 0x000fea0003800000 */
[----:B------:R-:W0:Y:S01]  /*0950*/  S2R R12, SR_LANEID ;  /* 0x00000000000c7919 */ /* 0x000e220000000000 */
[----:B-----5:R-:W-:Y:S04]  /*0960*/  SHFL.DOWN PT, R6, R2, 0x1, 0x1f ;  /* 0x08201f0002067f89 */ /* 0x020fe800000e0000 */
[----:B------:R-:W1:Y:S02]  /*0970*/  SHFL.DOWN PT, R7, R3, 0x1, 0x1f ;  /* 0x08201f0003077f89 */ /* 0x000e6400000e0000 */
[----:B-1----:R-:W-:Y:S01]  /*0980*/  DADD R6, R6, R2 ;  /* 0x0000000006067229 */ /* 0x002fe20000000002 */
[C---:B0-----:R-:W-:Y:S02]  /*0990*/  ISETP.GT.AND P0, PT, R12.reuse, 0x1e, PT ;  /* 0x0000001e0c00780c */ /* 0x041fe40003f04270 */
[----:B------:R-:W-:-:S07]  /*09a0*/  ISETP.NE.AND P1, PT, R12, RZ, PT ;  /* 0x000000ff0c00720c */ /* 0x000fce0003f25270 */
[----:B------:R-:W-:Y:S02]  /*09b0*/  FSEL R8, R2, R6, P0 ;  /* 0x0000000602087208 */ /* 0x000fe40000000000 */
[----:B------:R-:W-:Y:S02]  /*09c0*/  FSEL R9, R3, R7, P0 ;  /* 0x0000000703097208 */ /* 0x000fe40000000000 */
[----:B------:R-:W-:Y:S01]  /*09d0*/  ISETP.GT.AND P0, PT, R12, 0x1d, PT ;  /* 0x0000001d0c00780c */ /* 0x000fe20003f04270 */
[----:B------:R-:W-:Y:S01]  /*09e0*/  SHFL.DOWN PT, R6, R8, 0x2, 0x1f ;  /* 0x08401f0008067f89 */ /* 0x000fe200000e0000 */
[----:B------:R-:W-:Y:S02]  /*09f0*/  @!P1 MOV R4, 0x400 ;  /* 0x0000040000049802 */ /* 0x000fe40000000f00 */
[----:B------:R-:W-:Y:S01]  /*0a00*/  @!P1 SHF.R.U32.HI R0, RZ, 0x2, R5 ;  /* 0x00000002ff009819 */ /* 0x000fe20000011605 */
[----:B------:R-:W0:Y:S03]  /*0a10*/  SHFL.DOWN PT, R7, R9, 0x2, 0x1f ;  /* 0x08401f0009077f89 */ /* 0x000e2600000e0000 */
[----:B------:R-:W-:Y:S01]  /*0a20*/  @!P1 LOP3.LUT R0, R0, 0xf8, RZ, 0xc0, !PT ;  /* 0x000000f800009812 */ /* 0x000fe200078ec0ff */
[----:B0-----:R-:W-:-:S10]  /*0a30*/  DADD R6, R6, R8 ;  /* 0x0000000006067229 */ /* 0x001fd40000000008 */
[----:B------:R-:W-:Y:S02]  /*0a40*/  FSEL R6, R8, R6, P0 ;  /* 0x0000000608067208 */ /* 0x000fe40000000000 */
[----:B------:R-:W-:Y:S02]  /*0a50*/  FSEL R7, R9, R7, P0 ;  /* 0x0000000709077208 */ /* 0x000fe40000000000 */
[----:B------:R-:W-:Y:S01]  /*0a60*/  ISETP.GT.AND P0, PT, R12, 0x1b, PT ;  /* 0x0000001b0c00780c */ /* 0x000fe20003f04270 */
[----:B------:R-:W-:Y:S04]  /*0a70*/  SHFL.DOWN PT, R2, R6, 0x4, 0x1f ;  /* 0x08801f0006027f89 */ /* 0x000fe800000e0000 */
[----:B------:R-:W0:Y:S01]  /*0a80*/  SHFL.DOWN PT, R3, R7, 0x4, 0x1f ;  /* 0x08801f0007037f89 */ /* 0x000e2200000e0000 */
[----:B------:R-:W1:Y:S01]  /*0a90*/  @!P1 S2R R9, SR_CgaCtaId ;  /* 0x0000000000099919 */ /* 0x000e620000008800 */
[----:B0-----:R-:W-:-:S10]  /*0aa0*/  DADD R2, R2, R6 ;  /* 0x0000000002027229 */ /* 0x001fd40000000006 */
[----:B------:R-:W-:Y:S02]  /*0ab0*/  FSEL R10, R6, R2, P0 ;  /* 0x00000002060a7208 */ /* 0x000fe40000000000 */
[----:B------:R-:W-:Y:S02]  /*0ac0*/  FSEL R11, R7, R3, P0 ;  /* 0x00000003070b7208 */ /* 0x000fe40000000000 */
[----:B------:R-:W-:Y:S01]  /*0ad0*/  ISETP.GT.AND P0, PT, R12, 0x17, PT ;  /* 0x000000170c00780c */ /* 0x000fe20003f04270 */
[----:B------:R-:W-:Y:S04]  /*0ae0*/  SHFL.DOWN PT, R2, R10, 0x8, 0x1f ;  /* 0x09001f000a027f89 */ /* 0x000fe800000e0000 */
[----:B------:R-:W0:Y:S02]  /*0af0*/  SHFL.DOWN PT, R3, R11, 0x8, 0x1f ;  /* 0x09001f000b037f89 */ /* 0x000e2400000e0000 */
[----:B0-----:R-:W-:-:S10]  /*0b00*/  DADD R2, R2, R10 ;  /* 0x0000000002027229 */ /* 0x001fd4000000000a */
[----:B------:R-:W-:Y:S02]  /*0b10*/  FSEL R6, R10, R2, P0 ;  /* 0x000000020a067208 */ /* 0x000fe40000000000 */
[----:B------:R-:W-:Y:S02]  /*0b20*/  FSEL R7, R11, R3, P0 ;  /* 0x000000030b077208 */ /* 0x000fe40000000000 */
[----:B-1----:R-:W-:Y:S01]  /*0b30*/  @!P1 LEA R11, R9, R4, 0x18 ;  /* 0x00000004090b9211 */ /* 0x002fe200078ec0ff */
[----:B------:R-:W-:Y:S01]  /*0b40*/  SHFL.DOWN PT, R2, R6, 0x10, 0x1f ;  /* 0x0a001f0006027f89 */ /* 0x000fe200000e0000 */
[----:B------:R-:W-:-:S03]  /*0b50*/  ISETP.NE.AND P0, PT, R5, RZ, PT ;  /* 0x000000ff0500720c */ /* 0x000fc60003f05270 */
[----:B------:R-:W0:Y:S01]  /*0b60*/  SHFL.DOWN PT, R3, R7, 0x10, 0x1f ;  /* 0x0a001f0007037f89 */ /* 0x000e2200000e0000 */
[----:B------:R-:W-:Y:S01]  /*0b70*/  @!P1 IMAD.IADD R11, R0, 0x1, R11 ;  /* 0x00000001000b9824 */ /* 0x000fe200078e020b */
[----:B0-----:R-:W-:-:S07]  /*0b80*/  DADD R8, R2, R6 ;  /* 0x0000000002087229 */ /* 0x001fce0000000006 */
[----:B------:R1:W-:Y:S01]  /*0b90*/  @!P1 STS.64 [R11+0x10], R8 ;  /* 0x000010080b009388 */ /* 0x0003e20000000a00 */
[----:B------:R-:W-:Y:S01]  /*0ba0*/  BAR.SYNC.DEFER_BLOCKING 0x0 ;  /* 0x0000000000007b1d */ /* 0x000fe20000010000 */
[----:B------:R-:W-:-:S04]  /*0bb0*/  ISETP.GT.AND P1, PT, R12, 0xf, PT ;  /* 0x0000000f0c00780c */ /* 0x000fc80003f24270 */
[----:B------:R-:W-:Y:S02]  /*0bc0*/  FSEL R2, R6, R8, P1 ;  /* 0x0000000806027208 */ /* 0x000fe40000800000 */
[----:B------:R-:W-:Y:S01]  /*0bd0*/  FSEL R3, R7, R9, P1 ;  /* 0x0000000907037208 */ /* 0x000fe20000800000 */
[----:B------:R-:W-:Y:S06]  /*0be0*/  @P0 BRA `(.L_x_16) ;  /* 0x0000001800440947 */ /* 0x000fec0003800000 */
[----:B------:R-:W0:Y:S01]  /*0bf0*/  S2UR UR5, SR_CgaCtaId ;  /* 0x00000000000579c3 */ /* 0x000e220000008800 */
[----:B------:R-:W-:Y:S02]  /*0c00*/  UMOV UR4, 0x400 ;  /* 0x0000040000047882 */ /* 0x000fe40000000000 */
[----:B0-----:R-:W-:-:S09]  /*0c10*/  ULEA UR4, UR5, UR4, 0x18 ;  /* 0x0000000405047291 */ /* 0x001fd2000f8ec0ff */
[----:B------:R-:W0:Y:S04]  /*0c20*/  LDS.64 R4, [UR4+0x18] ;  /* 0x00001804ff047984 */ /* 0x000e280008000a00 */
[----:B-1----:R-:W1:Y:S04]  /*0c30*/  LDS.128 R8, [UR4+0x20] ;  /* 0x00002004ff087984 */ /* 0x002e680008000c00 */
[----:B------:R-:W2:Y:S01]  /*0c40*/  LDS.128 R12, [UR4+0x30] ;  /* 0x00003004ff0c7984 */ /* 0x000ea20008000c00 */
[----:B0-----:R-:W-:-:S03]  /*0c50*/  DADD R2, R2, R4 ;  /* 0x0000000002027229 */ /* 0x001fc60000000004 */
[----:B------:R-:W0:Y:S05]  /*0c60*/  LDS.128 R4, [UR4+0x40] ;  /* 0x00004004ff047984 */ /* 0x000e2a0008000c00 */
[----:B-1----:R-:W-:-:S08]  /*0c70*/  DADD R2, R2, R8 ;  /* 0x0000000002027229 */ /* 0x002fd00000000008 */
[----:B------:R-:W-:Y:S01]  /*0c80*/  DADD R2, R2, R10 ;  /* 0x0000000002027229 */ /* 0x000fe2000000000a */
[----:B------:R-:W1:Y:S07]  /*0c90*/  LDS.128 R8, [UR4+0x50] ;  /* 0x00005004ff087984 */ /* 0x000e6e0008000c00 */
[----:B--2---:R-:W-:-:S08]  /*0ca0*/  DADD R2, R2, R12 ;  /* 0x0000000002027229 */ /* 0x004fd0000000000c */
[----:B------:R-:W-:Y:S01]  /*0cb0*/  DADD R2, R2, R14 ;  /* 0x0000000002027229 */ /* 0x000fe2000000000e */
[----:B------:R-:W2:Y:S07]  /*0cc0*/  LDS.128 R12, [UR4+0x60] ;  /* 0x00006004ff0c7984 */ /* 0x000eae0008000c00 */
[----:B0-----:R-:W-:-:S08]  /*0cd0*/  DADD R2, R2, R4 ;  /* 0x0000000002027229 */ /* 0x001fd00000000004 */
[----:B------:R-:W-:Y:S01]  /*0ce0*/  DADD R2, R2, R6 ;  /* 0x0000000002027229 */ /* 0x000fe20000000006 */
[----:B------:R-:W0:Y:S07]  /*0cf0*/  LDS.128 R4, [UR4+0x70] ;  /* 0x00007004ff047984 */ /* 0x000e2e0008000c00 */
[----:B-1----:R-:W-:-:S08]  /*0d00*/  DADD R2, R2, R8 ;  /* 0x0000000002027229 */ /* 0x002fd00000000008 */
[----:B------:R-:W-:Y:S01]  /*0d10*/  DADD R2, R2, R10 ;  /* 0x0000000002027229 */ /* 0x000fe2000000000a */
[----:B------:R-:W1:Y:S07]  /*0d20*/  LDS.128 R8, [UR4+0x80] ;  /* 0x00008004ff087984 */ /* 0x000e6e0008000c00 */
[----:B--2---:R-:W-:-:S08]  /*0d30*/  DADD R2, R2, R12 ;  /* 0x0000000002027229 */ /* 0x004fd0000000000c */
[----:B------:R-:W-:-:S08]  /*0d40*/  DADD R2, R2, R14 ;  /* 0x0000000002027229 */ /* 0x000fd0000000000e */
[----:B0-----:R-:W-:-:S08]  /*0d50*/  DADD R2, R2, R4 ;  /* 0x0000000002027229 */ /* 0x001fd00000000004 */
[----:B------:R-:W-:-:S08]  /*0d60*/  DADD R2, R2, R6 ;  /* 0x0000000002027229 */ /* 0x000fd00000000006 */
[----:B-1----:R-:W-:-:S08]  /*0d70*/  DADD R2, R2, R8 ;  /* 0x0000000002027229 */ /* 0x002fd00000000008 */
[----:B------:R-:W-:Y:S01]  /*0d80*/  DADD R2, R2, R10 ;  /* 0x0000000002027229 */ /* 0x000fe2000000000a */
[----:B------:R-:W-:Y:S10]  /*0d90*/  BRA `(.L_x_16) ;  /* 0x0000001400d87947 */ /* 0x000ff40003800000 */
.L_x_15:
[----:B------:R-:W-:Y:S01]  /*0da0*/  LOP3.LUT R0, R5, 0x3e0, RZ, 0xc0, !PT ;  /* 0x000003e005007812 */ /* 0x000fe200078ec0ff */
[----:B------:R-:W0:Y:S03]  /*0db0*/  S2R R10, SR_LANEID ;  /* 0x00000000000a7919 */ /* 0x000e260000000000 */
[----:B------:R-:W-:Y:S01]  /*0dc0*/  LOP3.LUT R9, RZ, R0, RZ, 0x33, !PT ;  /* 0x00000000ff097212 */ /* 0x000fe200078e33ff */
[----:B------:R-:W-:-:S04]  /*0dd0*/  VIADD R7, R0, 0x20 ;  /* 0x0000002000077836 */ /* 0x000fc80000000000 */
[----:B------:R-:W-:Y:S01]  /*0de0*/  IMAD.IADD R9, R9, 0x1, R4 ;  /* 0x0000000109097824 */ /* 0x000fe200078e0204 */
[----:B------:R-:W-:-:S04]  /*0df0*/  ISETP.GT.AND P0, PT, R7, R4, PT ;  /* 0x000000040700720c */ /* 0x000fc80003f04270 */
[----:B------:R-:W-:-:S05]  /*0e00*/  SEL R11, R9, 0x1f, P0 ;  /* 0x0000001f090b7807 */ /* 0x000fca0000000000 */
[----:B-----5:R-:W-:Y:S04]  /*0e10*/  SHFL.DOWN PT, R6, R2, 0x1, R11 ;  /* 0x0820000002067989 */ /* 0x020fe800000e000b */
[----:B------:R-:W1:Y:S01]  /*0e20*/  SHFL.DOWN PT, R7, R3, 0x1, R11 ;  /* 0x0820000003077989 */ /* 0x000e6200000e000b */
[C---:B0-----:R-:W-:Y:S01]  /*0e30*/  ISETP.GE.AND P0, PT, R10.reuse, R11, PT ;  /* 0x0000000b0a00720c */ /* 0x041fe20003f06270 */
[C---:B------:R-:W-:Y:S01]  /*0e40*/  VIADD R0, R10.reuse, 0x2 ;  /* 0x000000020a007836 */ /* 0x040fe20000000000 */
[----:B------:R-:W-:Y:S01]  /*0e50*/  ISETP.NE.AND P1, PT, R10, RZ, PT ;  /* 0x000000ff0a00720c */ /* 0x000fe20003f25270 */
[----:B-1----:R-:W-:-:S12]  /*0e60*/  DADD R6, R6, R2 ;  /* 0x0000000006067229 */ /* 0x002fd80000000002 */
[----:B------:R-:W0:Y:S01]  /*0e70*/  @!P1 S2R R12, SR_CgaCtaId ;  /* 0x00000000000c9919 */ /* 0x000e220000008800 */
[----:B------:R-:W-:Y:S02]  /*0e80*/  FSEL R8, R6, R2, !P0 ;  /* 0x0000000206087208 */ /* 0x000fe40004000000 */
[----:B------:R-:W-:Y:S02]  /*0e90*/  FSEL R9, R7, R3, !P0 ;  /* 0x0000000307097208 */ /* 0x000fe40004000000 */
[----:B------:R-:W-:Y:S01]  /*0ea0*/  ISETP.GT.AND P0, PT, R0, R11, PT ;  /* 0x0000000b0000720c */ /* 0x000fe20003f04270 */
[----:B------:R-:W-:Y:S01]  /*0eb0*/  SHFL.DOWN PT, R6, R8, 0x2, R11 ;  /* 0x0840000008067989 */ /* 0x000fe200000e000b */
[----:B------:R-:W-:-:S03]  /*0ec0*/  VIADD R0, R10, 0x4 ;  /* 0x000000040a007836 */ /* 0x000fc60000000000 */
[----:B------:R-:W1:Y:S02]  /*0ed0*/  SHFL.DOWN PT, R7, R9, 0x2, R11 ;  /* 0x0840000009077989 */ /* 0x000e6400000e000b */
[----:B-1----:R-:W-:-:S10]  /*0ee0*/  DADD R6, R6, R8 ;  /* 0x0000000006067229 */ /* 0x002fd40000000008 */
[----:B------:R-:W-:Y:S02]  /*0ef0*/  FSEL R6, R8, R6, P0 ;  /* 0x0000000608067208 */ /* 0x000fe40000000000 */
[----:B------:R-:W-:Y:S02]  /*0f00*/  FSEL R7, R9, R7, P0 ;  /* 0x0000000709077208 */ /* 0x000fe40000000000 */
        /* <DEDUP_REMOVED lines=16> */
[----:B------:R-:W-:Y:S02]  /*1010*/  @!P1 MOV R9, 0x400 ;  /* 0x0000040000099802 */ /* 0x000fe40000000f00 */
[----:B------:R-:W-:Y:S01]  /*1020*/  @!P1 SHF.R.U32.HI R8, RZ, 0x2, R5 ;  /* 0x00000002ff089819 */ /* 0x000fe20000011605 */
[----:B------:R-:W1:Y:S01]  /*1030*/  SHFL.DOWN PT, R3, R7, 0x10, R11 ;  /* 0x0a00000007037989 */ /* 0x000e6200000e000b */
[----:B0-----:R-:W-:-:S02]  /*1040*/  @!P1 LEA R9, R12, R9, 0x18 ;  /* 0x000000090c099211 */ /* 0x001fc400078ec0ff */
[----:B------:R-:W-:-:S05]  /*1050*/  @!P1 LOP3.LUT R8, R8, 0xf8, RZ, 0xc0, !PT ;  /* 0x000000f808089812 */ /* 0x000fca00078ec0ff */
[----:B------:R-:W-:Y:S01]  /*1060*/  @!P1 IMAD.IADD R9, R8, 0x1, R9 ;  /* 0x0000000108099824 */ /* 0x000fe200078e0209 */
[----:B-1----:R-:W-:-:S10]  /*1070*/  DADD R2, R2, R6 ;  /* 0x0000000002027229 */ /* 0x002fd40000000006 */
[----:B------:R-:W-:Y:S02]  /*1080*/  FSEL R2, R6, R2, P0 ;  /* 0x0000000206027208 */ /* 0x000fe40000000000 */
[----:B------:R-:W-:Y:S02]  /*1090*/  FSEL R3, R7, R3, P0 ;  /* 0x0000000307037208 */ /* 0x000fe40000000000 */
[----:B------:R-:W-:-:S03]  /*10a0*/  ISETP.NE.AND P0, PT, R5, RZ, PT ;  /* 0x000000ff0500720c */ /* 0x000fc60003f05270 */
[----:B------:R0:W-:Y:S01]  /*10b0*/  @!P1 STS.64 [R9+0x10], R2 ;  /* 0x0000100209009388 */ /* 0x0001e20000000a00 */
[----:B------:R-:W-:Y:S09]  /*10c0*/  BAR.SYNC.DEFER_BLOCKING 0x0 ;  /* 0x0000000000007b1d */ /* 0x000ff20000010000 */
[----:B------:R-:W-:Y:S05]  /*10d0*/  @P0 BRA `(.L_x_16) ;  /* 0x0000001400080947 */ /* 0x000fea0003800000 */
[----:B------:R-:W1:Y:S01]  /*10e0*/  S2UR UR5, SR_CgaCtaId ;  /* 0x00000000000579c3 */ /* 0x000e620000008800 */
[----:B------:R-:W-:Y:S01]  /*10f0*/  UMOV UR4, 0x400 ;  /* 0x0000040000047882 */ /* 0x000fe20000000000 */
[----:B------:R-:W-:Y:S01]  /*1100*/  ISETP.GT.AND P1, PT, R4, 0x20, PT ;  /* 0x000000200400780c */ /* 0x000fe20003f24270 */
[----:B-1----:R-:W-:-:S09]  /*1110*/  ULEA UR4, UR5, UR4, 0x18 ;  /* 0x0000000405047291 */ /* 0x002fd2000f8ec0ff */
[----:B------:R-:W1:Y:S04]  /*1120*/  LDS.64 R6, [UR4+0x18] ;  /* 0x00001804ff067984 */ /* 0x000e680008000a00 */
[----:B------:R-:W2:Y:S04]  /*1130*/  LDS.128 R12, [UR4+0x20] ;  /* 0x00002004ff0c7984 */ /* 0x000ea80008000c00 */
[----:B0-----:R-:W0:Y:S01]  /*1140*/  LDS.128 R8, [UR4+0x30] ;  /* 0x00003004ff087984 */ /* 0x001e220008000c00 */
[----:B-1----:R-:W-:-:S10]  /*1150*/  DADD R6, R2, R6 ;  /* 0x0000000002067229 */ /* 0x002fd40000000006 */
[----:B------:R-:W-:Y:S02]  /*1160*/  FSEL R2, R6, R2, P1 ;  /* 0x0000000206027208 */ /* 0x000fe40000800000 */
[----:B------:R-:W-:Y:S02]  /*1170*/  FSEL R3, R7, R3, P1 ;  /* 0x0000000307037208 */ /* 0x000fe40000800000 */
[----:B------:R-:W-:-:S04]  /*1180*/  ISETP.GT.AND P1, PT, R4, 0x40, PT ;  /* 0x000000400400780c */ /* 0x000fc80003f24270 */
[----:B--2---:R-:W-:-:S10]  /*1190*/  DADD R12, R12, R2 ;  /* 0x000000000c0c7229 */ /* 0x004fd40000000002 */
[----:B------:R-:W-:Y:S02]  /*11a0*/  FSEL R2, R12, R2, P1 ;  /* 0x000000020c027208 */ /* 0x000fe40000800000 */
[----:B------:R-:W-:Y:S02]  /*11b0*/  FSEL R3, R13, R3, P1 ;  /* 0x000000030d037208 */ /* 0x000fe40000800000 */
[----:B------:R-:W-:-:S04]  /*11c0*/  ISETP.GT.AND P1, PT, R4, 0x60, PT ;  /* 0x000000600400780c */ /* 0x000fc80003f24270 */
[----:B------:R-:W-:-:S10]  /*11d0*/  DADD R14, R2, R14 ;  /* 0x00000000020e7229 */ /* 0x000fd4000000000e */
[----:B------:R-:W-:Y:S02]  /*11e0*/  FSEL R2, R14, R2, P1 ;  /* 0x000000020e027208 */ /* 0x000fe40000800000 */
[----:B------:R-:W-:Y:S02]  /*11f0*/  FSEL R3, R15, R3, P1 ;  /* 0x000000030f037208 */ /* 0x000fe40000800000 */
[----:B------:R-:W1:Y:S01]  /*1200*/  LDS.128 R12, [UR4+0x40] ;  /* 0x00004004ff0c7984 */ /* 0x000e620008000c00 */
[----:B------:R-:W-:-:S03]  /*1210*/  ISETP.GT.AND P1, PT, R4, 0x80, PT ;  /* 0x000000800400780c */ /* 0x000fc60003f24270 */
[----:B0-----:R-:W-:-:S10]  /*1220*/  DADD R8, R8, R2 ;  /* 0x0000000008087229 */ /* 0x001fd40000000002 */
[----:B------:R-:W-:Y:S02]  /*1230*/  FSEL R2, R8, R2, P1 ;  /* 0x0000000208027208 */ /* 0x000fe40000800000 */
[----:B------:R-:W-:Y:S02]  /*1240*/  FSEL R3, R9, R3, P1 ;  /* 0x0000000309037208 */ /* 0x000fe40000800000 */
[----:B------:R-:W-:-:S04]  /*1250*/  ISETP.GT.AND P1, PT, R4, 0xa0, PT ;  /* 0x000000a00400780c */ /* 0x000fc80003f24270 */
[----:B------:R-:W-:-:S10]  /*1260*/  DADD R10, R2, R10 ;  /* 0x00000000020a7229 */ /* 0x000fd4000000000a */
[----:B------:R-:W-:Y:S02]  /*1270*/  FSEL R2, R10, R2, P1 ;  /* 0x000000020a027208 */ /* 0x000fe40000800000 */
[----:B------:R-:W-:Y:S02]  /*1280*/  FSEL R3, R11, R3, P1 ;  /* 0x000000030b037208 */ /* 0x000fe40000800000 */
[----:B------:R-:W0:Y:S01]  /*1290*/  LDS.128 R8, [UR4+0x50] ;  /* 0x00005004ff087984 */ /* 0x000e220008000c00 */
[----:B------:R-:W-:-:S03]  /*12a0*/  ISETP.GT.AND P1, PT, R4, 0xc0, PT ;  /* 0x000000c00400780c */ /* 0x000fc60003f24270 */
[----:B-1----:R-:W-:-:S10]  /*12b0*/  DADD R12, R12, R2 ;  /* 0x000000000c0c7229 */ /* 0x002fd40000000002 */
        /* <DEDUP_REMOVED lines=33> */
[----:B------:R-:W-:-:S04]  /*14d0*/  ISETP.GT.AND P1, PT, R4, 0x1c0, PT ;  /* 0x000001c00400780c */ /* 0x000fc80003f24270 */
[----:B-1----:R-:W-:-:S10]  /*14e0*/  DADD R12, R12, R2 ;  /* 0x000000000c0c7229 */ /* 0x002fd40000000002 */
[----:B------:R-:W-:Y:S02]  /*14f0*/  FSEL R2, R12, R2, P1 ;  /* 0x000000020c027208 */ /* 0x000fe40000800000 */
[----:B------:R-:W-:Y:S02]  /*1500*/  FSEL R3, R13, R3, P1 ;  /* 0x000000030d037208 */ /* 0x000fe40000800000 */
[----:B------:R-:W-:-:S04]  /*1510*/  ISETP.GT.AND P1, PT, R4, 0x1e0, PT ;  /* 0x000001e00400780c */ /* 0x000fc80003f24270 */
[----:B------:R-:W-:-:S10]  /*1520*/  DADD R14, R2, R14 ;  /* 0x00000000020e7229 */ /* 0x000fd4000000000e */
[----:B------:R-:W-:Y:S02]  /*1530*/  FSEL R2, R14, R2, P1 ;  /* 0x000000020e027208 */ /* 0x000fe40000800000 */
[----:B------:R-:W-:Y:S01]  /*1540*/  FSEL R3, R15, R3, P1 ;  /* 0x000000030f037208 */ /* 0x000fe20000800000 */
[----:B------:R-:W-:Y:S06]  /*1550*/  BRA `(.L_x_16) ;  /* 0x0000000c00e87947 */ /* 0x000fec0003800000 */
.L_x_2:
[----:B------:R-:W0:Y:S01]  /*1560*/  S2R R41, SR_TID.X ;  /* 0x0000000000297919 */ /* 0x000e220000002100 */
[----:B------:R-:W1:Y:S02]  /*1570*/  LDCU.64 UR4, c[0x0][0x380] ;  /* 0x00007000ff0477ac */ /* 0x000e640008000a00 */
[----:B-1----:R-:W-:Y:S02]  /*1580*/  IMAD.U32 R2, RZ, RZ, UR4 ;  /* 0x00000004ff027e24 */ /* 0x002fe4000f8e00ff */
[----:B------:R-:W-:Y:S02]  /*1590*/  IMAD.U32 R3, RZ, RZ, UR5 ;  /* 0x00000005ff037e24 */ /* 0x000fe4000f8e00ff */
[----:B0-----:R-:W-:-:S05]  /*15a0*/  IMAD.WIDE.U32 R18, R41, 0x8, R2 ;  /* 0x0000000829127825 */ /* 0x001fca00078e0002 */
[----:B------:R-:W2:Y:S04]  /*15b0*/  LDG.E.64.CONSTANT R20, desc[UR6][R18.64] ;  /* 0x0000000612147981 */ /* 0x000ea8000c1e9b00 */
[----:B------:R-:W2:Y:S04]  /*15c0*/  LDG.E.64.CONSTANT R6, desc[UR6][R18.64+0x1000] ;  /* 0x0010000612067981 */ /* 0x000ea8000c1e9b00 */
[----:B------:R-:W3:Y:S04]  /*15d0*/  LDG.E.64.CONSTANT R8, desc[UR6][R18.64+0x2000] ;  /* 0x0020000612087981 */ /* 0x000ee8000c1e9b00 */
[----:B------:R-:W4:Y:S04]  /*15e0*/  LDG.E.64.CONSTANT R10, desc[UR6][R18.64+0x3000] ;  /* 0x00300006120a7981 */ /* 0x000f28000c1e9b00 */
[----:B------:R-:W5:Y:S04]  /*15f0*/  LDG.E.64.CONSTANT R12, desc[UR6][R18.64+0x4000] ;  /* 0x00400006120c7981 */ /* 0x000f68000c1e9b00 */
[----:B------:R-:W5:Y:S04]  /*1600*/  LDG.E.64.CONSTANT R14, desc[UR6][R18.64+0x5000] ;  /* 0x00500006120e7981 */ /* 0x000f68000c1e9b00 */
[----:B------:R-:W5:Y:S01]  /*1610*/  LDG.E.64.CONSTANT R16, desc[UR6][R18.64+0x6000] ;  /* 0x0060000612107981 */ /* 0x000f62000c1e9b00 */
[----:B------:R-:W-:Y:S01]  /*1620*/  ISETP.GE.U32.AND P0, PT, R4, 0x1c00, PT ;  /* 0x00001c000400780c */ /* 0x000fe20003f06070 */
[----:B------:R-:W-:Y:S01]  /*1630*/  UMOV UR4, 0xe00 ;  /* 0x00000e0000047882 */ /* 0x000fe20000000000 */
[----:B--2---:R-:W-:-:S08]  /*1640*/  DADD R6, R20, R6 ;  /* 0x0000000014067229 */ /* 0x004fd00000000006 */
[----:B---3--:R-:W-:-:S08]  /*1650*/  DADD R6, R8, R6 ;  /* 0x0000000008067229 */ /* 0x008fd00000000006 */
[----:B----4-:R-:W-:-:S08]  /*1660*/  DADD R6, R10, R6 ;  /* 0x000000000a067229 */ /* 0x010fd00000000006 */
[----:B-----5:R-:W-:-:S08]  /*1670*/  DADD R6, R12, R6 ;  /* 0x000000000c067229 */ /* 0x020fd00000000006 */
[----:B------:R-:W-:-:S08]  /*1680*/  DADD R6, R14, R6 ;  /* 0x000000000e067229 */ /* 0x000fd00000000006 */
[----:B------:R-:W-:Y:S01]  /*1690*/  DADD R6, R16, R6 ;  /* 0x0000000010067229 */ /* 0x000fe20000000006 */
[----:B------:R-:W-:Y:S10]  /*16a0*/  @!P0 BRA `(.L_x_17) ;  /* 0x00000000006c8947 */ /* 0x000ff40003800000 */
[----:B------:R-:W0:Y:S01]  /*16b0*/  LDC R22, c[0x0][0x390] ;  /* 0x0000e400ff167b82 */ /* 0x000e220000000800 */
[----:B------:R-:W-:Y:S01]  /*16c0*/  VIADD R23, R4, 0xfffff200 ;  /* 0xfffff20004177836 */ /* 0x000fe20000000000 */
[----:B------:R-:W-:-:S06]  /*16d0*/  UMOV UR4, 0xe00 ;  /* 0x00000e0000047882 */ /* 0x000fcc0000000000 */
[----:B------:R-:W1:Y:S02]  /*16e0*/  LDC.64 R2, c[0x0][0x380] ;  /* 0x0000e000ff027b82 */ /* 0x000e640000000a00 */
.L_x_19:
[----:B------:R-:W-:-:S04]  /*16f0*/  VIADD R9, R41, UR4 ;  /* 0x0000000429097c36 */ /* 0x000fc80008000000 */
[----:B-1----:R-:W-:-:S05]  /*1700*/  IMAD.WIDE.U32 R8, R9, 0x8, R2 ;  /* 0x0000000809087825 */ /* 0x002fca00078e0002 */
[----:B------:R-:W2:Y:S04]  /*1710*/  LDG.E.64.CONSTANT R4, desc[UR6][R8.64] ;  /* 0x0000000608047981 */ /* 0x000ea8000c1e9b00 */
[----:B------:R-:W3:Y:S04]  /*1720*/  LDG.E.64.CONSTANT R10, desc[UR6][R8.64+0x1000] ;  /* 0x00100006080a7981 */ /* 0x000ee8000c1e9b00 */
[----:B------:R-:W4:Y:S04]  /*1730*/  LDG.E.64.CONSTANT R12, desc[UR6][R8.64+0x2000] ;  /* 0x00200006080c7981 */ /* 0x000f28000c1e9b00 */
[----:B------:R-:W5:Y:S04]  /*1740*/  LDG.E.64.CONSTANT R14, desc[UR6][R8.64+0x3000] ;  /* 0x00300006080e7981 */ /* 0x000f68000c1e9b00 */
[----:B------:R-:W5:Y:S04]  /*1750*/  LDG.E.64.CONSTANT R16, desc[UR6][R8.64+0x4000] ;  /* 0x0040000608107981 */ /* 0x000f68000c1e9b00 */
[----:B------:R-:W5:Y:S04]  /*1760*/  LDG.E.64.CONSTANT R18, desc[UR6][R8.64+0x5000] ;  /* 0x0050000608127981 */ /* 0x000f68000c1e9b00 */
[----:B------:R-:W5:Y:S01]  /*1770*/  LDG.E.64.CONSTANT R20, desc[UR6][R8.64+0x6000] ;  /* 0x0060000608147981 */ /* 0x000f62000c1e9b00 */
[----:B--2---:R-:W-:-:S08]  /*1780*/  DADD R4, R4, R6 ;  /* 0x0000000004047229 */ /* 0x004fd00000000006 */
[----:B---3--:R-:W-:-:S08]  /*1790*/  DADD R4, R10, R4 ;  /* 0x000000000a047229 */ /* 0x008fd00000000004 */
[----:B----4-:R-:W-:-:S08]  /*17a0*/  DADD R4, R12, R4 ;  /* 0x000000000c047229 */ /* 0x010fd00000000004 */
[----:B-----5:R-:W-:-:S08]  /*17b0*/  DADD R4, R14, R4 ;  /* 0x000000000e047229 */ /* 0x020fd00000000004 */
[----:B------:R-:W-:Y:S01]  /*17c0*/  DADD R16, R16, R4 ;  /* 0x0000000010107229 */ /* 0x000fe20000000004 */
[----:B0-----:R-:W-:-:S04]  /*17d0*/  IMAD.MOV.U32 R4, RZ, RZ, R22 ;  /* 0x000000ffff047224 */ /* 0x001fc800078e0016 */
[----:B------:R-:W-:-:S03]  /*17e0*/  VIADD R0, R4, -UR4 ;  /* 0x8000000404007c36 */ /* 0x000fc60008000000 */
[----:B------:R-:W-:Y:S02]  /*17f0*/  DADD R16, R18, R16 ;  /* 0x0000000012107229 */ /* 0x000fe40000000010 */
[----:B------:R-:W-:-:S06]  /*1800*/  ISETP.GE.AND P0, PT, R0, 0xe00, PT ;  /* 0x00000e000000780c */ /* 0x000fcc0003f06270 */
[----:B------:R-:W-:-:S07]  /*1810*/  DADD R6, R20, R16 ;  /* 0x0000000014067229 */ /* 0x000fce0000000010 */
[----:B------:R-:W-:Y:S05]  /*1820*/  @!P0 BRA `(.L_x_18) ;  /* 0x00000008001c8947 */ /* 0x000fea0003800000 */
[----:B------:R-:W-:-:S06]  /*1830*/  UIADD3 UR4, UPT, UPT, UR4, 0xe00, URZ ;  /* 0x00000e0004047890 */ /* 0x000fcc000fffe0ff */
[----:B------:R-:W-:-:S13]  /*1840*/  ISETP.LT.AND P0, PT, R23, UR4, PT ;  /* 0x0000000417007c0c */ /* 0x000fda000bf01270 */
[----:B------:R-:W-:Y:S05]  /*1850*/  @!P0 BRA `(.L_x_19) ;  /* 0xfffffffc00a48947 */ /* 0x000fea000383ffff */
.L_x_17:
[----:B------:R-:W-:-:S13]  /*1860*/  ISETP.LE.AND P0, PT, R4, UR4, PT ;  /* 0x0000000404007c0c */ /* 0x000fda000bf03270 */
[----:B------:R-:W-:Y:S05]  /*1870*/  @P0 BRA `(.L_x_18) ;  /* 0x0000000800080947 */ /* 0x000fea0003800000 */
[----:B------:R-:W-:Y:S01]  /*1880*/  VIADD R0, R4, -UR4 ;  /* 0x8000000404007c36 */ /* 0x000fe20008000000 */
[----:B------:R-:W-:Y:S04]  /*1890*/  BSSY.RECONVERGENT B1, `(.L_x_18) ;  /* 0x0000080000017945 */ /* 0x000fe80003800200 */
[----:B------:R-:W-:-:S13]  /*18a0*/  ISETP.GE.AND P0, PT, R41, R0, PT ;  /* 0x000000002900720c */ /* 0x000fda0003f06270 */
[----:B------:R-:W-:Y:S05]  /*18b0*/  @P0 BRA `(.L_x_20) ;  /* 0x0000000400f40947 */ /* 0x000fea0003800000 */
[----:B------:R-:W-:Y:S01]  /*18c0*/  LOP3.LUT R5, RZ, R41, RZ, 0x33, !PT ;  /* 0x00000029ff057212 */ /* 0x000fe200078e33ff */
[----:B------:R-:W-:Y:S01]  /*18d0*/  BSSY.RECONVERGENT B2, `(.L_x_21) ;  /* 0x0000014000027945 */ /* 0x000fe20003800200 */
[----:B------:R-:W-:Y:S02]  /*18e0*/  IMAD.MOV.U32 R45, RZ, RZ, R41 ;  /* 0x000000ffff2d7224 */ /* 0x000fe400078e0029 */
[----:B------:R-:W-:-:S04]  /*18f0*/  IADD3 R4, PT, PT, R4, -UR4, R5 ;  /* 0x8000000404047c10 */ /* 0x000fc8000fffe005 */
[C---:B------:R-:W-:Y:S02]  /*1900*/  LOP3.LUT R5, R4.reuse, 0x600, RZ, 0xc0, !PT ;  /* 0x0000060004057812 */ /* 0x040fe400078ec0ff */
[----:B------:R-:W-:Y:S02]  /*1910*/  ISETP.GE.U32.AND P1, PT, R4, 0x600, PT ;  /* 0x000006000400780c */ /* 0x000fe40003f26070 */
[----:B------:R-:W-:-:S13]  /*1920*/  ISETP.NE.AND P0, PT, R5, 0x600, PT ;  /* 0x000006000500780c */ /* 0x000fda0003f05270 */
[----:B------:R-:W-:Y:S05]  /*1930*/  @!P0 BRA `(.L_x_22) ;  /* 0x0000000000348947 */ /* 0x000fea0003800000 */
[----:B------:R-:W-:Y:S01]  /*1940*/  LEA.HI R4, R4, 0x1, RZ, 0x17 ;  /* 0x0000000104047811 */ /* 0x000fe200078fb8ff */
[----:B------:R-:W-:Y:S02]  /*1950*/  VIADD R9, R41, UR4 ;  /* 0x0000000429097c36 */ /* 0x000fe40008000000 */
[----:B------:R-:W-:Y:S01]  /*1960*/  IMAD.MOV.U32 R45, RZ, RZ, R41 ;  /* 0x000000ffff2d7224 */ /* 0x000fe200078e0029 */
[----:B------:R-:W-:-:S05]  /*1970*/  LOP3.LUT R4, R4, 0x3, RZ, 0xc0, !PT ;  /* 0x0000000304047812 */ /* 0x000fca00078ec0ff */
[----:B------:R-:W-:-:S07]  /*1980*/  IMAD.MOV R8, RZ, RZ, -R4 ;  /* 0x000000ffff087224 */ /* 0x000fce00078e0a04 */
.L_x_23:
[----:B------:R-:W-:-:S06]  /*1990*/  IMAD.WIDE.U32 R4, R9, 0x8, R2 ;  /* 0x0000000809047825 */ /* 0x000fcc00078e0002 */
[----:B------:R-:W2:Y:S01]  /*19a0*/  LDG.E.64.CONSTANT R4, desc[UR6][R4.64] ;  /* 0x0000000604047981 */ /* 0x000ea2000c1e9b00 */
[----:B------:R-:W-:Y:S02]  /*19b0*/  VIADD R8, R8, 0x1 ;  /* 0x0000000108087836 */ /* 0x000fe40000000000 */
[----:B------:R-:W-:Y:S02]  /*19c0*/  VIADD R45, R45, 0x200 ;  /* 0x000002002d2d7836 */ /* 0x000fe40000000000 */
[----:B------:R-:W-:Y:S01]  /*19d0*/  VIADD R9, R9, 0x200 ;  /* 0x0000020009097836 */ /* 0x000fe20000000000 */
[----:B------:R-:W-:Y:S01]  /*19e0*/  ISETP.NE.AND P0, PT, R8, RZ, PT ;  /* 0x000000ff0800720c */ /* 0x000fe20003f05270 */
[----:B--2---:R-:W-:-:S12]  /*19f0*/  DADD R6, R4, R6 ;  /* 0x0000000004067229 */ /* 0x004fd80000000006 */
[----:B------:R-:W-:Y:S05]  /*1a00*/  @P0 BRA `(.L_x_23) ;  /* 0xfffffffc00e00947 */ /* 0x000fea000383ffff */
.L_x_22:
[----:B------:R-:W-:Y:S05]  /*1a10*/  BSYNC.RECONVERGENT B2 ;  /* 0x0000000000027941 */ /* 0x000fea0003800200 */
.L_x_21:
[----:B------:R-:W-:Y:S05]  /*1a20*/  @!P1 BRA `(.L_x_20) ;  /* 0x0000000400989947 */ /* 0x000fea0003800000 */
[----:B------:R-:W0:Y:S01]  /*1a30*/  LDCU.64 UR8, c[0x0][0x380] ;  /* 0x00007000ff0877ac */ /* 0x000e220008000a00 */
[----:B------:R-:W-:Y:S01]  /*1a40*/  IMAD.IADD R9, R0, 0x1, -R45 ;  /* 0x0000000100097824 */ /* 0x000fe200078e0a2d */
[C---:B------:R-:W-:Y:S01]  /*1a50*/  IADD3 R5, P0, PT, R45.reuse, UR4, RZ ;  /* 0x000000042d057c10 */ /* 0x040fe2000ff1e0ff */
[----:B------:R-:W-:Y:S01]  /*1a60*/  BSSY.RECONVERGENT B2, `(.L_x_24) ;  /* 0x0000039000027945 */ /* 0x000fe20003800200 */
[----:B------:R-:W-:Y:S02]  /*1a70*/  VIADD R43, R45, UR4 ;  /* 0x000000042d2b7c36 */ /* 0x000fe40008000000 */
[----:B------:R-:W-:Y:S01]  /*1a80*/  ISETP.GT.AND P1, PT, R9, 0x1800, PT ;  /* 0x000018000900780c */ /* 0x000fe20003f24270 */
[----:B------:R-:W-:Y:S01]  /*1a90*/  IMAD.X R8, RZ, RZ, RZ, P0 ;  /* 0x000000ffff087224 */ /* 0x000fe200000e06ff */
[----:B0-----:R-:W-:-:S04]  /*1aa0*/  LEA R4, P0, R5, UR8, 0x3 ;  /* 0x0000000805047c11 */ /* 0x001fc8000f8018ff */
[----:B------:R-:W-:Y:S02]  /*1ab0*/  LEA.HI.X R5, R5, UR9, R8, 0x3, P0 ;  /* 0x0000000905057c11 */ /* 0x000fe400080f1c08 */
[----:B------:R-:W-:-:S05]  /*1ac0*/  IADD3 R4, P0, PT, R4, 0x2000, RZ ;  /* 0x0000200004047810 */ /* 0x000fca0007f1e0ff */
[----:B------:R-:W-:Y:S01]  /*1ad0*/  IMAD.X R5, RZ, RZ, R5, P0 ;  /* 0x000000ffff057224 */ /* 0x000fe200000e0605 */
[----:B------:R-:W-:Y:S01]  /*1ae0*/  PLOP3.LUT P0, PT, PT, PT, PT, 0x80, 0x8 ;  /* 0x000000000008781c */ /* 0x000fe20003f0f070 */
[----:B------:R-:W-:-:S12]  /*1af0*/  @!P1 BRA `(.L_x_25) ;  /* 0x0000000000bc9947 */ /* 0x000fd80003800000 */
[----:B------:R-:W-:Y:S01]  /*1b00*/  PLOP3.LUT P0, PT, PT, PT, PT, 0x8, 0x80 ;  /* 0x000000000080781c */ /* 0x000fe20003f0e170 */
[----:B------:R-:W-:-:S12]  /*1b10*/  VIADD R40, R0, 0xffffe800 ;  /* 0xffffe80000287836 */ /* 0x000fd80000000000 */
.L_x_26:
[C---:B------:R-:W-:Y:S01]  /*1b20*/  IMAD.WIDE.U32 R38, R43.reuse, 0x8, R2 ;  /* 0x000000082b267825 */ /* 0x040fe200078e0002 */
[----:B------:R-:W2:Y:S04]  /*1b30*/  LDG.E.64.CONSTANT R8, desc[UR6][R4.64+-0x1000] ;  /* 0xfff0000604087981 */ /* 0x000ea8000c1e9b00 */
[----:B------:R-:W3:Y:S04]  /*1b40*/  LDG.E.64.CONSTANT R10, desc[UR6][R4.64] ;  /* 0x00000006040a7981 */ /* 0x000ee8000c1e9b00 */
[----:B------:R-:W4:Y:S01]  /*1b50*/  LDG.E.64.CONSTANT R38, desc[UR6][R38.64] ;  /* 0x0000000626267981 */ /* 0x000f22000c1e9b00 */
[----:B------:R-:W-:-:S03]  /*1b60*/  VIADD R15, R43, 0x800 ;  /* 0x000008002b0f7836 */ /* 0x000fc60000000000 */
[----:B------:R-:W5:Y:S01]  /*1b70*/  LDG.E.64.CONSTANT R12, desc[UR6][R4.64+0x1000] ;  /* 0x00100006040c7981 */ /* 0x000f62000c1e9b00 */
[----:B------:R-:W-:-:S03]  /*1b80*/  IMAD.WIDE.U32 R14, R15, 0x8, R2 ;  /* 0x000000080f0e7825 */ /* 0x000fc600078e0002 */
[----:B------:R-:W5:Y:S04]  /*1b90*/  LDG.E.64.CONSTANT R16, desc[UR6][R4.64+0x3000] ;  /* 0x0030000604107981 */ /* 0x000f68000c1e9b00 */
[----:B------:R-:W5:Y:S04]  /*1ba0*/  LDG.E.64.CONSTANT R14, desc[UR6][R14.64] ;  /* 0x000000060e0e7981 */ /* 0x000f68000c1e9b00 */
[----:B------:R-:W5:Y:S01]  /*1bb0*/  LDG.E.64.CONSTANT R18, desc[UR6][R4.64+0x4000] ;  /* 0x0040000604127981 */ /* 0x000f62000c1e9b00 */
        /* <DEDUP_REMOVED lines=11> */
[----:B------:R-:W5:Y:S04]  /*1c70*/  LDG.E.64.CONSTANT R34, desc[UR6][R4.64+0xc000] ;  /* 0x00c0000604227981 */ /* 0x000f68000c1e9b00 */
[----:B------:R0:W5:Y:S01]  /*1c80*/  LDG.E.64.CONSTANT R36, desc[UR6][R4.64+0xd000] ;  /* 0x00d0000604247981 */ /* 0x000162000c1e9b00 */
[----:B------:R-:W-:-:S05]  /*1c90*/  VIADD R45, R45, 0x2000 ;  /* 0x000020002d2d7836 */ /* 0x000fca0000000000 */
[----:B------:R-:W-:Y:S02]  /*1ca0*/  ISETP.GE.AND P1, PT, R45, R40, PT ;  /* 0x000000282d00720c */ /* 0x000fe40003f26270 */
[----:B0-----:R-:W-:Y:S01]  /*1cb0*/  IADD3 R4, P2, PT, R4, 0x10000, RZ ;  /* 0x0001000004047810 */ /* 0x001fe20007f5e0ff */
[----:B------:R-:W-:-:S04]  /*1cc0*/  VIADD R43, R43, 0x2000 ;  /* 0x000020002b2b7836 */ /* 0x000fc80000000000 */
[----:B------:R-:W-:Y:S01]  /*1cd0*/  IMAD.X R5, RZ, RZ, R5, P2 ;  /* 0x000000ffff057224 */ /* 0x000fe200010e0605 */
[----:B----4-:R-:W-:-:S08]  /*1ce0*/  DADD R38, R38, R6 ;  /* 0x0000000026267229 */ /* 0x010fd00000000006 */
[----:B--2---:R-:W-:-:S08]  /*1cf0*/  DADD R8, R38, R8 ;  /* 0x0000000026087229 */ /* 0x004fd00000000008 */
[----:B---3--:R-:W-:-:S08]  /*1d00*/  DADD R8, R8, R10 ;  /* 0x0000000008087229 */ /* 0x008fd0000000000a */
[----:B-----5:R-:W-:-:S08]  /*1d10*/  DADD R8, R8, R12 ;  /* 0x0000000008087229 */ /* 0x020fd0000000000c */
        /* <DEDUP_REMOVED lines=13> */
.L_x_25:
[----:B------:R-:W-:Y:S05]  /*1df0*/  BSYNC.RECONVERGENT B2 ;  /* 0x0000000000027941 */ /* 0x000fea0003800200 */
.L_x_24:
[----:B------:R-:W-:Y:S01]  /*1e00*/  IMAD.IADD R8, R0, 0x1, -R45 ;  /* 0x0000000100087824 */ /* 0x000fe200078e0a2d */
[----:B------:R-:W-:Y:S04]  /*1e10*/  BSSY.RECONVERGENT B2, `(.L_x_27) ;  /* 0x000001c000027945 */ /* 0x000fe80003800200 */
[----:B------:R-:W-:-:S13]  /*1e20*/  ISETP.GT.AND P1, PT, R8, 0x800, PT ;  /* 0x000008000800780c */ /* 0x000fda0003f24270 */
[----:B------:R-:W-:Y:S05]  /*1e30*/  @!P1 BRA `(.L_x_28) ;  /* 0x0000000000649947 */ /* 0x000fea0003800000 */
        /* <DEDUP_REMOVED lines=9> */
[----:B------:R-:W5:Y:S04]  /*1ed0*/  LDG.E.64.CONSTANT R22, desc[UR6][R4.64+0x4000] ;  /* 0x0040000604167981 */ /* 0x000f68000c1e9b00 */
[----:B------:R0:W5:Y:S01]  /*1ee0*/  LDG.E.64.CONSTANT R8, desc[UR6][R4.64+0x5000] ;  /* 0x0050000604087981 */ /* 0x000162000c1e9b00 */
[----:B------:R-:W-:Y:S01]  /*1ef0*/  PLOP3.LUT P0, PT, PT, PT, PT, 0x8, 0x80 ;  /* 0x000000000080781c */ /* 0x000fe20003f0e170 */
[----:B------:R-:W-:-:S02]  /*1f00*/  VIADD R45, R45, 0x1000 ;  /* 0x000010002d2d7836 */ /* 0x000fc40000000000 */
[----:B------:R-:W-:Y:S01]  /*1f10*/  VIADD R43, R43, 0x1000 ;  /* 0x000010002b2b7836 */ /* 0x000fe20000000000 */
[----:B----4-:R-:W-:-:S08]  /*1f20*/  DADD R6, R6, R10 ;  /* 0x0000000006067229 */ /* 0x010fd0000000000a */
[----:B--2---:R-:W-:-:S08]  /*1f30*/  DADD R6, R6, R12 ;  /* 0x0000000006067229 */ /* 0x004fd0000000000c */
[----:B---3--:R-:W-:-:S08]  /*1f40*/  DADD R6, R6, R14 ;  /* 0x0000000006067229 */ /* 0x008fd0000000000e */
[----:B-----5:R-:W-:-:S08]  /*1f50*/  DADD R6, R6, R16 ;  /* 0x0000000006067229 */ /* 0x020fd00000000010 */
[----:B------:R-:W-:-:S08]  /*1f60*/  DADD R6, R6, R18 ;  /* 0x0000000006067229 */ /* 0x000fd00000000012 */
[----:B------:R-:W-:Y:S01]  /*1f70*/  DADD R6, R6, R20 ;  /* 0x0000000006067229 */ /* 0x000fe20000000014 */
[----:B------:R-:W-:-:S07]  /*1f80*/  IADD3 R10, P1, PT, R4, 0x8000, RZ ;  /* 0x00008000040a7810 */ /* 0x000fce0007f3e0ff */
[----:B------:R-:W-:Y:S01]  /*1f90*/  DADD R6, R6, R22 ;  /* 0x0000000006067229 */ /* 0x000fe20000000016 */
[----:B0-----:R-:W-:Y:S02]  /*1fa0*/  IMAD.X R5, RZ, RZ, R5, P1 ;  /* 0x000000ffff057224 */ /* 0x001fe400008e0605 */
[----:B------:R-:W-:-:S05]  /*1fb0*/  IMAD.MOV.U32 R4, RZ, RZ, R10 ;  /* 0x000000ffff047224 */ /* 0x000fca00078e000a */
[----:B------:R-:W-:-:S11]  /*1fc0*/  DADD R6, R6, R8 ;  /* 0x0000000006067229 */ /* 0x000fd60000000008 */
.L_x_28:
[----:B------:R-:W-:Y:S05]  /*1fd0*/  BSYNC.RECONVERGENT B2 ;  /* 0x0000000000027941 */ /* 0x000fea0003800200 */
.L_x_27:
[----:B------:R-:W-:-:S13]  /*1fe0*/  ISETP.LT.OR P0, PT, R45, R0, P0 ;  /* 0x000000002d00720c */ /* 0x000fda0000701670 */
[----:B------:R-:W-:Y:S05]  /*1ff0*/  @!P0 BRA `(.L_x_20) ;  /* 0x0000000000248947 */ /* 0x000fea0003800000 */
[----:B------:R-:W-:Y:S01]  /*2000*/  IMAD.WIDE.U32 R2, R43, 0x8, R2 ;  /* 0x000000082b027825 */ /* 0x000fe200078e0002 */
[----:B------:R-:W2:Y:S04]  /*2010*/  LDG.E.64.CONSTANT R8, desc[UR6][R4.64+-0x1000] ;  /* 0xfff0000604087981 */ /* 0x000ea8000c1e9b00 */
[----:B------:R-:W3:Y:S04]  /*2020*/  LDG.E.64.CONSTANT R10, desc[UR6][R4.64] ;  /* 0x00000006040a7981 */ /* 0x000ee8000c1e9b00 */
[----:B------:R-:W4:Y:S04]  /*2030*/  LDG.E.64.CONSTANT R2, desc[UR6][R2.64] ;  /* 0x0000000602027981 */ /* 0x000f28000c1e9b00 */
[----:B------:R-:W5:Y:S01]  /*2040*/  LDG.E.64.CONSTANT R12, desc[UR6][R4.64+0x1000] ;  /* 0x00100006040c7981 */ /* 0x000f62000c1e9b00 */
[----:B----4-:R-:W-:-:S08]  /*2050*/  DADD R6, R6, R2 ;  /* 0x0000000006067229 */ /* 0x010fd00000000002 */
[----:B--2---:R-:W-:-:S08]  /*2060*/  DADD R6, R6, R8 ;  /* 0x0000000006067229 */ /* 0x004fd00000000008 */
[----:B---3--:R-:W-:-:S08]  /*2070*/  DADD R6, R6, R10 ;  /* 0x0000000006067229 */ /* 0x008fd0000000000a */
[----:B-----5:R-:W-:-:S11]  /*2080*/  DADD R6, R6, R12 ;  /* 0x0000000006067229 */ /* 0x020fd6000000000c */
.L_x_20:
[----:B------:R-:W-:Y:S05]  /*2090*/  BSYNC.RECONVERGENT B1 ;  /* 0x0000000000017941 */ /* 0x000fea0003800200 */
.L_x_18:
[----:B------:R-:W0:Y:S01]  /*20a0*/  S2R R0, SR_LANEID ;  /* 0x0000000000007919 */ /* 0x000e220000000000 */
[----:B------:R-:W-:Y:S04]  /*20b0*/  SHFL.DOWN PT, R2, R6, 0x1, 0x1f ;  /* 0x08201f0006027f89 */ /* 0x000fe800000e0000 */
[----:B------:R-:W1:Y:S02]  /*20c0*/  SHFL.DOWN PT, R3, R7, 0x1, 0x1f ;  /* 0x08201f0007037f89 */ /* 0x000e6400000e0000 */
[----:B-1----:R-:W-:Y:S01]  /*20d0*/  DADD R2, R2, R6 ;  /* 0x0000000002027229 */ /* 0x002fe20000000006 */
[C---:B0-----:R-:W-:Y:S02]  /*20e0*/  ISETP.GT.AND P0, PT, R0.reuse, 0x1e, PT ;  /* 0x0000001e0000780c */ /* 0x041fe40003f04270 */
[----:B------:R-:W-:-:S07]  /*20f0*/  ISETP.NE.AND P1, PT, R0, RZ, PT ;  /* 0x000000ff0000720c */ /* 0x000fce0003f25270 */
        /* <DEDUP_REMOVED lines=15> */
[----:B------:R-:W-:Y:S01]  /*21f0*/  ISETP.GT.AND P0, PT, R0, 0x17, PT ;  /* 0x000000170000780c */ /* 0x000fe20003f04270 */
[----:B------:R-:W-:Y:S01]  /*2200*/  SHFL.DOWN PT, R2, R6, 0x8, 0x1f ;  /* 0x09001f0006027f89 */ /* 0x000fe200000e0000 */
[----:B------:R-:W-:-:S03]  /*2210*/  @!P1 MOV R8, 0x400 ;  /* 0x0000040000089802 */ /* 0x000fc60000000f00 */
[----:B------:R-:W0:Y:S01]  /*2220*/  SHFL.DOWN PT, R3, R7, 0x8, 0x1f ;  /* 0x09001f0007037f89 */ /* 0x000e2200000e0000 */
[----:B-1----:R-:W-:Y:S01]  /*2230*/  @!P1 LEA R11, R11, R8, 0x18 ;  /* 0x000000080b0b9211 */ /* 0x002fe200078ec0ff */
[----:B0-----:R-:W-:-:S10]  /*2240*/  DADD R2, R2, R6 ;  /* 0x0000000002027229 */ /* 0x001fd40000000006 */
[----:B------:R-:W-:Y:S02]  /*2250*/  FSEL R4, R6, R2, P0 ;  /* 0x0000000206047208 */ /* 0x000fe40000000000 */
[----:B------:R-:W-:Y:S02]  /*2260*/  FSEL R5, R7, R3, P0 ;  /* 0x0000000307057208 */ /* 0x000fe40000000000 */
[----:B------:R-:W-:Y:S01]  /*2270*/  @!P1 SHF.R.U32.HI R6, RZ, 0x2, R41 ;  /* 0x00000002ff069819 */ /* 0x000fe20000011629 */
[----:B------:R-:W-:Y:S01]  /*2280*/  SHFL.DOWN PT, R2, R4, 0x10, 0x1f ;  /* 0x0a001f0004027f89 */ /* 0x000fe200000e0000 */
[----:B------:R-:W-:Y:S02]  /*2290*/  ISETP.NE.AND P0, PT, R41, RZ, PT ;  /* 0x000000ff2900720c */ /* 0x000fe40003f05270 */
[----:B------:R-:W-:Y:S01]  /*22a0*/  @!P1 LOP3.LUT R6, R6, 0xf8, RZ, 0xc0, !PT ;  /* 0x000000f806069812 */ /* 0x000fe200078ec0ff */
[----:B------:R-:W0:Y:S04]  /*22b0*/  SHFL.DOWN PT, R3, R5, 0x10, 0x1f ;  /* 0x0a001f0005037f89 */ /* 0x000e2800000e0000 */
[----:B------:R-:W-:Y:S01]  /*22c0*/  @!P1 IMAD.IADD R11, R6, 0x1, R11 ;  /* 0x00000001060b9824 */ /* 0x000fe200078e020b */
[----:B0-----:R-:W-:-:S07]  /*22d0*/  DADD R2, R2, R4 ;  /* 0x0000000002027229 */ /* 0x001fce0000000004 */
[----:B------:R0:W-:Y:S01]  /*22e0*/  @!P1 STS.64 [R11+0x10], R2 ;  /* 0x000010020b009388 */ /* 0x0001e20000000a00 */
[----:B------:R-:W-:Y:S01]  /*22f0*/  BAR.SYNC.DEFER_BLOCKING 0x0 ;  /* 0x0000000000007b1d */ /* 0x000fe20000010000 */
[----:B------:R-:W-:-:S04]  /*2300*/  ISETP.GT.AND P1, PT, R0, 0xf, PT ;  /* 0x0000000f0000780c */ /* 0x000fc80003f24270 */
[----:B------:R-:W-:Y:S02]  /*2310*/  FSEL R0, R4, R2, P1 ;  /* 0x0000000204007208 */ /* 0x000fe40000800000 */
[----:B------:R-:W-:-:S03]  /*2320*/  FSEL R5, R5, R3, P1 ;  /* 0x0000000305057208 */ /* 0x000fc60000800000 */
[----:B0-----:R-:W-:Y:S02]  /*2330*/  IMAD.MOV.U32 R2, RZ, RZ, R0 ;  /* 0x000000ffff027224 */ /* 0x001fe400078e0000 */
[----:B------:R-:W-:Y:S01]  /*2340*/  IMAD.MOV.U32 R3, RZ, RZ, R5 ;  /* 0x000000ffff037224 */ /* 0x000fe200078e0005 */
[----:B------:R-:W-:Y:S06]  /*2350*/  @P0 BRA `(.L_x_16) ;  /* 0x0000000000680947 */ /* 0x000fec0003800000 */
[----:B------:R-:W0:Y:S01]  /*2360*/  S2UR UR5, SR_CgaCtaId ;  /* 0x00000000000579c3 */ /* 0x000e220000008800 */
[----:B------:R-:W-:Y:S02]  /*2370*/  UMOV UR4, 0x400 ;  /* 0x0000040000047882 */ /* 0x000fe40000000000 */
[----:B0-----:R-:W-:-:S09]  /*2380*/  ULEA UR4, UR5, UR4, 0x18 ;  /* 0x0000000405047291 */ /* 0x001fd2000f8ec0ff */
[----:B------:R-:W0:Y:S04]  /*2390*/  LDS.64 R4, [UR4+0x18] ;  /* 0x00001804ff047984 */ /* 0x000e280008000a00 */
[----:B------:R-:W1:Y:S04]  /*23a0*/  LDS.128 R8, [UR4+0x20] ;  /* 0x00002004ff087984 */ /* 0x000e680008000c00 */
        /* <DEDUP_REMOVED lines=20> */
[----:B------:R-:W-:-:S11]  /*24f0*/  DADD R2, R2, R10 ;  /* 0x0000000002027229 */ /* 0x000fd6000000000a */
.L_x_16:
[----:B------:R-:W-:Y:S05]  /*2500*/  BSYNC.RECONVERGENT B0 ;  /* 0x0000000000007941 */ /* 0x000fea0003800200 */
.L_x_1:
[----:B------:R-:W-:Y:S05]  /*2510*/  @P0 EXIT ;  /* 0x000000000000094d */ /* 0x000fea0003800000 */
[----:B------:R-:W0:Y:S01]  /*2520*/  LDCU.64 UR4, c[0x0][0x398] ;  /* 0x00007300ff0477ac */ /* 0x000e220008000a00 */
[----:B------:R-:W2:Y:S01]  /*2530*/  LDC.64 R4, c[0x0][0x388] ;  /* 0x0000e200ff047b82 */ /* 0x000ea20000000a00 */
[----:B0-----:R-:W-:-:S07]  /*2540*/  DADD R2, R2, UR4 ;  /* 0x0000000402027e29 */ /* 0x001fce0008000000 */
[----:B--2---:R-:W-:Y:S01]  /*2550*/  STG.E.64 desc[UR6][R4.64], R2 ;  /* 0x0000000204007986 */ /* 0x004fe2000c101b06 */
[----:B------:R-:W-:Y:S05]  /*2560*/  EXIT ;  /* 0x000000000000794d */ /* 0x000fea0003800000 */
.L_x_29:
[----:B------:R-:W-:-:S00]  /*2570*/  BRA `(.L_x_29) ;  /* 0xfffffffc00fc7947 */ /* 0x000fc0000383ffff */
[----:B------:R-:W-:-:S00]  /*2580*/  NOP ;  /* 0x0000000000007918 */ /* 0x000fc00000000000 */
[----:B------:R-:W-:-:S00]  /*2590*/  NOP ;  /* 0x0000000000007918 */ /* 0x000fc00000000000 */
[----:B------:R-:W-:-:S00]  /*25a0*/  NOP ;  /* 0x0000000000007918 */ /* 0x000fc00000000000 */
[----:B------:R-:W-:-:S00]  /*25b0*/  NOP ;  /* 0x0000000000007918 */ /* 0x000fc00000000000 */
[----:B------:R-:W-:-:S00]  /*25c0*/  NOP ;  /* 0x0000000000007918 */ /* 0x000fc00000000000 */
[----:B------:R-:W-:-:S00]  /*25d0*/  NOP ;  /* 0x0000000000007918 */ /* 0x000fc00000000000 */
[----:B------:R-:W-:-:S00]  /*25e0*/  NOP ;  /* 0x0000000000007918 */ /* 0x000fc00000000000 */
[----:B------:R-:W-:-:S00]  /*25f0*/  NOP ;  /* 0x0000000000007918 */ /* 0x000fc00000000000 */
.L_x_783:


//--------------------- .text._ZN3cub18CUB_300001_SM_10006detail6reduce18DeviceReduceKernelINS2_10policy_hubIdyN4cuda3std3__44plusIdEEE10Policy1000EN6thrust24THRUST_300001_SM_1000_NS10device_ptrIKdEEyS9_d13power_functorEEvT0_PT3_T1_NS0_13GridEvenShareISL_EET2_T4_ --------------------------
	.section	.text._ZN3cub18CUB_300001_SM_10006detail6reduce18DeviceReduceKernelINS2_10policy_hubIdyN4cuda3std3__44plusIdEEE10Policy1000EN6thrust24THRUST_300001_SM_1000_NS10device_ptrIKdEEyS9_d13power_functorEEvT0_PT3_T1_NS0_13GridEvenShareISL_EET2_T4_,"ax",@progbits
	.align	128
        .global         _ZN3cub18CUB_300001_SM_10006detail6reduce18DeviceReduceKernelINS2_10policy_hubIdyN4cuda3std3__44plusIdEEE10Policy1000EN6thrust24THRUST_300001_SM_1000_NS10device_ptrIKdEEyS9_d13power_functorEEvT0_PT3_T1_NS0_13GridEvenShareISL_EET2_T4_
        .type           _ZN3cub18CUB_300001_SM_10006detail6reduce18DeviceReduceKernelINS2_10policy_hubIdyN4cuda3std3__44plusIdEEE10Policy1000EN6thrust24THRUST_300001_SM_1000_NS10device_ptrIKdEEyS9_d13power_functorEEvT0_PT3_T1_NS0_13GridEvenShareISL_EET2_T4_,@function
        .size           _ZN3cub18CUB_300001_SM_10006detail6reduce18DeviceReduceKernelINS2_10policy_hubIdyN4cuda3std3__44plusIdEEE10Policy1000EN6thrust24THRUST_300001_SM_1000_NS10device_ptrIKdEEyS9_d13power_functorEEvT0_PT3_T1_NS0_13GridEvenShareISL_EET2_T4_,(.L_x_779 - _ZN3cub18CUB_300001_SM_10006detail6reduce18DeviceReduceKernelINS2_10policy_hubIdyN4cuda3std3__44plusIdEEE10Policy1000EN6thrust24THRUST_300001_SM_1000_NS10device_ptrIKdEEyS9_d13power_functorEEvT0_PT3_T1_NS0_13GridEvenShareISL_EET2_T4_)
        .other          _ZN3cub18CUB_300001_SM_10006detail6reduce18DeviceReduceKernelINS2_10policy_hubIdyN4cuda3std3__44plusIdEEE10Policy1000EN6thrust24THRUST_300001_SM_1000_NS10device_ptrIKdEEyS9_d13power_functorEEvT0_PT3_T1_NS0_13GridEvenShareISL_EET2_T4_,@"STO_CUDA_ENTRY STV_DEFAULT"
_ZN3cub18CUB_300001_SM_10006detail6reduce18DeviceReduceKernelINS2_10policy_hubIdyN4cuda3std3__44plusIdEEE10Policy1000EN6thrust24THRUST_300001_SM_1000_NS10device_ptrIKdEEyS9_d13power_functorEEvT0_PT3_T1_NS0_13GridEvenShareISL_EET2_T4_:
.text._ZN3cub18CUB_300001_SM_10006detail6reduce18DeviceReduceKernelINS2_10policy_hubIdyN4cuda3std3__44plusIdEEE10Policy1000EN6thrust24THRUST_300001_SM_1000_NS10device_ptrIKdEEyS9_d13power_functorEEvT0_PT3_T1_NS0_13GridEvenShareISL_EET2_T4_:
[----:B------:R-:W-:Y:S01]  /*0000*/  LDC R1, c[0x0][0x37c] ;  /* 0x0000df00ff017b82 */ /* 0x000fe20000000800 */
[----:B------:R-:W0:Y:S07]  /*0010*/  S2R R56, SR_CTAID.X ;  /* 0x0000000000387919 */ /* 0x000e2e0000002500 */
[----:B------:R-:W1:Y:S01]  /*0020*/  LDC.64 R4, c[0x0][0x3b8] ;  /* 0x0000ee00ff047b82 */ /* 0x000e620000000a00 */
[----:B------:R-:W2:Y:S01]  /*0030*/  LDCU.64 UR14, c[0x0][0x358] ;  /* 0x00006b00ff0e77ac */ /* 0x000ea20008000a00 */
[----:B------:R-:W-:Y:S01]  /*0040*/  BSSY.RECONVERGENT B0, `(.L_x_30) ;  /* 0x0000708000007945 */ /* 0x000fe20003800200 */
[----:B------:R-:W3:Y:S01]  /*0050*/  LDCU.64 UR6, c[0x0][0x3e8] ;  /* 0x00007d00ff0677ac */ /* 0x000ee20008000a00 */
[----:B0-----:R-:W-:-:S05]  /*0060*/  IMAD R59, R56, 0xe00, RZ ;  /* 0x00000e00383b7824 */ /* 0x001fca00078e02ff */
[----:B-1----:R-:W-:-:S04]  /*0070*/  IADD3 R0, P0, PT, -R59, R4, RZ ;  /* 0x000000043b007210 */ /* 0x002fc80007f1e1ff */
[----:B------:R-:W-:Y:S02]  /*0080*/  IADD3.X R2, PT, PT, R5, -0x1, RZ, P0, !PT ;  /* 0xffffffff05027810 */ /* 0x000fe400007fe4ff */
[----:B------:R-:W-:-:S04]  /*0090*/  ISETP.GT.U32.AND P0, PT, R0, 0xdff, PT ;  /* 0x00000dff0000780c */ /* 0x000fc80003f04070 */
[----:B------:R-:W-:-:S13]  /*00a0*/  ISETP.GT.U32.AND.EX P0, PT, R2, RZ, PT, P0 ;  /* 0x000000ff0200720c */ /* 0x000fda0003f04100 */
[----:B--23--:R-:W-:Y:S05]  /*00b0*/  @P0 BRA `(.L_x_31) ;  /* 0x0000002000280947 */ /* 0x00cfea0003800000 */
[----:B------:R-:W0:Y:S01]  /*00c0*/  S2R R0, SR_TID.X ;  /* 0x0000000000007919 */ /* 0x000e220000002100 */
[----:B------:R-:W-:Y:S01]  /*00d0*/  IMAD.IADD R3, R4, 0x1, -R59 ;  /* 0x0000000104037824 */ /* 0x000fe200078e0a3b */
[----:B------:R-:W-:Y:S01]  /*00e0*/  BSSY.RECONVERGENT B1, `(.L_x_32) ;  /* 0x0000055000017945 */ /* 0x000fe20003800200 */
[----:B------:R-:W-:-:S03]  /*00f0*/  CS2R R14, SRZ ;  /* 0x00000000000e7805 */ /* 0x000fc6000001ff00 */
[----:B0-----:R-:W-:Y:S01]  /*0100*/  ISETP.GE.AND P0, PT, R0, R3, PT ;  /* 0x000000030000720c */ /* 0x001fe20003f06270 */
[----:B------:R-:W-:-:S12]  /*0110*/  IMAD.MOV.U32 R2, RZ, RZ, R0 ;  /* 0x000000ffff027224 */ /* 0x000fd800078e0000 */
[----:B------:R-:W-:Y:S05]  /*0120*/  @P0 BRA `(.L_x_33) ;  /* 0x0000000400400947 */ /* 0x000fea0003800000 */
[----:B------:R-:W0:Y:S01]  /*0130*/  LDC.64 R4, c[0x0][0x380] ;  /* 0x0000e000ff047b82 */ /* 0x000e220000000a00 */
[----:B------:R-:W-:-:S07]  /*0140*/  IMAD.IADD R7, R59, 0x1, R0 ;  /* 0x000000013b077824 */ /* 0x000fce00078e0200 */
[----:B------:R-:W1:Y:S01]  /*0150*/  LDC.64 R8, c[0x0][0x3e8] ;  /* 0x0000fa00ff087b82 */ /* 0x000e620000000a00 */
[----:B0-----:R-:W-:-:S06]  /*0160*/  IMAD.WIDE.U32 R4, R7, 0x8, R4 ;  /* 0x0000000807047825 */ /* 0x001fcc00078e0004 */
[----:B------:R-:W2:Y:S01]  /*0170*/  LDG.E.64 R4, desc[UR14][R4.64] ;  /* 0x0000000e04047981 */ /* 0x000ea2000c1e1b00 */
[----:B------:R-:W-:Y:S01]  /*0180*/  BSSY.RECONVERGENT B2, `(.L_x_34) ;  /* 0x0000023000027945 */ /* 0x000fe20003800200 */
[----:B-1----:R-:W-:-:S04]  /*0190*/  SHF.R.U32.HI R2, RZ, 0x14, R9 ;  /* 0x00000014ff027819 */ /* 0x002fc80000011609 */
[----:B------:R-:W-:-:S05]  /*01a0*/  LOP3.LUT R2, R2, 0x7ff, RZ, 0xc0, !PT ;  /* 0x000007ff02027812 */ /* 0x000fca00078ec0ff */
[----:B------:R-:W-:-:S05]  /*01b0*/  VIADD R7, R2, 0xfffffc0c ;  /* 0xfffffc0c02077836 */ /* 0x000fca0000000000 */
[CC--:B------:R-:W-:Y:S02]  /*01c0*/  SHF.L.U32 R2, R8.reuse, R7.reuse, RZ ;  /* 0x0000000708027219 */ /* 0x0c0fe400000006ff */
[----:B------:R-:W-:Y:S02]  /*01d0*/  SHF.L.U64.HI R7, R8, R7, R9 ;  /* 0x0000000708077219 */ /* 0x000fe40000010209 */
[----:B------:R-:W-:-:S04]  /*01e0*/  ISETP.NE.U32.AND P0, PT, R2, RZ, PT ;  /* 0x000000ff0200720c */ /* 0x000fc80003f05070 */
[----:B------:R-:W-:-:S04]  /*01f0*/  ISETP.NE.AND.EX P0, PT, R7, -0x80000000, PT, P0 ;  /* 0x800000000700780c */ /* 0x000fc80003f05300 */
[----:B------:R-:W-:Y:S01]  /*0200*/  PLOP3.LUT P1, PT, P0, PT, PT, 0x8, 0x80 ;  /* 0x000000000080781c */ /* 0x000fe2000072e170 */
[----:B--2---:R-:W-:-:S06]  /*0210*/  DSETP.NEU.AND P2, PT, R4, RZ, PT ;  /* 0x000000ff0400722a */ /* 0x004fcc0003f4d000 */
[----:B------:R-:W-:-:S08]  /*0220*/  ISETP.GE.OR P3, PT, R9, RZ, P2 ;  /* 0x000000ff0900720c */ /* 0x000fd00001766670 */
[----:B------:R-:W0:Y:S01]  /*0230*/  @!P2 LDC.64 R10, c[0x0][0x3e8] ;  /* 0x0000fa00ff0aab82 */ /* 0x000e220000000a00 */
[----:B------:R-:W-:Y:S01]  /*0240*/  @!P2 IMAD.MOV.U32 R6, RZ, RZ, RZ ;  /* 0x000000ffff06a224 */ /* 0x000fe200078e00ff */
[----:B0-----:R-:W-:-:S06]  /*0250*/  @!P2 DSETP.NEU.AND P1, PT, |R10|, 0.5, !P0 ;  /* 0x3fe000000a00a42a */ /* 0x001fcc000472d200 */
[----:B------:R-:W-:-:S04]  /*0260*/  @!P2 SEL R7, R5, RZ, P1 ;  /* 0x000000ff0507a207 */ /* 0x000fc80000800000 */
[----:B------:R-:W-:Y:S01]  /*0270*/  @!P3 LOP3.LUT R7, R7, 0x7ff00000, RZ, 0xfc, !PT ;  /* 0x7ff000000707b812 */ /* 0x000fe200078efcff */
[----:B------:R-:W-:Y:S06]  /*0280*/  @!P2 BRA `(.L_x_35) ;  /* 0x000000000048a947 */ /* 0x000fec0003800000 */
[----:B------:R-:W-:Y:S01]  /*0290*/  DADD R52, -RZ, |R4| ;  /* 0x00000000ff347229 */ /* 0x000fe20000000504 */
[----:B------:R-:W-:Y:S01]  /*02a0*/  BSSY.RECONVERGENT B3, `(.L_x_36) ;  /* 0x0000003000037945 */ /* 0x000fe20003800200 */
[----:B------:R-:W-:-:S09]  /*02b0*/  MOV R58, 0x2d0 ;  /* 0x000002d0003a7802 */ /* 0x000fd20000000f00 */
[----:B------:R-:W-:Y:S05]  /*02c0*/  CALL.REL.NOINC `($_ZN3cub18CUB_300001_SM_10006detail6reduce18DeviceReduceKernelINS2_10policy_hubIdyN4cuda3std3__44plusIdEEE10Policy1000EN6thrust24THRUST_300001_SM_1000_NS10device_ptrIKdEEyS9_d13power_functorEEvT0_PT3_T1_NS0_13GridEvenShareISL_EET2_T4_$__internal_accurate_pow) ;  /* 0x0000006c00947944 */ /* 0x000fea0003c00000 */
[----:B------:R-:W-:Y:S05]  /*02d0*/  BSYNC.RECONVERGENT B3 ;  /* 0x0000000000037941 */ /* 0x000fea0003800200 */
.L_x_36:
[----:B------:R-:W0:Y:S01]  /*02e0*/  LDCU.64 UR4, c[0x0][0x3e8] ;  /* 0x00007d00ff0477ac */ /* 0x000e220008000a00 */
[----:B------:R-:W-:Y:S01]  /*02f0*/  DADD R8, -RZ, -R40 ;  /* 0x00000000ff087229 */ /* 0x000fe20000000928 */
[----:B------:R-:W-:Y:S01]  /*0300*/  ISETP.GE.AND P2, PT, R5, RZ, PT ;  /* 0x000000ff0500720c */ /* 0x000fe20003f46270 */
[----:B0-----:R-:W-:Y:S02]  /*0310*/  IMAD.U32 R10, RZ, RZ, UR4 ;  /* 0x00000004ff0a7e24 */ /* 0x001fe4000f8e00ff */
[----:B------:R-:W-:-:S04]  /*0320*/  IMAD.U32 R11, RZ, RZ, UR5 ;  /* 0x00000005ff0b7e24 */ /* 0x000fc8000f8e00ff */
[----:B------:R-:W0:Y:S02]  /*0330*/  FRND.F64.TRUNC R6, R10 ;  /* 0x0000000a00067313 */ /* 0x000e24000030d800 */
[----:B0-----:R-:W-:Y:S01]  /*0340*/  DSETP.NEU.AND P0, PT, R6, R10, PT ;  /* 0x0000000a0600722a */ /* 0x001fe20003f0d000 */
[-C--:B------:R-:W-:Y:S02]  /*0350*/  FSEL R7, R8, R40.reuse, P1 ;  /* 0x0000002808077208 */ /* 0x080fe40000800000 */
[-C--:B------:R-:W-:Y:S02]  /*0360*/  FSEL R8, R9, R41.reuse, P1 ;  /* 0x0000002909087208 */ /* 0x080fe40000800000 */
[----:B------:R-:W-:Y:S02]  /*0370*/  FSEL R6, R7, R40, !P2 ;  /* 0x0000002807067208 */ /* 0x000fe40005000000 */
[----:B------:R-:W-:-:S07]  /*0380*/  FSEL R7, R8, R41, !P2 ;  /* 0x0000002908077208 */ /* 0x000fce0005000000 */
[----:B------:R-:W-:Y:S02]  /*0390*/  @P0 FSEL R6, R6, RZ, P2 ;  /* 0x000000ff06060208 */ /* 0x000fe40001000000 */
[----:B------:R-:W-:-:S07]  /*03a0*/  @P0 FSEL R7, R7, -QNAN , P2 ;  /* 0xfff8000007070808 */ /* 0x000fce0001000000 */
.L_x_35:
[----:B------:R-:W-:Y:S05]  /*03b0*/  BSYNC.RECONVERGENT B2 ;  /* 0x0000000000027941 */ /* 0x000fea0003800200 */
.L_x_34:
[----:B------:R-:W-:Y:S01]  /*03c0*/  DADD R8, R4, R10 ;  /* 0x0000000004087229 */ /* 0x000fe2000000000a */
[----:B------:R-:W-:Y:S09]  /*03d0*/  BSSY.RECONVERGENT B2, `(.L_x_37) ;  /* 0x000001e000027945 */ /* 0x000ff20003800200 */
[----:B------:R-:W-:-:S04]  /*03e0*/  LOP3.LUT R8, R9, 0x7ff00000, RZ, 0xc0, !PT ;  /* 0x7ff0000009087812 */ /* 0x000fc800078ec0ff */
[----:B------:R-:W-:-:S13]  /*03f0*/  ISETP.NE.AND P0, PT, R8, 0x7ff00000, PT ;  /* 0x7ff000000800780c */ /* 0x000fda0003f05270 */
[----:B------:R-:W-:Y:S05]  /*0400*/  @P0 BRA `(.L_x_38) ;  /* 0x0000000000680947 */ /* 0x000fea0003800000 */
[----:B------:R-:W-:-:S14]  /*0410*/  DSETP.NAN.AND P0, PT, R4, R10, PT ;  /* 0x0000000a0400722a */ /* 0x000fdc0003f08000 */
[----:B------:R-:W-:Y:S01]  /*0420*/  @P0 DADD R6, R4, R10 ;  /* 0x0000000004060229 */ /* 0x000fe2000000000a */
[----:B------:R-:W-:Y:S10]  /*0430*/  @P0 BRA `(.L_x_38) ;  /* 0x00000000005c0947 */ /* 0x000ff40003800000 */
[----:B------:R-:W-:-:S14]  /*0440*/  DSETP.NEU.AND P0, PT, |R10|, +INF , PT ;  /* 0x7ff000000a00742a */ /* 0x000fdc0003f0d200 */
[----:B------:R-:W-:Y:S05]  /*0450*/  @P0 BRA `(.L_x_39) ;  /* 0x0000000000240947 */ /* 0x000fea0003800000 */
[----:B------:R-:W0:Y:S01]  /*0460*/  LDCU UR4, c[0x0][0x3ec] ;  /* 0x00007d80ff0477ac */ /* 0x000e220008000800 */
[----:B------:R-:W-:-:S06]  /*0470*/  DSETP.GT.AND P0, PT, |R4|, 1, PT ;  /* 0x3ff000000400742a */ /* 0x000fcc0003f04200 */
[----:B------:R-:W-:Y:S01]  /*0480*/  SEL R6, RZ, 0x7ff00000, !P0 ;  /* 0x7ff00000ff067807 */ /* 0x000fe20004000000 */
[----:B------:R-:W-:Y:S01]  /*0490*/  DSETP.NEU.AND P0, PT, R4, -1, PT ;  /* 0xbff000000400742a */ /* 0x000fe20003f0d000 */
[----:B0-----:R-:W-:-:S13]  /*04a0*/  ISETP.LE.AND P1, PT, RZ, UR4, PT ;  /* 0x00000004ff007c0c */ /* 0x001fda000bf23270 */
[----:B------:R-:W-:-:S04]  /*04b0*/  @!P1 LOP3.LUT R6, R6, 0x7ff00000, RZ, 0x3c, !PT ;  /* 0x7ff0000006069812 */ /* 0x000fc800078e3cff */
[----:B------:R-:W-:Y:S01]  /*04c0*/  SEL R7, R6, 0x3ff00000, P0 ;  /* 0x3ff0000006077807 */ /* 0x000fe20000000000 */
[----:B------:R-:W-:Y:S01]  /*04d0*/  IMAD.MOV.U32 R6, RZ, RZ, RZ ;  /* 0x000000ffff067224 */ /* 0x000fe200078e00ff */
[----:B------:R-:W-:Y:S06]  /*04e0*/  BRA `(.L_x_38) ;  /* 0x0000000000307947 */ /* 0x000fec0003800000 */
.L_x_39:
[----:B------:R-:W-:-:S14]  /*04f0*/  DSETP.NEU.AND P0, PT, |R4|, +INF , PT ;  /* 0x7ff000000400742a */ /* 0x000fdc0003f0d200 */
[----:B------:R-:W-:Y:S05]  /*0500*/  @P0 BRA `(.L_x_38) ;  /* 0x0000000000280947 */ /* 0x000fea0003800000 */
[----:B------:R-:W0:Y:S01]  /*0510*/  LDC R2, c[0x0][0x3ec] ;  /* 0x0000fb00ff027b82 */ /* 0x000e220000000800 */
[----:B------:R-:W-:Y:S01]  /*0520*/  ISETP.GE.AND P2, PT, R5, RZ, PT ;  /* 0x000000ff0500720c */ /* 0x000fe20003f46270 */
[----:B------:R-:W-:Y:S01]  /*0530*/  IMAD.MOV.U32 R6, RZ, RZ, RZ ;  /* 0x000000ffff067224 */ /* 0x000fe200078e00ff */
[C---:B0-----:R-:W-:Y:S02]  /*0540*/  ISETP.GE.AND P0, PT, R2.reuse, RZ, PT ;  /* 0x000000ff0200720c */ /* 0x041fe40003f06270 */
[----:B------:R-:W-:Y:S02]  /*0550*/  LOP3.LUT R2, R2, 0x7fffffff, RZ, 0xc0, !PT ;  /* 0x7fffffff02027812 */ /* 0x000fe400078ec0ff */
[----:B------:R-:W-:Y:S02]  /*0560*/  SEL R7, RZ, 0x7ff00000, !P0 ;  /* 0x7ff00000ff077807 */ /* 0x000fe40004000000 */
[----:B------:R-:W-:-:S03]  /*0570*/  ISETP.NE.AND P0, PT, R2, 0x3fe00000, PT ;  /* 0x3fe000000200780c */ /* 0x000fc60003f05270 */
[----:B------:R-:W-:-:S05]  /*0580*/  VIADD R2, R7, 0x80000000 ;  /* 0x8000000007027836 */ /* 0x000fca0000000000 */
[----:B------:R-:W-:-:S04]  /*0590*/  SEL R2, R2, R7, P0 ;  /* 0x0000000702027207 */ /* 0x000fc80000000000 */
[----:B------:R-:W-:-:S07]  /*05a0*/  @!P2 SEL R7, R2, R7, P1 ;  /* 0x000000070207a207 */ /* 0x000fce0000800000 */
.L_x_38:
[----:B------:R-:W-:Y:S05]  /*05b0*/  BSYNC.RECONVERGENT B2 ;  /* 0x0000000000027941 */ /* 0x000fea0003800200 */
.L_x_37:
[----:B------:R-:W-:Y:S01]  /*05c0*/  DSETP.NEU.AND P0, PT, R4, 1, PT ;  /* 0x3ff000000400742a */ /* 0x000fe20003f0d000 */
[----:B------:R-:W-:Y:S01]  /*05d0*/  VIADD R2, R0, 0x200 ;  /* 0x0000020000027836 */ /* 0x000fe20000000000 */
[----:B------:R-:W-:-:S04]  /*05e0*/  DSETP.NEU.AND P1, PT, R10, RZ, PT ;  /* 0x000000ff0a00722a */ /* 0x000fc80003f2d000 */
[----:B------:R-:W-:Y:S02]  /*05f0*/  FSEL R14, R6, RZ, P0 ;  /* 0x000000ff060e7208 */ /* 0x000fe40000000000 */
[----:B------:R-:W-:Y:S02]  /*0600*/  FSEL R6, R7, 1.875, P0 ;  /* 0x3ff0000007067808 */ /* 0x000fe40000000000 */
[----:B------:R-:W-:Y:S02]  /*0610*/  FSEL R14, R14, RZ, P1 ;  /* 0x000000ff0e0e7208 */ /* 0x000fe40000800000 */
[----:B------:R-:W-:-:S07]  /*0620*/  FSEL R15, R6, 1.875, P1 ;  /* 0x3ff00000060f7808 */ /* 0x000fce0000800000 */
.L_x_33:
[----:B------:R-:W-:Y:S05]  /*0630*/  BSYNC.RECONVERGENT B1 ;  /* 0x0000000000017941 */ /* 0x000fea0003800200 */
.L_x_32:
[----:B------:R-:W-:Y:S01]  /*0640*/  ISETP.GE.AND P0, PT, R2, R3, PT ;  /* 0x000000030200720c */ /* 0x000fe20003f06270 */
[----:B------:R-:W0:Y:S01]  /*0650*/  LDCU UR8, c[0x0][0x3ec] ;  /* 0x00007d80ff0877ac */ /* 0x000e220008000800 */
[----:B------:R-:W-:Y:S01]  /*0660*/  BSSY.RECONVERGENT B1, `(.L_x_40) ;  /* 0x00000ec000017945 */ /* 0x000fe20003800200 */
[----:B------:R-:W1:Y:S10]  /*0670*/  LDCU.64 UR10, c[0x0][0x3e8] ;  /* 0x00007d00ff0a77ac */ /* 0x000e740008000a00 */
[----:B------:R-:W-:Y:S05]  /*0680*/  @P0 BRA `(.L_x_41) ;  /* 0x0000000c00a40947 */ /* 0x000fea0003800000 */
[----:B------:R-:W2:Y:S01]  /*0690*/  LDC.64 R8, c[0x0][0x3e8] ;  /* 0x0000fa00ff087b82 */ /* 0x000ea20000000a00 */
[----:B------:R-:W3:Y:S01]  /*06a0*/  LDCU UR4, c[0x0][0x3b8] ;  /* 0x00007700ff0477ac */ /* 0x000ee20008000800 */
[----:B------:R-:W-:Y:S01]  /*06b0*/  LOP3.LUT R6, RZ, R2, RZ, 0x33, !PT ;  /* 0x00000002ff067212 */ /* 0x000fe200078e33ff */
[----:B------:R-:W-:Y:S01]  /*06c0*/  BSSY.RECONVERGENT B2, `(.L_x_42) ;  /* 0x000005c000027945 */ /* 0x000fe20003800200 */
[----:B------:R-:W4:Y:S02]  /*06d0*/  LDCU.64 UR12, c[0x0][0x3e8] ;  /* 0x00007d00ff0c77ac */ /* 0x000f240008000a00 */
[----:B---3--:R-:W-:Y:S01]  /*06e0*/  IADD3 R6, PT, PT, -R59, UR4, R6 ;  /* 0x000000043b067c10 */ /* 0x008fe2000fffe106 */
[----:B----4-:R-:W-:Y:S01]  /*06f0*/  IMAD.U32 R18, RZ, RZ, UR12 ;  /* 0x0000000cff127e24 */ /* 0x010fe2000f8e00ff */
[----:B--2---:R-:W-:Y:S01]  /*0700*/  SHF.R.U32.HI R4, RZ, 0x14, R9 ;  /* 0x00000014ff047819 */ /* 0x004fe20000011609 */
[----:B------:R-:W-:Y:S01]  /*0710*/  IMAD.U32 R19, RZ, RZ, UR13 ;  /* 0x0000000dff137e24 */ /* 0x000fe2000f8e00ff */
[----:B------:R-:W-:-:S02]  /*0720*/  LOP3.LUT P1, RZ, R6, 0x200, RZ, 0xc0, !PT ;  /* 0x0000020006ff7812 */ /* 0x000fc4000782c0ff */
[----:B------:R-:W-:Y:S01]  /*0730*/  LOP3.LUT R4, R4, 0x7ff, RZ, 0xc0, !PT ;  /* 0x000007ff04047812 */ /* 0x000fe200078ec0ff */
[----:B------:R2:W3:Y:S01]  /*0740*/  FRND.F64.TRUNC R12, R18 ;  /* 0x00000012000c7313 */ /* 0x0004e2000030d800 */
[----:B------:R-:W-:-:S03]  /*0750*/  ISETP.GE.AND P2, PT, R9, RZ, PT ;  /* 0x000000ff0900720c */ /* 0x000fc60003f46270 */
[----:B------:R-:W-:Y:S01]  /*0760*/  VIADD R5, R4, 0xfffffc0c ;  /* 0xfffffc0c04057836 */ /* 0x000fe20000000000 */
[----:B------:R-:W-:-:S04]  /*0770*/  SEL R7, RZ, 0x7ff00000, !P2 ;  /* 0x7ff00000ff077807 */ /* 0x000fc80005000000 */
[CC--:B------:R-:W-:Y:S01]  /*0780*/  SHF.L.U32 R4, R8.reuse, R5.reuse, RZ ;  /* 0x0000000508047219 */ /* 0x0c0fe200000006ff */
[----:B------:R-:W-:Y:S01]  /*0790*/  VIADD R10, R7, 0x80000000 ;  /* 0x80000000070a7836 */ /* 0x000fe20000000000 */
[----:B------:R-:W-:Y:S02]  /*07a0*/  SHF.L.U64.HI R5, R8, R5, R9 ;  /* 0x0000000508057219 */ /* 0x000fe40000010209 */
[----:B------:R-:W-:Y:S02]  /*07b0*/  ISETP.NE.U32.AND P0, PT, R4, RZ, PT ;  /* 0x000000ff0400720c */ /* 0x000fe40003f05070 */
[----:B------:R-:W-:Y:S02]  /*07c0*/  LOP3.LUT R8, R9, 0x7fffffff, RZ, 0xc0, !PT ;  /* 0x7fffffff09087812 */ /* 0x000fe400078ec0ff */
[----:B------:R-:W-:-:S13]  /*07d0*/  ISETP.NE.AND.EX P0, PT, R5, -0x80000000, PT, P0 ;  /* 0x800000000500780c */ /* 0x000fda0003f05300 */
[----:B------:R-:W-:Y:S01]  /*07e0*/  DSETP.NEU.AND P0, PT, |R18|, 0.5, !P0 ;  /* 0x3fe000001200742a */ /* 0x000fe2000470d200 */
[----:B--23--:R-:W-:-:S13]  /*07f0*/  @P1 BRA `(.L_x_43) ;  /* 0x0000000400201947 */ /* 0x00cfda0003800000 */
[----:B------:R-:W2:Y:S01]  /*0800*/  LDCU.64 UR4, c[0x0][0x380] ;  /* 0x00007000ff0477ac */ /* 0x000ea20008000a00 */
[----:B------:R-:W-:-:S05]  /*0810*/  IADD3 R59, P1, PT, R59, R2, RZ ;  /* 0x000000023b3b7210 */ /* 0x000fca0007f3e0ff */
[----:B------:R-:W-:Y:S01]  /*0820*/  IMAD.X R20, RZ, RZ, RZ, P1 ;  /* 0x000000ffff147224 */ /* 0x000fe200008e06ff */
[----:B--2---:R-:W-:-:S04]  /*0830*/  LEA R16, P1, R59, UR4, 0x3 ;  /* 0x000000043b107c11 */ /* 0x004fc8000f8218ff */
[----:B------:R-:W-:-:S06]  /*0840*/  LEA.HI.X R17, R59, UR5, R20, 0x3, P1 ;  /* 0x000000053b117c11 */ /* 0x000fcc00088f1c14 */
[----:B------:R-:W2:Y:S01]  /*0850*/  LDG.E.64 R16, desc[UR14][R16.64] ;  /* 0x0000000e10107981 */ /* 0x000ea2000c1e1b00 */
[----:B------:R-:W-:Y:S01]  /*0860*/  BSSY.RECONVERGENT B3, `(.L_x_44) ;  /* 0x000001c000037945 */ /* 0x000fe20003800200 */
[----:B--2---:R-:W-:-:S14]  /*0870*/  DSETP.NEU.AND P1, PT, R16, RZ, PT ;  /* 0x000000ff1000722a */ /* 0x004fdc0003f2d000 */
[----:B------:R-:W-:Y:S05]  /*0880*/  @!P1 BRA `(.L_x_45) ;  /* 0x0000000000549947 */ /* 0x000fea0003800000 */
[----:B------:R-:W-:Y:S01]  /*0890*/  DADD R52, -RZ, |R16| ;  /* 0x00000000ff347229 */ /* 0x000fe20000000510 */
[----:B------:R-:W-:Y:S01]  /*08a0*/  BSSY.RECONVERGENT B4, `(.L_x_46) ;  /* 0x0000003000047945 */ /* 0x000fe20003800200 */
[----:B------:R-:W-:-:S09]  /*08b0*/  MOV R58, 0x8d0 ;  /* 0x000008d0003a7802 */ /* 0x000fd20000000f00 */
[----:B01----:R-:W-:Y:S05]  /*08c0*/  CALL.REL.NOINC `($_ZN3cub18CUB_300001_SM_10006detail6reduce18DeviceReduceKernelINS2_10policy_hubIdyN4cuda3std3__44plusIdEEE10Policy1000EN6thrust24THRUST_300001_SM_1000_NS10device_ptrIKdEEyS9_d13power_functorEEvT0_PT3_T1_NS0_13GridEvenShareISL_EET2_T4_$__internal_accurate_pow) ;  /* 0x0000006800147944 */ /* 0x003fea0003c00000 */
[----:B------:R-:W-:Y:S05]  /*08d0*/  BSYNC.RECONVERGENT B4 ;  /* 0x0000000000047941 */ /* 0x000fea0003800200 */
.L_x_46:
[----:B------:R-:W0:Y:S01]  /*08e0*/  LDCU.64 UR4, c[0x0][0x3e8] ;  /* 0x00007d00ff0477ac */ /* 0x000e220008000a00 */
[----:B------:R-:W-:Y:S01]  /*08f0*/  DADD R20, -RZ, -R40 ;  /* 0x00000000ff147229 */ /* 0x000fe20000000928 */
[----:B------:R-:W-:Y:S02]  /*0900*/  ISETP.NE.U32.AND P1, PT, R4, RZ, PT ;  /* 0x000000ff0400720c */ /* 0x000fe40003f25070 */
[----:B------:R-:W-:Y:S02]  /*0910*/  ISETP.GE.AND P2, PT, R17, RZ, PT ;  /* 0x000000ff1100720c */ /* 0x000fe40003f46270 */
[----:B------:R-:W-:-:S05]  /*0920*/  ISETP.NE.AND.EX P1, PT, R5, -0x80000000, PT, P1 ;  /* 0x800000000500780c */ /* 0x000fca0003f25310 */
[-C--:B------:R-:W-:Y:S02]  /*0930*/  FSEL R9, R20, R40.reuse, !P1 ;  /* 0x0000002814097208 */ /* 0x080fe40004800000 */
[-C--:B------:R-:W-:Y:S02]  /*0940*/  FSEL R22, R21, R41.reuse, !P1 ;  /* 0x0000002915167208 */ /* 0x080fe40004800000 */
[----:B------:R-:W-:Y:S02]  /*0950*/  FSEL R20, R9, R40, !P2 ;  /* 0x0000002809147208 */ /* 0x000fe40005000000 */
[----:B------:R-:W-:Y:S01]  /*0960*/  FSEL R21, R22, R41, !P2 ;  /* 0x0000002916157208 */ /* 0x000fe20005000000 */
[----:B0-----:R-:W-:Y:S01]  /*0970*/  IMAD.U32 R18, RZ, RZ, UR4 ;  /* 0x00000004ff127e24 */ /* 0x001fe2000f8e00ff */
[----:B------:R-:W-:Y:S01]  /*0980*/  PLOP3.LUT P1, PT, P1, PT, PT, 0x8, 0x80 ;  /* 0x000000000080781c */ /* 0x000fe20000f2e170 */
[----:B------:R-:W-:-:S06]  /*0990*/  IMAD.U32 R19, RZ, RZ, UR5 ;  /* 0x00000005ff137e24 */ /* 0x000fcc000f8e00ff */
[----:B------:R-:W-:-:S14]  /*09a0*/  DSETP.NEU.AND P3, PT, R12, R18, PT ;  /* 0x000000120c00722a */ /* 0x000fdc0003f6d000 */
[----:B------:R-:W-:Y:S02]  /*09b0*/  @P3 FSEL R20, R20, RZ, P2 ;  /* 0x000000ff14143208 */ /* 0x000fe40001000000 */
[----:B------:R-:W-:Y:S01]  /*09c0*/  @P3 FSEL R21, R21, -QNAN , P2 ;  /* 0xfff8000015153808 */ /* 0x000fe20001000000 */
[----:B------:R-:W-:Y:S06]  /*09d0*/  BRA `(.L_x_47) ;  /* 0x0000000000107947 */ /* 0x000fec0003800000 */
.L_x_45:
[----:B------:R-:W-:Y:S01]  /*09e0*/  SEL R21, R17, RZ, P0 ;  /* 0x000000ff11157207 */ /* 0x000fe20000000000 */
[----:B------:R-:W-:Y:S01]  /*09f0*/  IMAD.MOV.U32 R20, RZ, RZ, RZ ;  /* 0x000000ffff147224 */ /* 0x000fe200078e00ff */
[----:B------:R-:W-:Y:S02]  /*0a00*/  PLOP3.LUT P1, PT, P0, PT, PT, 0x80, 0x8 ;  /* 0x000000000008781c */ /* 0x000fe4000072f070 */
[----:B------:R-:W-:-:S11]  /*0a10*/  @!P2 LOP3.LUT R21, R21, 0x7ff00000, RZ, 0xfc, !PT ;  /* 0x7ff000001515a812 */ /* 0x000fd600078efcff */
.L_x_47:
[----:B01----:R-:W-:Y:S05]  /*0a20*/  BSYNC.RECONVERGENT B3 ;  /* 0x0000000000037941 */ /* 0x003fea0003800200 */
.L_x_44:
[----:B------:R-:W-:Y:S01]  /*0a30*/  DADD R22, R16, R18 ;  /* 0x0000000010167229 */ /* 0x000fe20000000012 */
[----:B------:R-:W-:Y:S09]  /*0a40*/  BSSY.RECONVERGENT B3, `(.L_x_48) ;  /* 0x000001b000037945 */ /* 0x000ff20003800200 */
[----:B------:R-:W-:-:S04]  /*0a50*/  LOP3.LUT R22, R23, 0x7ff00000, RZ, 0xc0, !PT ;  /* 0x7ff0000017167812 */ /* 0x000fc800078ec0ff */
[----:B------:R-:W-:-:S13]  /*0a60*/  ISETP.NE.AND P2, PT, R22, 0x7ff00000, PT ;  /* 0x7ff000001600780c */ /* 0x000fda0003f45270 */
[----:B------:R-:W-:Y:S05]  /*0a70*/  @P2 BRA `(.L_x_49) ;  /* 0x00000000005c2947 */ /* 0x000fea0003800000 */
[----:B------:R-:W-:-:S14]  /*0a80*/  DSETP.NAN.AND P2, PT, R16, R18, PT ;  /* 0x000000121000722a */ /* 0x000fdc0003f48000 */
[----:B------:R-:W-:Y:S05]  /*0a90*/  @P2 BRA `(.L_x_50) ;  /* 0x0000000000502947 */ /* 0x000fea0003800000 */
[----:B------:R-:W-:-:S14]  /*0aa0*/  DSETP.NEU.AND P2, PT, |R18|, +INF , PT ;  /* 0x7ff000001200742a */ /* 0x000fdc0003f4d200 */
[----:B------:R-:W-:Y:S05]  /*0ab0*/  @!P2 BRA `(.L_x_51) ;  /* 0x000000000024a947 */ /* 0x000fea0003800000 */
[----:B------:R-:W-:-:S14]  /*0ac0*/  DSETP.NEU.AND P2, PT, |R16|, +INF , PT ;  /* 0x7ff000001000742a */ /* 0x000fdc0003f4d200 */
[----:B------:R-:W-:Y:S05]  /*0ad0*/  @P2 BRA `(.L_x_49) ;  /* 0x0000000000442947 */ /* 0x000fea0003800000 */
[----:B------:R-:W-:-:S04]  /*0ae0*/  ISETP.NE.AND P2, PT, R8, 0x3fe00000, PT ;  /* 0x3fe000000800780c */ /* 0x000fc80003f45270 */
[-C--:B------:R-:W-:Y:S02]  /*0af0*/  SEL R20, R10, R7.reuse, P2 ;  /* 0x000000070a147207 */ /* 0x080fe40001000000 */
[----:B------:R-:W-:Y:S02]  /*0b00*/  ISETP.GE.AND P2, PT, R17, RZ, PT ;  /* 0x000000ff1100720c */ /* 0x000fe40003f46270 */
[----:B------:R-:W-:-:S04]  /*0b10*/  SEL R20, R20, R7, P1 ;  /* 0x0000000714147207 */ /* 0x000fc80000800000 */
[----:B------:R-:W-:Y:S01]  /*0b20*/  SEL R21, R20, R7, !P2 ;  /* 0x0000000714157207 */ /* 0x000fe20005000000 */
[----:B------:R-:W-:Y:S01]  /*0b30*/  IMAD.MOV.U32 R20, RZ, RZ, RZ ;  /* 0x000000ffff147224 */ /* 0x000fe200078e00ff */
[----:B------:R-:W-:Y:S06]  /*0b40*/  BRA `(.L_x_49) ;  /* 0x0000000000287947 */ /* 0x000fec0003800000 */
.L_x_51:
        /* <DEDUP_REMOVED lines=9> */
.L_x_50:
[----:B------:R-:W-:-:S11]  /*0be0*/  DADD R20, R16, R18 ;  /* 0x0000000010147229 */ /* 0x000fd60000000012 */
.L_x_49:
[----:B------:R-:W-:Y:S05]  /*0bf0*/  BSYNC.RECONVERGENT B3 ;  /* 0x0000000000037941 */ /* 0x000fea0003800200 */
.L_x_48:
[----:B------:R-:W-:Y:S01]  /*0c00*/  DSETP.NEU.AND P1, PT, R16, 1, PT ;  /* 0x3ff000001000742a */ /* 0x000fe20003f2d000 */
[----:B------:R-:W-:Y:S01]  /*0c10*/  VIADD R2, R2, 0x200 ;  /* 0x0000020002027836 */ /* 0x000fe20000000000 */
[----:B------:R-:W-:-:S04]  /*0c20*/  DSETP.NEU.AND P2, PT, R18, RZ, PT ;  /* 0x000000ff1200722a */ /* 0x000fc80003f4d000 */
[----:B------:R-:W-:Y:S02]  /*0c30*/  FSEL R16, R20, RZ, P1 ;  /* 0x000000ff14107208 */ /* 0x000fe40000800000 */
[----:B------:R-:W-:Y:S02]  /*0c40*/  FSEL R20, R21, 1.875, P1 ;  /* 0x3ff0000015147808 */ /* 0x000fe40000800000 */
[----:B------:R-:W-:Y:S02]  /*0c50*/  FSEL R16, R16, RZ, P2 ;  /* 0x000000ff10107208 */ /* 0x000fe40001000000 */
[----:B------:R-:W-:-:S06]  /*0c60*/  FSEL R17, R20, 1.875, P2 ;  /* 0x3ff0000014117808 */ /* 0x000fcc0001000000 */
[----:B------:R-:W-:-:S11]  /*0c70*/  DADD R14, R14, R16 ;  /* 0x000000000e0e7229 */ /* 0x000fd60000000010 */
.L_x_43:
[----:B01----:R-:W-:Y:S05]  /*0c80*/  BSYNC.RECONVERGENT B2 ;  /* 0x0000000000027941 */ /* 0x003fea0003800200 */
.L_x_42:
[----:B------:R-:W-:-:S13]  /*0c90*/  ISETP.GE.U32.AND P1, PT, R6, 0x200, PT ;  /* 0x000002000600780c */ /* 0x000fda0003f26070 */
[----:B------:R-:W-:Y:S05]  /*0ca0*/  @!P1 BRA `(.L_x_41) ;  /* 0x00000008001c9947 */ /* 0x000fea0003800000 */
[----:B------:R-:W0:Y:S01]  /*0cb0*/  LDCU.64 UR4, c[0x0][0x380] ;  /* 0x00007000ff0477ac */ /* 0x000e220008000a00 */
[----:B------:R-:W1:Y:S01]  /*0cc0*/  LDC.64 R16, c[0x0][0x3e8] ;  /* 0x0000fa00ff107b82 */ /* 0x000e620000000a00 */
[----:B------:R-:W-:-:S04]  /*0cd0*/  IMAD.WIDE.U32 R18, R2, 0x8, RZ ;  /* 0x0000000802127825 */ /* 0x000fc800078e00ff */
[----:B------:R-:W-:-:S03]  /*0ce0*/  IMAD.WIDE.U32 R18, R56, 0x7000, R18 ;  /* 0x0000700038127825 */ /* 0x000fc600078e0012 */
[----:B0-----:R-:W-:-:S04]  /*0cf0*/  IADD3 R22, P1, PT, R18, UR4, RZ ;  /* 0x0000000412167c10 */ /* 0x001fc8000ff3e0ff */
[----:B------:R-:W-:-:S04]  /*0d00*/  IADD3 R22, P2, PT, R22, 0x1000, RZ ;  /* 0x0000100016167810 */ /* 0x000fc80007f5e0ff */
[----:B------:R-:W-:-:S09]  /*0d10*/  IADD3.X R23, PT, PT, RZ, UR5, R19, P2, P1 ;  /* 0x00000005ff177c10 */ /* 0x000fd200097e2413 */
.L_x_63:
[----:B------:R-:W2:Y:S01]  /*0d20*/  LDG.E.64 R20, desc[UR14][R22.64+-0x1000] ;  /* 0xfff0000e16147981 */ /* 0x000ea2000c1e1b00 */
[----:B------:R-:W-:Y:S01]  /*0d30*/  BSSY.RECONVERGENT B2, `(.L_x_52) ;  /* 0x000001a000027945 */ /* 0x000fe20003800200 */
[----:B--2---:R-:W-:-:S14]  /*0d40*/  DSETP.NEU.AND P2, PT, R20, RZ, PT ;  /* 0x000000ff1400722a */ /* 0x004fdc0003f4d000 */
[----:B------:R-:W0:Y:S01]  /*0d50*/  @!P2 LDC R6, c[0x0][0x3ec] ;  /* 0x0000fb00ff06ab82 */ /* 0x000e220000000800 */
[----:B------:R-:W-:Y:S01]  /*0d60*/  @!P2 SEL R25, R21, RZ, P0 ;  /* 0x000000ff1519a207 */ /* 0x000fe20000000000 */
[----:B------:R-:W-:Y:S01]  /*0d70*/  @!P2 IMAD.MOV.U32 R24, RZ, RZ, RZ ;  /* 0x000000ffff18a224 */ /* 0x000fe200078e00ff */
[----:B------:R-:W-:Y:S02]  /*0d80*/  @!P2 PLOP3.LUT P1, PT, P0, PT, PT, 0x80, 0x8 ;  /* 0x000000000008a81c */ /* 0x000fe4000072f070 */
[----:B0-----:R-:W-:-:S13]  /*0d90*/  ISETP.GE.OR P3, PT, R6, RZ, P2 ;  /* 0x000000ff0600720c */ /* 0x001fda0001766670 */
[----:B------:R-:W-:Y:S01]  /*0da0*/  @!P3 LOP3.LUT R25, R25, 0x7ff00000, RZ, 0xfc, !PT ;  /* 0x7ff000001919b812 */ /* 0x000fe200078efcff */
[----:B------:R-:W-:Y:S06]  /*0db0*/  @!P2 BRA `(.L_x_53) ;  /* 0x000000000044a947 */ /* 0x000fec0003800000 */
[----:B------:R-:W-:Y:S01]  /*0dc0*/  DADD R52, -RZ, |R20| ;  /* 0x00000000ff347229 */ /* 0x000fe20000000514 */
[----:B------:R-:W-:Y:S01]  /*0dd0*/  BSSY.RECONVERGENT B3, `(.L_x_54) ;  /* 0x0000003000037945 */ /* 0x000fe20003800200 */
[----:B------:R-:W-:-:S09]  /*0de0*/  MOV R58, 0xe00 ;  /* 0x00000e00003a7802 */ /* 0x000fd20000000f00 */
[----:B-1----:R-:W-:Y:S05]  /*0df0*/  CALL.REL.NOINC `($_ZN3cub18CUB_300001_SM_10006detail6reduce18DeviceReduceKernelINS2_10policy_hubIdyN4cuda3std3__44plusIdEEE10Policy1000EN6thrust24THRUST_300001_SM_1000_NS10device_ptrIKdEEyS9_d13power_functorEEvT0_PT3_T1_NS0_13GridEvenShareISL_EET2_T4_$__internal_accurate_pow) ;  /* 0x0000006000c87944 */ /* 0x002fea0003c00000 */
[----:B------:R-:W-:Y:S05]  /*0e00*/  BSYNC.RECONVERGENT B3 ;  /* 0x0000000000037941 */ /* 0x000fea0003800200 */
.L_x_54:
[----:B------:R-:W-:Y:S01]  /*0e10*/  DADD R18, -RZ, -R40 ;  /* 0x00000000ff127229 */ /* 0x000fe20000000928 */
[----:B------:R-:W-:Y:S01]  /*0e20*/  ISETP.NE.U32.AND P1, PT, R4, RZ, PT ;  /* 0x000000ff0400720c */ /* 0x000fe20003f25070 */
[----:B------:R-:W-:Y:S01]  /*0e30*/  DSETP.NEU.AND P3, PT, R12, UR10, PT ;  /* 0x0000000a0c007e2a */ /* 0x000fe2000bf6d000 */
[----:B------:R-:W-:Y:S02]  /*0e40*/  ISETP.GE.AND P2, PT, R21, RZ, PT ;  /* 0x000000ff1500720c */ /* 0x000fe40003f46270 */
[----:B------:R-:W-:-:S05]  /*0e50*/  ISETP.NE.AND.EX P1, PT, R5, -0x80000000, PT, P1 ;  /* 0x800000000500780c */ /* 0x000fca0003f25310 */
[-C--:B------:R-:W-:Y:S02]  /*0e60*/  FSEL R9, R18, R40.reuse, !P1 ;  /* 0x0000002812097208 */ /* 0x080fe40004800000 */
[-C--:B------:R-:W-:Y:S02]  /*0e70*/  FSEL R18, R19, R41.reuse, !P1 ;  /* 0x0000002913127208 */ /* 0x080fe40004800000 */
[----:B------:R-:W-:Y:S02]  /*0e80*/  FSEL R24, R9, R40, !P2 ;  /* 0x0000002809187208 */ /* 0x000fe40005000000 */
[----:B------:R-:W-:Y:S02]  /*0e90*/  FSEL R25, R18, R41, !P2 ;  /* 0x0000002912197208 */ /* 0x000fe40005000000 */
[----:B------:R-:W-:Y:S02]  /*0ea0*/  PLOP3.LUT P1, PT, P1, PT, PT, 0x8, 0x80 ;  /* 0x000000000080781c */ /* 0x000fe40000f2e170 */
[----:B------:R-:W-:-:S02]  /*0eb0*/  @P3 FSEL R24, R24, RZ, P2 ;  /* 0x000000ff18183208 */ /* 0x000fc40001000000 */
[----:B------:R-:W-:-:S09]  /*0ec0*/  @P3 FSEL R25, R25, -QNAN , P2 ;  /* 0xfff8000019193808 */ /* 0x000fd20001000000 */
.L_x_53:
[----:B------:R-:W-:Y:S05]  /*0ed0*/  BSYNC.RECONVERGENT B2 ;  /* 0x0000000000027941 */ /* 0x000fea0003800200 */
.L_x_52:
[----:B-1----:R-:W-:Y:S01]  /*0ee0*/  DADD R18, R20, R16 ;  /* 0x0000000014127229 */ /* 0x002fe20000000010 */
        /* <DEDUP_REMOVED lines=9> */
[----:B------:R-:W-:Y:S01]  /*0f80*/  ISETP.LE.AND P2, PT, RZ, UR8, PT ;  /* 0x00000008ff007c0c */ /* 0x000fe2000bf43270 */
[----:B------:R-:W-:-:S06]  /*0f90*/  DSETP.GT.AND P1, PT, |R20|, 1, PT ;  /* 0x3ff000001400742a */ /* 0x000fcc0003f24200 */
[----:B------:R-:W-:Y:S01]  /*0fa0*/  SEL R24, RZ, 0x7ff00000, !P1 ;  /* 0x7ff00000ff187807 */ /* 0x000fe20004800000 */
[----:B------:R-:W-:-:S05]  /*0fb0*/  DSETP.NEU.AND P1, PT, R20, -1, PT ;  /* 0xbff000001400742a */ /* 0x000fca0003f2d000 */
[----:B------:R-:W-:-:S04]  /*0fc0*/  @!P2 LOP3.LUT R24, R24, 0x7ff00000, RZ, 0x3c, !PT ;  /* 0x7ff000001818a812 */ /* 0x000fc800078e3cff */
[----:B------:R-:W-:Y:S01]  /*0fd0*/  SEL R25, R24, 0x3ff00000, P1 ;  /* 0x3ff0000018197807 */ /* 0x000fe20000800000 */
[----:B------:R-:W-:Y:S01]  /*0fe0*/  IMAD.MOV.U32 R24, RZ, RZ, RZ ;  /* 0x000000ffff187224 */ /* 0x000fe200078e00ff */
[----:B------:R-:W-:Y:S06]  /*0ff0*/  BRA `(.L_x_56) ;  /* 0x00000000001c7947 */ /* 0x000fec0003800000 */
.L_x_57:
[----:B------:R-:W-:-:S14]  /*1000*/  DSETP.NEU.AND P2, PT, |R20|, +INF , PT ;  /* 0x7ff000001400742a */ /* 0x000fdc0003f4d200 */
[----:B------:R-:W-:Y:S01]  /*1010*/  @!P2 ISETP.NE.AND P3, PT, R8, 0x3fe00000, PT ;  /* 0x3fe000000800a80c */ /* 0x000fe20003f65270 */
[----:B------:R-:W-:-:S03]  /*1020*/  @!P2 IMAD.MOV.U32 R24, RZ, RZ, RZ ;  /* 0x000000ffff18a224 */ /* 0x000fc600078e00ff */
[-C--:B------:R-:W-:Y:S02]  /*1030*/  @!P2 SEL R6, R10, R7.reuse, P3 ;  /* 0x000000070a06a207 */ /* 0x080fe40001800000 */
[----:B------:R-:W-:Y:S02]  /*1040*/  @!P2 ISETP.GE.AND P3, PT, R21, RZ, PT ;  /* 0x000000ff1500a20c */ /* 0x000fe40003f66270 */
[----:B------:R-:W-:-:S04]  /*1050*/  @!P2 SEL R6, R6, R7, P1 ;  /* 0x000000070606a207 */ /* 0x000fc80000800000 */
[----:B------:R-:W-:-:S07]  /*1060*/  @!P2 SEL R25, R6, R7, !P3 ;  /* 0x000000070619a207 */ /* 0x000fce0005800000 */
.L_x_56:
[----:B------:R-:W-:Y:S05]  /*1070*/  BSYNC.RECONVERGENT B2 ;  /* 0x0000000000027941 */ /* 0x000fea0003800200 */
.L_x_55:
[----:B------:R-:W2:Y:S01]  /*1080*/  LDG.E.64 R18, desc[UR14][R22.64] ;  /* 0x0000000e16127981 */ /* 0x000ea2000c1e1b00 */
[----:B------:R-:W-:Y:S01]  /*1090*/  DSETP.NEU.AND P1, PT, R20, 1, PT ;  /* 0x3ff000001400742a */ /* 0x000fe20003f2d000 */
[----:B------:R-:W-:Y:S01]  /*10a0*/  BSSY.RECONVERGENT B2, `(.L_x_58) ;  /* 0x000000c000027945 */ /* 0x000fe20003800200 */
[----:B------:R-:W-:Y:S01]  /*10b0*/  DSETP.NEU.AND P2, PT, R16, RZ, PT ;  /* 0x000000ff1000722a */ /* 0x000fe20003f4d000 */
[----:B------:R-:W-:-:S03]  /*10c0*/  MOV R58, 0x1160 ;  /* 0x00001160003a7802 */ /* 0x000fc60000000f00 */
[----:B------:R-:W-:Y:S02]  /*10d0*/  FSEL R20, R24, RZ, P1 ;  /* 0x000000ff18147208 */ /* 0x000fe40000800000 */
[----:B------:R-:W-:Y:S02]  /*10e0*/  FSEL R24, R25, 1.875, P1 ;  /* 0x3ff0000019187808 */ /* 0x000fe40000800000 */
[----:B------:R-:W-:Y:S02]  /*10f0*/  FSEL R20, R20, RZ, P2 ;  /* 0x000000ff14147208 */ /* 0x000fe40001000000 */
[----:B------:R-:W-:Y:S02]  /*1100*/  FSEL R21, R24, 1.875, P2 ;  /* 0x3ff0000018157808 */ /* 0x000fe40001000000 */
[----:B------:R-:W-:-:S04]  /*1110*/  ISETP.NE.U32.AND P1, PT, R4, RZ, PT ;  /* 0x000000ff0400720c */ /* 0x000fc80003f25070 */
[----:B------:R-:W-:Y:S01]  /*1120*/  DADD R14, R14, R20 ;  /* 0x000000000e0e7229 */ /* 0x000fe20000000014 */
[----:B------:R-:W-:Y:S01]  /*1130*/  ISETP.NE.AND.EX P1, PT, R5, -0x80000000, PT, P1 ;  /* 0x800000000500780c */ /* 0x000fe20003f25310 */
[----:B--2---:R-:W-:-:S12]  /*1140*/  DADD R52, -RZ, |R18| ;  /* 0x00000000ff347229 */ /* 0x004fd80000000512 */
[----:B------:R-:W-:Y:S05]  /*1150*/  CALL.REL.NOINC `($_ZN3cub18CUB_300001_SM_10006detail6reduce18DeviceReduceKernelINS2_10policy_hubIdyN4cuda3std3__44plusIdEEE10Policy1000EN6thrust24THRUST_300001_SM_1000_NS10device_ptrIKdEEyS9_d13power_functorEEvT0_PT3_T1_NS0_13GridEvenShareISL_EET2_T4_$__internal_accurate_pow) ;  /* 0x0000005c00f07944 */ /* 0x000fea0003c00000 */
[----:B------:R-:W-:Y:S05]  /*1160*/  BSYNC.RECONVERGENT B2 ;  /* 0x0000000000027941 */ /* 0x000fea0003800200 */
.L_x_58:
[C---:B------:R-:W-:Y:S01]  /*1170*/  DSETP.NEU.AND P3, PT, R18.reuse, RZ, PT ;  /* 0x000000ff1200722a */ /* 0x040fe20003f6d000 */
[----:B------:R-:W-:Y:S01]  /*1180*/  PLOP3.LUT P4, PT, PT, PT, PT, 0x8, 0x80 ;  /* 0x000000000080781c */ /* 0x000fe20003f8e170 */
[----:B------:R-:W-:Y:S01]  /*1190*/  DADD R20, R18, R16 ;  /* 0x0000000012147229 */ /* 0x000fe20000000010 */
[----:B------:R-:W-:Y:S01]  /*11a0*/  BSSY.RECONVERGENT B2, `(.L_x_59) ;  /* 0x000002b000027945 */ /* 0x000fe20003800200 */
[----:B------:R-:W-:-:S08]  /*11b0*/  DADD R24, -RZ, -R40 ;  /* 0x00000000ff187229 */ /* 0x000fd00000000928 */
[----:B------:R-:W-:Y:S02]  /*11c0*/  LOP3.LUT R20, R21, 0x7ff00000, RZ, 0xc0, !PT ;  /* 0x7ff0000015147812 */ /* 0x000fe400078ec0ff */
[----:B------:R-:W0:Y:S01]  /*11d0*/  @!P3 LDC R6, c[0x0][0x3ec] ;  /* 0x0000fb00ff06bb82 */ /* 0x000e220000000800 */
[----:B------:R-:W-:Y:S01]  /*11e0*/  @P3 DSETP.NEU.AND P2, PT, R12, R16, PT ;  /* 0x000000100c00322a */ /* 0x000fe20003f4d000 */
[----:B------:R-:W-:Y:S02]  /*11f0*/  ISETP.NE.AND P6, PT, R20, 0x7ff00000, PT ;  /* 0x7ff000001400780c */ /* 0x000fe40003fc5270 */
[----:B------:R-:W-:Y:S02]  /*1200*/  FSEL R9, R24, R40, !P1 ;  /* 0x0000002818097208 */ /* 0x000fe40004800000 */
[----:B------:R-:W-:Y:S02]  /*1210*/  FSEL R24, R25, R41, !P1 ;  /* 0x0000002919187208 */ /* 0x000fe40004800000 */
[----:B------:R-:W-:-:S02]  /*1220*/  @P3 PLOP3.LUT P4, PT, P2, PT, PT, 0x80, 0x8 ;  /* 0x000000000008381c */ /* 0x000fc4000178f070 */
[----:B------:R-:W-:Y:S02]  /*1230*/  ISETP.GE.AND P2, PT, R19, RZ, PT ;  /* 0x000000ff1300720c */ /* 0x000fe40003f46270 */
[----:B------:R-:W-:Y:S02]  /*1240*/  @P3 PLOP3.LUT P1, PT, P1, PT, PT, 0x8, 0x80 ;  /* 0x000000000080381c */ /* 0x000fe40000f2e170 */
[----:B------:R-:W-:Y:S02]  /*1250*/  FSEL R20, R9, R40, !P2 ;  /* 0x0000002809147208 */ /* 0x000fe40005000000 */
[----:B------:R-:W-:Y:S02]  /*1260*/  FSEL R21, R24, R41, !P2 ;  /* 0x0000002918157208 */ /* 0x000fe40005000000 */
[----:B------:R-:W-:-:S03]  /*1270*/  @!P3 PLOP3.LUT P1, PT, P0, PT, PT, 0x80, 0x8 ;  /* 0x000000000008b81c */ /* 0x000fc6000072f070 */
[----:B------:R-:W-:Y:S01]  /*1280*/  @P4 FSEL R20, R20, RZ, P2 ;  /* 0x000000ff14144208 */ /* 0x000fe20001000000 */
[----:B------:R-:W-:Y:S01]  /*1290*/  @!P3 IMAD.MOV.U32 R20, RZ, RZ, RZ ;  /* 0x000000ffff14b224 */ /* 0x000fe200078e00ff */
[----:B------:R-:W-:Y:S02]  /*12a0*/  @P4 FSEL R21, R21, -QNAN , P2 ;  /* 0xfff8000015154808 */ /* 0x000fe40001000000 */
[----:B0-----:R-:W-:Y:S02]  /*12b0*/  ISETP.GE.OR P5, PT, R6, RZ, P3 ;  /* 0x000000ff0600720c */ /* 0x001fe40001fa6670 */
[----:B------:R-:W-:-:S11]  /*12c0*/  @!P3 SEL R6, R19, RZ, P0 ;  /* 0x000000ff1306b207 */ /* 0x000fd60000000000 */
[----:B------:R-:W-:-:S05]  /*12d0*/  @!P5 LOP3.LUT R6, R6, 0x7ff00000, RZ, 0xfc, !PT ;  /* 0x7ff000000606d812 */ /* 0x000fca00078efcff */
[----:B------:R-:W-:Y:S01]  /*12e0*/  @!P3 IMAD.MOV.U32 R21, RZ, RZ, R6 ;  /* 0x000000ffff15b224 */ /* 0x000fe200078e0006 */
[----:B------:R-:W-:Y:S06]  /*12f0*/  @P6 BRA `(.L_x_60) ;  /* 0x0000000000546947 */ /* 0x000fec0003800000 */
[----:B------:R-:W-:-:S14]  /*1300*/  DSETP.NAN.AND P3, PT, R18, R16, PT ;  /* 0x000000101200722a */ /* 0x000fdc0003f68000 */
[----:B------:R-:W-:Y:S05]  /*1310*/  @P3 BRA `(.L_x_61) ;  /* 0x0000000000483947 */ /* 0x000fea0003800000 */
[----:B------:R-:W-:-:S14]  /*1320*/  DSETP.NEU.AND P3, PT, |R16|, +INF , PT ;  /* 0x7ff000001000742a */ /* 0x000fdc0003f6d200 */
[----:B------:R-:W-:Y:S05]  /*1330*/  @!P3 BRA `(.L_x_62) ;  /* 0x000000000020b947 */ /* 0x000fea0003800000 */
[----:B------:R-:W-:-:S14]  /*1340*/  DSETP.NEU.AND P3, PT, |R18|, +INF , PT ;  /* 0x7ff000001200742a */ /* 0x000fdc0003f6d200 */
[----:B------:R-:W-:Y:S05]  /*1350*/  @P3 BRA `(.L_x_60) ;  /* 0x00000000003c3947 */ /* 0x000fea0003800000 */
[----:B------:R-:W-:-:S04]  /*1360*/  ISETP.NE.AND P3, PT, R8, 0x3fe00000, PT ;  /* 0x3fe000000800780c */ /* 0x000fc80003f65270 */
[----:B------:R-:W-:-:S04]  /*1370*/  SEL R20, R10, R7, P3 ;  /* 0x000000070a147207 */ /* 0x000fc80001800000 */
[----:B------:R-:W-:-:S04]  /*1380*/  SEL R20, R20, R7, P1 ;  /* 0x0000000714147207 */ /* 0x000fc80000800000 */
[----:B------:R-:W-:Y:S01]  /*1390*/  SEL R21, R20, R7, !P2 ;  /* 0x0000000714157207 */ /* 0x000fe20005000000 */
[----:B------:R-:W-:Y:S01]  /*13a0*/  IMAD.MOV.U32 R20, RZ, RZ, RZ ;  /* 0x000000ffff147224 */ /* 0x000fe200078e00ff */
[----:B------:R-:W-:Y:S06]  /*13b0*/  BRA `(.L_x_60) ;  /* 0x0000000000247947 */ /* 0x000fec0003800000 */
.L_x_62:
        /* <DEDUP_REMOVED lines=8> */
.L_x_61:
[----:B------:R-:W-:-:S11]  /*1440*/  DADD R20, R18, R16 ;  /* 0x0000000012147229 */ /* 0x000fd60000000010 */
.L_x_60:
[----:B------:R-:W-:Y:S05]  /*1450*/  BSYNC.RECONVERGENT B2 ;  /* 0x0000000000027941 */ /* 0x000fea0003800200 */
.L_x_59:
[----:B------:R-:W-:Y:S01]  /*1460*/  DSETP.NEU.AND P1, PT, R18, 1, PT ;  /* 0x3ff000001200742a */ /* 0x000fe20003f2d000 */
[----:B------:R-:W-:Y:S01]  /*1470*/  VIADD R2, R2, 0x400 ;  /* 0x0000040002027836 */ /* 0x000fe20000000000 */
[----:B------:R-:W-:-:S04]  /*1480*/  DSETP.NEU.AND P2, PT, R16, RZ, PT ;  /* 0x000000ff1000722a */ /* 0x000fc80003f4d000 */
[----:B------:R-:W-:Y:S02]  /*1490*/  FSEL R18, R20, RZ, P1 ;  /* 0x000000ff14127208 */ /* 0x000fe40000800000 */
[----:B------:R-:W-:Y:S02]  /*14a0*/  FSEL R20, R21, 1.875, P1 ;  /* 0x3ff0000015147808 */ /* 0x000fe40000800000 */
[----:B------:R-:W-:Y:S02]  /*14b0*/  ISETP.GE.AND P1, PT, R2, R3, PT ;  /* 0x000000030200720c */ /* 0x000fe40003f26270 */
[----:B------:R-:W-:Y:S02]  /*14c0*/  FSEL R18, R18, RZ, P2 ;  /* 0x000000ff12127208 */ /* 0x000fe40001000000 */
[----:B------:R-:W-:Y:S02]  /*14d0*/  FSEL R19, R20, 1.875, P2 ;  /* 0x3ff0000014137808 */ /* 0x000fe40001000000 */
[----:B------:R-:W-:-:S04]  /*14e0*/  IADD3 R22, P2, PT, R22, 0x2000, RZ ;  /* 0x0000200016167810 */ /* 0x000fc80007f5e0ff */
[----:B------:R-:W-:Y:S01]  /*14f0*/  DADD R14, R14, R18 ;  /* 0x000000000e0e7229 */ /* 0x000fe20000000012 */
[----:B------:R-:W-:Y:S02]  /*1500*/  IMAD.X R23, RZ, RZ, R23, P2 ;  /* 0x000000ffff177224 */ /* 0x000fe400010e0617 */
[----:B------:R-:W-:Y:S08]  /*1510*/  @!P1 BRA `(.L_x_63) ;  /* 0xfffffff800009947 */ /* 0x000ff0000383ffff */
.L_x_41:
[----:B01----:R-:W-:Y:S05]  /*1520*/  BSYNC.RECONVERGENT B1 ;  /* 0x0000000000017941 */ /* 0x003fea0003800200 */
.L_x_40:
[----:B------:R-:W-:-:S13]  /*1530*/  ISETP.GE.AND P0, PT, R3, 0x200, PT ;  /* 0x000002000300780c */ /* 0x000fda0003f06270 */
[----:B------:R-:W-:Y:S05]  /*1540*/  @!P0 BRA `(.L_x_64) ;  /* 0x0000000400148947 */ /* 0x000fea0003800000 */
        /* <DEDUP_REMOVED lines=23> */
[----:B------:R-:W-:Y:S02]  /*16c0*/  @!P1 MOV R7, 0x400 ;  /* 0x0000040000079802 */ /* 0x000fe40000000f00 */
[----:B------:R-:W-:Y:S01]  /*16d0*/  @!P1 SHF.R.U32.HI R6, RZ, 0x2, R0 ;  /* 0x00000002ff069819 */ /* 0x000fe20000011600 */
[----:B------:R-:W0:Y:S01]  /*16e0*/  SHFL.DOWN PT, R3, R9, 0x8, 0x1f ;  /* 0x09001f0009037f89 */ /* 0x000e2200000e0000 */
[----:B-1----:R-:W-:-:S02]  /*16f0*/  @!P1 LEA R7, R10, R7, 0x18 ;  /* 0x000000070a079211 */ /* 0x002fc400078ec0ff */
[----:B------:R-:W-:-:S05]  /*1700*/  @!P1 LOP3.LUT R6, R6, 0xf8, RZ, 0xc0, !PT ;  /* 0x000000f806069812 */ /* 0x000fca00078ec0ff */
[----:B------:R-:W-:Y:S01]  /*1710*/  @!P1 IMAD.IADD R7, R6, 0x1, R7 ;  /* 0x0000000106079824 */ /* 0x000fe200078e0207 */
[----:B0-----:R-:W-:-:S10]  /*1720*/  DADD R2, R2, R8 ;  /* 0x0000000002027229 */ /* 0x001fd40000000008 */
[----:B------:R-:W-:Y:S02]  /*1730*/  FSEL R4, R8, R2, P0 ;  /* 0x0000000208047208 */ /* 0x000fe40000000000 */
[----:B------:R-:W-:Y:S02]  /*1740*/  FSEL R5, R9, R3, P0 ;  /* 0x0000000309057208 */ /* 0x000fe40000000000 */
[----:B------:R-:W-:Y:S01]  /*1750*/  ISETP.NE.AND P0, PT, R0, RZ, PT ;  /* 0x000000ff0000720c */ /* 0x000fe20003f05270 */
[----:B------:R-:W-:Y:S04]  /*1760*/  SHFL.DOWN PT, R2, R4, 0x10, 0x1f ;  /* 0x0a001f0004027f89 */ /* 0x000fe800000e0000 */
[----:B------:R-:W0:Y:S02]  /*1770*/  SHFL.DOWN PT, R3, R5, 0x10, 0x1f ;  /* 0x0a001f0005037f89 */ /* 0x000e2400000e0000 */
        /* <DEDUP_REMOVED lines=10> */
[----:B-1----:R-:W0:Y:S04]  /*1820*/  LDS.64 R2, [UR4+0x18] ;  /* 0x00001804ff027984 */ /* 0x002e280008000a00 */
        /* <DEDUP_REMOVED lines=23> */
.L_x_64:
[----:B------:R-:W-:Y:S01]  /*19a0*/  LOP3.LUT R2, R0, 0x3e0, RZ, 0xc0, !PT ;  /* 0x000003e000027812 */ /* 0x000fe200078ec0ff */
[----:B------:R-:W0:Y:S04]  /*19b0*/  S2R R10, SR_LANEID ;  /* 0x00000000000a7919 */ /* 0x000e280000000000 */
[----:B------:R-:W-:Y:S01]  /*19c0*/  VIADD R4, R2, 0x20 ;  /* 0x0000002002047836 */ /* 0x000fe20000000000 */
[----:B------:R-:W-:-:S04]  /*19d0*/  LOP3.LUT R2, RZ, R2, RZ, 0x33, !PT ;  /* 0x00000002ff027212 */ /* 0x000fc800078e33ff */
[----:B------:R-:W-:Y:S01]  /*19e0*/  ISETP.GT.AND P0, PT, R4, R3, PT ;  /* 0x000000030400720c */ /* 0x000fe20003f04270 */
[----:B------:R-:W-:-:S05]  /*19f0*/  IMAD.IADD R2, R3, 0x1, R2 ;  /* 0x0000000103027824 */ /* 0x000fca00078e0202 */
[----:B------:R-:W-:-:S05]  /*1a00*/  SEL R11, R2, 0x1f, P0 ;  /* 0x0000001f020b7807 */ /* 0x000fca0000000000 */
[----:B------:R-:W-:Y:S04]  /*1a10*/  SHFL.DOWN PT, R4, R14, 0x1, R11 ;  /* 0x082000000e047989 */ /* 0x000fe800000e000b */
[----:B------:R-:W1:Y:S01]  /*1a20*/  SHFL.DOWN PT, R5, R15, 0x1, R11 ;  /* 0x082000000f057989 */ /* 0x000e6200000e000b */
[C---:B0-----:R-:W-:Y:S01]  /*1a30*/  ISETP.GE.AND P0, PT, R10.reuse, R11, PT ;  /* 0x0000000b0a00720c */ /* 0x041fe20003f06270 */
[C---:B------:R-:W-:Y:S01]  /*1a40*/  VIADD R2, R10.reuse, 0x2 ;  /* 0x000000020a027836 */ /* 0x040fe20000000000 */
[----:B------:R-:W-:-:S13]  /*1a50*/  ISETP.NE.AND P1, PT, R10, RZ, PT ;  /* 0x000000ff0a00720c */ /* 0x000fda0003f25270 */
[----:B------:R-:W0:Y:S01]  /*1a60*/  @!P1 S2R R12, SR_CgaCtaId ;  /* 0x00000000000c9919 */ /* 0x000e220000008800 */
[----:B-1----:R-:W-:-:S10]  /*1a70*/  DADD R4, R4, R14 ;  /* 0x0000000004047229 */ /* 0x002fd4000000000e */
        /* <DEDUP_REMOVED lines=42> */
[----:B0-----:R-:W0:Y:S04]  /*1d20*/  LDS.64 R6, [UR4+0x18] ;  /* 0x00001804ff067984 */ /* 0x001e280008000a00 */
[----:B------:R-:W1:Y:S01]  /*1d30*/  LDS.128 R8, [UR4+0x20] ;  /* 0x00002004ff087984 */ /* 0x000e620008000c00 */
[----:B0-----:R-:W-:-:S10]  /*1d40*/  DADD R6, R4, R6 ;  /* 0x0000000004067229 */ /* 0x001fd40000000006 */
        /* <DEDUP_REMOVED lines=65> */
.L_x_31:
[----:B------:R-:W0:Y:S01]  /*2160*/  S2R R57, SR_TID.X ;  /* 0x0000000000397919 */ /* 0x000e220000002100 */
[----:B------:R-:W1:Y:S01]  /*2170*/  LDC.64 R12, c[0x0][0x380] ;  /* 0x0000e000ff0c7b82 */ /* 0x000e620000000a00 */
[----:B------:R-:W2:Y:S07]  /*2180*/  LDCU.64 UR4, c[0x0][0x3e8] ;  /* 0x00007d00ff0477ac */ /* 0x000eae0008000a00 */
[----:B------:R-:W3:Y:S01]  /*2190*/  LDC.64 R4, c[0x0][0x3e8] ;  /* 0x0000fa00ff047b82 */ /* 0x000ee20000000a00 */
[----:B0-----:R-:W-:-:S04]  /*21a0*/  IMAD.IADD R3, R59, 0x1, R57 ;  /* 0x000000013b037824 */ /* 0x001fc800078e0239 */
[----:B-1----:R-:W-:-:S05]  /*21b0*/  IMAD.WIDE.U32 R12, R3, 0x8, R12 ;  /* 0x00000008030c7825 */ /* 0x002fca00078e000c */
[----:B------:R-:W4:Y:S01]  /*21c0*/  LDG.E.64 R36, desc[UR14][R12.64] ;  /* 0x0000000e0c247981 */ /* 0x000f22000c1e1b00 */
[----:B---3--:R-:W-:Y:S01]  /*21d0*/  SHF.R.U32.HI R3, RZ, 0x14, R5 ;  /* 0x00000014ff037819 */ /* 0x008fe20000011605 */
[----:B--2---:R-:W-:Y:S01]  /*21e0*/  IMAD.U32 R42, RZ, RZ, UR4 ;  /* 0x00000004ff2a7e24 */ /* 0x004fe2000f8e00ff */
[----:B------:R-:W-:Y:S01]  /*21f0*/  BSSY.RECONVERGENT B1, `(.L_x_66) ;  /* 0x0000023000017945 */ /* 0x000fe20003800200 */
[----:B------:R-:W-:Y:S01]  /*2200*/  IMAD.U32 R43, RZ, RZ, UR5 ;  /* 0x00000005ff2b7e24 */ /* 0x000fe2000f8e00ff */
[----:B------:R-:W-:-:S03]  /*2210*/  LOP3.LUT R3, R3, 0x7ff, RZ, 0xc0, !PT ;  /* 0x000007ff03037812 */ /* 0x000fc600078ec0ff */
[----:B------:R0:W1:Y:S02]  /*2220*/  FRND.F64.TRUNC R10, R42 ;  /* 0x0000002a000a7313 */ /* 0x000064000030d800 */
[----:B------:R-:W-:-:S05]  /*2230*/  VIADD R3, R3, 0xfffffc0c ;  /* 0xfffffc0c03037836 */ /* 0x000fca0000000000 */
[CC--:B------:R-:W-:Y:S02]  /*2240*/  SHF.L.U32 R9, R4.reuse, R3.reuse, RZ ;  /* 0x0000000304097219 */ /* 0x0c0fe400000006ff */
[----:B------:R-:W-:Y:S02]  /*2250*/  SHF.L.U64.HI R7, R4, R3, R5 ;  /* 0x0000000304077219 */ /* 0x000fe40000010205 */
[----:B------:R-:W-:-:S04]  /*2260*/  ISETP.NE.U32.AND P0, PT, R9, RZ, PT ;  /* 0x000000ff0900720c */ /* 0x000fc80003f05070 */
[----:B------:R-:W-:-:S13]  /*2270*/  ISETP.NE.AND.EX P0, PT, R7, -0x80000000, PT, P0 ;  /* 0x800000000700780c */ /* 0x000fda0003f05300 */
[----:B------:R-:W-:Y:S02]  /*2280*/  DSETP.NEU.AND P1, PT, |R42|, 0.5, !P0 ;  /* 0x3fe000002a00742a */ /* 0x000fe4000472d200 */
[----:B----4-:R-:W-:-:S06]  /*2290*/  DSETP.NEU.AND P3, PT, R36, RZ, PT ;  /* 0x000000ff2400722a */ /* 0x010fcc0003f6d000 */
[----:B------:R-:W-:-:S08]  /*22a0*/  ISETP.GE.OR P4, PT, R5, RZ, P3 ;  /* 0x000000ff0500720c */ /* 0x000fd00001f86670 */
[----:B------:R-:W-:Y:S01]  /*22b0*/  @!P3 SEL R35, R37, RZ, P1 ;  /* 0x000000ff2523b207 */ /* 0x000fe20000800000 */
[----:B------:R-:W-:Y:S01]  /*22c0*/  @!P3 IMAD.MOV.U32 R34, RZ, RZ, RZ ;  /* 0x000000ffff22b224 */ /* 0x000fe200078e00ff */
[----:B------:R-:W-:-:S03]  /*22d0*/  @!P3 PLOP3.LUT P2, PT, P1, PT, PT, 0x80, 0x8 ;  /* 0x000000000008b81c */ /* 0x000fc60000f4f070 */
[----:B------:R-:W-:Y:S01]  /*22e0*/  @!P4 LOP3.LUT R35, R35, 0x7ff00000, RZ, 0xfc, !PT ;  /* 0x7ff000002323c812 */ /* 0x000fe200078efcff */
[----:B01----:R-:W-:Y:S09]  /*22f0*/  @!P3 BRA `(.L_x_67) ;  /* 0x000000000048b947 */ /* 0x003ff20003800000 */
[----:B------:R-:W-:Y:S01]  /*2300*/  DADD R52, -RZ, |R36| ;  /* 0x00000000ff347229 */ /* 0x000fe20000000524 */
[----:B------:R-:W-:Y:S01]  /*2310*/  BSSY.RECONVERGENT B2, `(.L_x_68) ;  /* 0x0000003000027945 */ /* 0x000fe20003800200 */
[----:B------:R-:W-:-:S09]  /*2320*/  MOV R58, 0x2340 ;  /* 0x00002340003a7802 */ /* 0x000fd20000000f00 */
[----:B------:R-:W-:Y:S05]  /*2330*/  CALL.REL.NOINC `($_ZN3cub18CUB_300001_SM_10006detail6reduce18DeviceReduceKernelINS2_10policy_hubIdyN4cuda3std3__44plusIdEEE10Policy1000EN6thrust24THRUST_300001_SM_1000_NS10device_ptrIKdEEyS9_d13power_functorEEvT0_PT3_T1_NS0_13GridEvenShareISL_EET2_T4_$__internal_accurate_pow) ;  /* 0x0000004c00787944 */ /* 0x000fea0003c00000 */
[----:B------:R-:W-:Y:S05]  /*2340*/  BSYNC.RECONVERGENT B2 ;  /* 0x0000000000027941 */ /* 0x000fea0003800200 */
.L_x_68:
[----:B------:R-:W0:Y:S01]  /*2350*/  LDCU.64 UR4, c[0x0][0x3e8] ;  /* 0x00007d00ff0477ac */ /* 0x000e220008000a00 */
[----:B------:R-:W-:Y:S01]  /*2360*/  DADD R4, -RZ, -R40 ;  /* 0x00000000ff047229 */ /* 0x000fe20000000928 */
[----:B------:R-:W-:Y:S02]  /*2370*/  ISETP.GE.AND P3, PT, R37, RZ, PT ;  /* 0x000000ff2500720c */ /* 0x000fe40003f66270 */
[----:B------:R-:W-:-:S07]  /*2380*/  PLOP3.LUT P2, PT, P0, PT, PT, 0x8, 0x80 ;  /* 0x000000000080781c */ /* 0x000fce000074e170 */
[-C--:B------:R-:W-:Y:S02]  /*2390*/  FSEL R3, R4, R40.reuse, !P0 ;  /* 0x0000002804037208 */ /* 0x080fe40004000000 */
[-C--:B------:R-:W-:Y:S02]  /*23a0*/  FSEL R4, R5, R41.reuse, !P0 ;  /* 0x0000002905047208 */ /* 0x080fe40004000000 */
[----:B------:R-:W-:Y:S02]  /*23b0*/  FSEL R34, R3, R40, !P3 ;  /* 0x0000002803227208 */ /* 0x000fe40005800000 */
[----:B------:R-:W-:Y:S01]  /*23c0*/  FSEL R35, R4, R41, !P3 ;  /* 0x0000002904237208 */ /* 0x000fe20005800000 */
[----:B0-----:R-:W-:Y:S02]  /*23d0*/  IMAD.U32 R42, RZ, RZ, UR4 ;  /* 0x00000004ff2a7e24 */ /* 0x001fe4000f8e00ff */
[----:B------:R-:W-:-:S06]  /*23e0*/  IMAD.U32 R43, RZ, RZ, UR5 ;  /* 0x00000005ff2b7e24 */ /* 0x000fcc000f8e00ff */
[----:B------:R-:W-:-:S14]  /*23f0*/  DSETP.NEU.AND P4, PT, R10, R42, PT ;  /* 0x0000002a0a00722a */ /* 0x000fdc0003f8d000 */
[----:B------:R-:W-:Y:S02]  /*2400*/  @P4 FSEL R34, R34, RZ, P3 ;  /* 0x000000ff22224208 */ /* 0x000fe40001800000 */
[----:B------:R-:W-:-:S07]  /*2410*/  @P4 FSEL R35, R35, -QNAN , P3 ;  /* 0xfff8000023234808 */ /* 0x000fce0001800000 */
.L_x_67:
[----:B------:R-:W-:Y:S05]  /*2420*/  BSYNC.RECONVERGENT B1 ;  /* 0x0000000000017941 */ /* 0x000fea0003800200 */
.L_x_66:
[----:B------:R-:W0:Y:S01]  /*2430*/  LDC R6, c[0x0][0x3ec] ;  /* 0x0000fb00ff067b82 */ /* 0x000e220000000800 */
[----:B------:R-:W-:Y:S01]  /*2440*/  DADD R4, R36, R42 ;  /* 0x0000000024047229 */ /* 0x000fe2000000002a */
[----:B------:R-:W-:Y:S09]  /*2450*/  BSSY.RECONVERGENT B1, `(.L_x_69) ;  /* 0x000001c000017945 */ /* 0x000ff20003800200 */
[----:B------:R-:W-:-:S04]  /*2460*/  LOP3.LUT R4, R5, 0x7ff00000, RZ, 0xc0, !PT ;  /* 0x7ff0000005047812 */ /* 0x000fc800078ec0ff */
[----:B------:R-:W-:Y:S02]  /*2470*/  ISETP.NE.AND P0, PT, R4, 0x7ff00000, PT ;  /* 0x7ff000000400780c */ /* 0x000fe40003f05270 */
[C---:B0-----:R-:W-:Y:S02]  /*2480*/  ISETP.GE.AND P3, PT, R6.reuse, RZ, PT ;  /* 0x000000ff0600720c */ /* 0x041fe40003f66270 */
[----:B------:R-:W-:Y:S02]  /*2490*/  LOP3.LUT R6, R6, 0x7fffffff, RZ, 0xc0, !PT ;  /* 0x7fffffff06067812 */ /* 0x000fe400078ec0ff */
[----:B------:R-:W-:-:S05]  /*24a0*/  SEL R8, RZ, 0x7ff00000, !P3 ;  /* 0x7ff00000ff087807 */ /* 0x000fca0005800000 */
[----:B------:R-:W-:Y:S02]  /*24b0*/  VIADD R5, R8, 0x80000000 ;  /* 0x8000000008057836 */ /* 0x000fe40000000000 */
[----:B------:R-:W-:Y:S05]  /*24c0*/  @P0 BRA `(.L_x_70) ;  /* 0x0000000000500947 */ /* 0x000fea0003800000 */
[----:B------:R-:W-:-:S14]  /*24d0*/  DSETP.NAN.AND P0, PT, R36, R42, PT ;  /* 0x0000002a2400722a */ /* 0x000fdc0003f08000 */
[----:B------:R-:W-:Y:S01]  /*24e0*/  @P0 DADD R34, R36, R42 ;  /* 0x0000000024220229 */ /* 0x000fe2000000002a */
[----:B------:R-:W-:Y:S10]  /*24f0*/  @P0 BRA `(.L_x_70) ;  /* 0x0000000000440947 */ /* 0x000ff40003800000 */
[----:B------:R-:W-:Y:S01]  /*2500*/  DSETP.NEU.AND P5, PT, |R42|, +INF , PT ;  /* 0x7ff000002a00742a */ /* 0x000fe20003fad200 */
[----:B------:R-:W-:-:S13]  /*2510*/  PLOP3.LUT P0, PT, PT, PT, PT, 0x80, 0x8 ;  /* 0x000000000008781c */ /* 0x000fda0003f0f070 */
[----:B------:R-:W-:Y:S01]  /*2520*/  @!P5 PLOP3.LUT P0, PT, P3, PT, PT, 0x80, 0x8 ;  /* 0x000000000008d81c */ /* 0x000fe20001f0f070 */
[----:B------:R-:W-:Y:S01]  /*2530*/  @!P5 DSETP.GT.AND P4, PT, |R36|, 1, PT ;  /* 0x3ff000002400d42a */ /* 0x000fe20003f84200 */
[----:B------:R-:W-:-:S05]  /*2540*/  @!P5 IMAD.MOV.U32 R34, RZ, RZ, RZ ;  /* 0x000000ffff22d224 */ /* 0x000fca00078e00ff */
[----:B------:R-:W-:Y:S01]  /*2550*/  @!P5 SEL R3, RZ, 0x7ff00000, !P4 ;  /* 0x7ff00000ff03d807 */ /* 0x000fe20006000000 */
[----:B------:R-:W-:-:S05]  /*2560*/  @!P5 DSETP.NEU.AND P4, PT, R36, -1, PT ;  /* 0xbff000002400d42a */ /* 0x000fca0003f8d000 */
[----:B------:R-:W-:-:S04]  /*2570*/  @!P0 LOP3.LUT R3, R3, 0x7ff00000, RZ, 0x3c, !PT ;  /* 0x7ff0000003038812 */ /* 0x000fc800078e3cff */
[----:B------:R-:W-:Y:S01]  /*2580*/  @!P5 SEL R35, R3, 0x3ff00000, P4 ;  /* 0x3ff000000323d807 */ /* 0x000fe20002000000 */
[----:B------:R-:W-:Y:S06]  /*2590*/  @!P5 BRA `(.L_x_70) ;  /* 0x00000000001cd947 */ /* 0x000fec0003800000 */
[----:B------:R-:W-:-:S14]  /*25a0*/  DSETP.NEU.AND P0, PT, |R36|, +INF , PT ;  /* 0x7ff000002400742a */ /* 0x000fdc0003f0d200 */
[----:B------:R-:W-:Y:S01]  /*25b0*/  @!P0 ISETP.NE.AND P4, PT, R6, 0x3fe00000, PT ;  /* 0x3fe000000600880c */ /* 0x000fe20003f85270 */
[----:B------:R-:W-:-:S03]  /*25c0*/  @!P0 IMAD.MOV.U32 R34, RZ, RZ, RZ ;  /* 0x000000ffff228224 */ /* 0x000fc600078e00ff */
[-C--:B------:R-:W-:Y:S02]  /*25d0*/  @!P0 SEL R3, R5, R8.reuse, P4 ;  /* 0x0000000805038207 */ /* 0x080fe40002000000 */
[----:B------:R-:W-:Y:S02]  /*25e0*/  @!P0 ISETP.GE.AND P4, PT, R37, RZ, PT ;  /* 0x000000ff2500820c */ /* 0x000fe40003f86270 */
[----:B------:R-:W-:-:S04]  /*25f0*/  @!P0 SEL R3, R3, R8, P2 ;  /* 0x0000000803038207 */ /* 0x000fc80001000000 */
[----:B------:R-:W-:-:S07]  /*2600*/  @!P0 SEL R35, R3, R8, !P4 ;  /* 0x0000000803238207 */ /* 0x000fce0006000000 */
.L_x_70:
[----:B------:R-:W-:Y:S05]  /*2610*/  BSYNC.RECONVERGENT B1 ;  /* 0x0000000000017941 */ /* 0x000fea0003800200 */
.L_x_69:
[----:B------:R-:W2:Y:S01]  /*2620*/  LDG.E.64 R32, desc[UR14][R12.64+0x1000] ;  /* 0x0010000e0c207981 */ /* 0x000ea2000c1e1b00 */
[----:B------:R-:W-:Y:S01]  /*2630*/  BSSY.RECONVERGENT B1, `(.L_x_71) ;  /* 0x000001c000017945 */ /* 0x000fe20003800200 */
[----:B--2---:R-:W-:-:S14]  /*2640*/  DSETP.NEU.AND P0, PT, R32, RZ, PT ;  /* 0x000000ff2000722a */ /* 0x004fdc0003f0d000 */
[----:B------:R-:W-:Y:S05]  /*2650*/  @!P0 BRA `(.L_x_72) ;  /* 0x0000000000548947 */ /* 0x000fea0003800000 */
[----:B------:R-:W-:Y:S01]  /*2660*/  DADD R52, -RZ, |R32| ;  /* 0x00000000ff347229 */ /* 0x000fe20000000520 */
[----:B------:R-:W-:Y:S01]  /*2670*/  BSSY.RECONVERGENT B2, `(.L_x_73) ;  /* 0x0000003000027945 */ /* 0x000fe20003800200 */
[----:B------:R-:W-:-:S09]  /*2680*/  MOV R58, 0x26a0 ;  /* 0x000026a0003a7802 */ /* 0x000fd20000000f00 */
[----:B------:R-:W-:Y:S05]  /*2690*/  CALL.REL.NOINC `($_ZN3cub18CUB_300001_SM_10006detail6reduce18DeviceReduceKernelINS2_10policy_hubIdyN4cuda3std3__44plusIdEEE10Policy1000EN6thrust24THRUST_300001_SM_1000_NS10device_ptrIKdEEyS9_d13power_functorEEvT0_PT3_T1_NS0_13GridEvenShareISL_EET2_T4_$__internal_accurate_pow) ;  /* 0x0000004800a07944 */ /* 0x000fea0003c00000 */
[----:B------:R-:W-:Y:S05]  /*26a0*/  BSYNC.RECONVERGENT B2 ;  /* 0x0000000000027941 */ /* 0x000fea0003800200 */
.L_x_73:
        /* <DEDUP_REMOVED lines=16> */
.L_x_72:
[----:B------:R-:W-:Y:S01]  /*27b0*/  SEL R31, R33, RZ, P1 ;  /* 0x000000ff211f7207 */ /* 0x000fe20000800000 */
[----:B------:R-:W-:Y:S01]  /*27c0*/  IMAD.MOV.U32 R30, RZ, RZ, RZ ;  /* 0x000000ffff1e7224 */ /* 0x000fe200078e00ff */
[----:B------:R-:W-:Y:S02]  /*27d0*/  PLOP3.LUT P0, PT, P1, PT, PT, 0x80, 0x8 ;  /* 0x000000000008781c */ /* 0x000fe40000f0f070 */
[----:B------:R-:W-:-:S11]  /*27e0*/  @!P3 LOP3.LUT R31, R31, 0x7ff00000, RZ, 0xfc, !PT ;  /* 0x7ff000001f1fb812 */ /* 0x000fd600078efcff */
.L_x_74:
[----:B------:R-:W-:Y:S05]  /*27f0*/  BSYNC.RECONVERGENT B1 ;  /* 0x0000000000017941 */ /* 0x000fea0003800200 */
.L_x_71:
        /* <DEDUP_REMOVED lines=11> */
[----:B------:R-:W-:Y:S01]  /*28b0*/  ISETP.NE.AND P2, PT, R6, 0x3fe00000, PT ;  /* 0x3fe000000600780c */ /* 0x000fe20003f45270 */
[----:B------:R-:W-:-:S03]  /*28c0*/  IMAD.MOV.U32 R30, RZ, RZ, RZ ;  /* 0x000000ffff1e7224 */ /* 0x000fc600078e00ff */
[-C--:B------:R-:W-:Y:S02]  /*28d0*/  SEL R31, R5, R8.reuse, P2 ;  /* 0x00000008051f7207 */ /* 0x080fe40001000000 */
[----:B------:R-:W-:Y:S02]  /*28e0*/  ISETP.GE.AND P2, PT, R33, RZ, PT ;  /* 0x000000ff2100720c */ /* 0x000fe40003f46270 */
[----:B------:R-:W-:-:S04]  /*28f0*/  SEL R31, R31, R8, P0 ;  /* 0x000000081f1f7207 */ /* 0x000fc80000000000 */
[----:B------:R-:W-:Y:S01]  /*2900*/  SEL R31, R31, R8, !P2 ;  /* 0x000000081f1f7207 */ /* 0x000fe20005000000 */
[----:B------:R-:W-:Y:S06]  /*2910*/  BRA `(.L_x_76) ;  /* 0x0000000000287947 */ /* 0x000fec0003800000 */
.L_x_78:
        /* <DEDUP_REMOVED lines=9> */
.L_x_77:
[----:B------:R-:W-:-:S11]  /*29b0*/  DADD R30, R32, R42 ;  /* 0x00000000201e7229 */ /* 0x000fd6000000002a */
.L_x_76:
[----:B------:R-:W-:Y:S05]  /*29c0*/  BSYNC.RECONVERGENT B1 ;  /* 0x0000000000017941 */ /* 0x000fea0003800200 */
.L_x_75:
        /* <DEDUP_REMOVED lines=9> */
.L_x_81:
        /* <DEDUP_REMOVED lines=16> */
.L_x_80:
[----:B------:R-:W0:Y:S01]  /*2b60*/  LDCU UR4, c[0x0][0x3ec] ;  /* 0x00007d80ff0477ac */ /* 0x000e220008000800 */
[----:B------:R-:W-:Y:S01]  /*2b70*/  SEL R27, R29, RZ, P1 ;  /* 0x000000ff1d1b7207 */ /* 0x000fe20000800000 */
[----:B------:R-:W-:Y:S01]  /*2b80*/  IMAD.MOV.U32 R26, RZ, RZ, RZ ;  /* 0x000000ffff1a7224 */ /* 0x000fe200078e00ff */
[----:B------:R-:W-:Y:S02]  /*2b90*/  PLOP3.LUT P0, PT, P1, PT, PT, 0x80, 0x8 ;  /* 0x000000000008781c */ /* 0x000fe40000f0f070 */
[----:B0-----:R-:W-:-:S13]  /*2ba0*/  ISETP.LE.AND P2, PT, RZ, UR4, PT ;  /* 0x00000004ff007c0c */ /* 0x001fda000bf43270 */
[----:B------:R-:W-:-:S07]  /*2bb0*/  @!P2 LOP3.LUT R27, R27, 0x7ff00000, RZ, 0xfc, !PT ;  /* 0x7ff000001b1ba812 */ /* 0x000fce00078efcff */
.L_x_82:
[----:B------:R-:W-:Y:S05]  /*2bc0*/  BSYNC.RECONVERGENT B1 ;  /* 0x0000000000017941 */ /* 0x000fea0003800200 */
.L_x_79:
        /* <DEDUP_REMOVED lines=18> */
.L_x_86:
        /* <DEDUP_REMOVED lines=9> */
.L_x_85:
[----:B------:R-:W-:-:S11]  /*2d80*/  DADD R26, R28, R42 ;  /* 0x000000001c1a7229 */ /* 0x000fd6000000002a */
.L_x_84:
[----:B------:R-:W-:Y:S05]  /*2d90*/  BSYNC.RECONVERGENT B1 ;  /* 0x0000000000017941 */ /* 0x000fea0003800200 */
.L_x_83:
        /* <DEDUP_REMOVED lines=9> */
.L_x_89:
        /* <DEDUP_REMOVED lines=16> */
.L_x_88:
[----:B------:R-:W0:Y:S01]  /*2f30*/  LDCU UR4, c[0x0][0x3ec] ;  /* 0x00007d80ff0477ac */ /* 0x000e220008000800 */
[----:B------:R-:W-:Y:S01]  /*2f40*/  SEL R23, R25, RZ, P1 ;  /* 0x000000ff19177207 */ /* 0x000fe20000800000 */
[----:B------:R-:W-:Y:S01]  /*2f50*/  IMAD.MOV.U32 R22, RZ, RZ, RZ ;  /* 0x000000ffff167224 */ /* 0x000fe200078e00ff */
[----:B------:R-:W-:Y:S02]  /*2f60*/  PLOP3.LUT P0, PT, P1, PT, PT, 0x80, 0x8 ;  /* 0x000000000008781c */ /* 0x000fe40000f0f070 */
[----:B0-----:R-:W-:-:S13]  /*2f70*/  ISETP.LE.AND P2, PT, RZ, UR4, PT ;  /* 0x00000004ff007c0c */ /* 0x001fda000bf43270 */
[----:B------:R-:W-:-:S07]  /*2f80*/  @!P2 LOP3.LUT R23, R23, 0x7ff00000, RZ, 0xfc, !PT ;  /* 0x7ff000001717a812 */ /* 0x000fce00078efcff */
.L_x_90:
[----:B------:R-:W-:Y:S05]  /*2f90*/  BSYNC.RECONVERGENT B1 ;  /* 0x0000000000017941 */ /* 0x000fea0003800200 */
.L_x_87:
        /* <DEDUP_REMOVED lines=18> */
.L_x_94:
        /* <DEDUP_REMOVED lines=9> */
.L_x_93:
[----:B------:R-:W-:-:S11]  /*3150*/  DADD R22, R24, R42 ;  /* 0x0000000018167229 */ /* 0x000fd6000000002a */
.L_x_92:
[----:B------:R-:W-:Y:S05]  /*3160*/  BSYNC.RECONVERGENT B1 ;  /* 0x0000000000017941 */ /* 0x000fea0003800200 */
.L_x_91:
        /* <DEDUP_REMOVED lines=9> */
.L_x_97:
        /* <DEDUP_REMOVED lines=16> */
.L_x_96:
[----:B------:R-:W0:Y:S01]  /*3300*/  LDCU UR4, c[0x0][0x3ec] ;  /* 0x00007d80ff0477ac */ /* 0x000e220008000800 */
[----:B------:R-:W-:Y:S01]  /*3310*/  SEL R19, R21, RZ, P1 ;  /* 0x000000ff15137207 */ /* 0x000fe20000800000 */
[----:B------:R-:W-:Y:S01]  /*3320*/  IMAD.MOV.U32 R18, RZ, RZ, RZ ;  /* 0x000000ffff127224 */ /* 0x000fe200078e00ff */
[----:B------:R-:W-:Y:S02]  /*3330*/  PLOP3.LUT P0, PT, P1, PT, PT, 0x80, 0x8 ;  /* 0x000000000008781c */ /* 0x000fe40000f0f070 */
[----:B0-----:R-:W-:-:S13]  /*3340*/  ISETP.LE.AND P2, PT, RZ, UR4, PT ;  /* 0x00000004ff007c0c */ /* 0x001fda000bf43270 */
[----:B------:R-:W-:-:S07]  /*3350*/  @!P2 LOP3.LUT R19, R19, 0x7ff00000, RZ, 0xfc, !PT ;  /* 0x7ff000001313a812 */ /* 0x000fce00078efcff */
.L_x_98:
[----:B------:R-:W-:Y:S05]  /*3360*/  BSYNC.RECONVERGENT B1 ;  /* 0x0000000000017941 */ /* 0x000fea0003800200 */
.L_x_95:
        /* <DEDUP_REMOVED lines=18> */
.L_x_102:
        /* <DEDUP_REMOVED lines=9> */
.L_x_101:
[----:B------:R-:W-:-:S11]  /*3520*/  DADD R18, R20, R42 ;  /* 0x0000000014127229 */ /* 0x000fd6000000002a */
.L_x_100:
[----:B------:R-:W-:Y:S05]  /*3530*/  BSYNC.RECONVERGENT B1 ;  /* 0x0000000000017941 */ /* 0x000fea0003800200 */
.L_x_99:
        /* <DEDUP_REMOVED lines=9> */
.L_x_105:
        /* <DEDUP_REMOVED lines=16> */
.L_x_104:
[----:B------:R-:W0:Y:S01]  /*36d0*/  LDCU UR4, c[0x0][0x3ec] ;  /* 0x00007d80ff0477ac */ /* 0x000e220008000800 */
[----:B------:R-:W-:Y:S01]  /*36e0*/  SEL R15, R17, RZ, P1 ;  /* 0x000000ff110f7207 */ /* 0x000fe20000800000 */
[----:B------:R-:W-:Y:S01]  /*36f0*/  IMAD.MOV.U32 R14, RZ, RZ, RZ ;  /* 0x000000ffff0e7224 */ /* 0x000fe200078e00ff */
[----:B------:R-:W-:Y:S02]  /*3700*/  PLOP3.LUT P0, PT, P1, PT, PT, 0x80, 0x8 ;  /* 0x000000000008781c */ /* 0x000fe40000f0f070 */
[----:B0-----:R-:W-:-:S13]  /*3710*/  ISETP.LE.AND P2, PT, RZ, UR4, PT ;  /* 0x00000004ff007c0c */ /* 0x001fda000bf43270 */
[----:B------:R-:W-:-:S07]  /*3720*/  @!P2 LOP3.LUT R15, R15, 0x7ff00000, RZ, 0xfc, !PT ;  /* 0x7ff000000f0fa812 */ /* 0x000fce00078efcff */
.L_x_106:
[----:B------:R-:W-:Y:S05]  /*3730*/  BSYNC.RECONVERGENT B1 ;  /* 0x0000000000017941 */ /* 0x000fea0003800200 */
.L_x_103:
        /* <DEDUP_REMOVED lines=18> */
.L_x_110:
        /* <DEDUP_REMOVED lines=9> */
.L_x_109:
[----:B------:R-:W-:-:S11]  /*38f0*/  DADD R14, R16, R42 ;  /* 0x00000000100e7229 */ /* 0x000fd6000000002a */
.L_x_108:
[----:B------:R-:W-:Y:S05]  /*3900*/  BSYNC.RECONVERGENT B1 ;  /* 0x0000000000017941 */ /* 0x000fea0003800200 */
.L_x_107:
        /* <DEDUP_REMOVED lines=9> */
.L_x_113:
        /* <DEDUP_REMOVED lines=16> */
.L_x_112:
[----:B------:R-:W0:Y:S01]  /*3aa0*/  LDCU UR4, c[0x0][0x3ec] ;  /* 0x00007d80ff0477ac */ /* 0x000e220008000800 */
[----:B------:R-:W-:Y:S01]  /*3ab0*/  SEL R39, R13, RZ, P1 ;  /* 0x000000ff0d277207 */ /* 0x000fe20000800000 */
[----:B------:R-:W-:Y:S01]  /*3ac0*/  IMAD.MOV.U32 R38, RZ, RZ, RZ ;  /* 0x000000ffff267224 */ /* 0x000fe200078e00ff */
[----:B------:R-:W-:Y:S02]  /*3ad0*/  PLOP3.LUT P0, PT, P1, PT, PT, 0x80, 0x8 ;  /* 0x000000000008781c */ /* 0x000fe40000f0f070 */
[----:B0-----:R-:W-:-:S13]  /*3ae0*/  ISETP.LE.AND P2, PT, RZ, UR4, PT ;  /* 0x00000004ff007c0c */ /* 0x001fda000bf43270 */
[----:B------:R-:W-:-:S07]  /*3af0*/  @!P2 LOP3.LUT R39, R39, 0x7ff00000, RZ, 0xfc, !PT ;  /* 0x7ff000002727a812 */ /* 0x000fce00078efcff */
.L_x_114:
[----:B------:R-:W-:Y:S05]  /*3b00*/  BSYNC.RECONVERGENT B1 ;  /* 0x0000000000017941 */ /* 0x000fea0003800200 */
.L_x_111:
[----:B------:R-:W-:Y:S01]  /*3b10*/  DADD R40, R12, R42 ;  /* 0x000000000c287229 */ /* 0x000fe2000000002a */
[----:B------:R-:W0:Y:S01]  /*3b20*/  LDCU UR5, c[0x0][0x3c0] ;  /* 0x00007800ff0577ac */ /* 0x000e220008000800 */
[----:B------:R-:W-:Y:S08]  /*3b30*/  BSSY.RECONVERGENT B1, `(.L_x_115) ;  /* 0x000001d000017945 */ /* 0x000ff00003800200 */
[----:B------:R-:W-:-:S04]  /*3b40*/  LOP3.LUT R40, R41, 0x7ff00000, RZ, 0xc0, !PT ;  /* 0x7ff0000029287812 */ /* 0x000fc800078ec0ff */
[----:B------:R-:W-:Y:S01]  /*3b50*/  ISETP.NE.AND P2, PT, R40, 0x7ff00000, PT ;  /* 0x7ff000002800780c */ /* 0x000fe20003f45270 */
[----:B0-----:R-:W-:-:S04]  /*3b60*/  UIMAD UR5, UR5, 0xe00, URZ ;  /* 0x00000e00050578a4 */ /* 0x001fc8000f8e02ff */
[----:B------:R-:W-:-:S08]  /*3b70*/  USHF.R.S32.HI UR20, URZ, 0x1f, UR5 ;  /* 0x0000001fff147899 */ /* 0x000fd00008011405 */
        /* <DEDUP_REMOVED lines=14> */
.L_x_118:
        /* <DEDUP_REMOVED lines=9> */
.L_x_117:
[----:B------:R-:W-:-:S11]  /*3cf0*/  DADD R38, R12, R42 ;  /* 0x000000000c267229 */ /* 0x000fd6000000002a */
.L_x_116:
[----:B------:R-:W-:Y:S05]  /*3d00*/  BSYNC.RECONVERGENT B1 ;  /* 0x0000000000017941 */ /* 0x000fea0003800200 */
.L_x_115:
[----:B------:R-:W-:Y:S02]  /*3d10*/  DSETP.NEU.AND P0, PT, R36, 1, PT ;  /* 0x3ff000002400742a */ /* 0x000fe40003f0d000 */
[----:B------:R-:W-:Y:S02]  /*3d20*/  DSETP.NEU.AND P3, PT, R32, 1, PT ;  /* 0x3ff000002000742a */ /* 0x000fe40003f6d000 */
[----:B------:R-:W-:Y:S02]  /*3d30*/  DSETP.NEU.AND P2, PT, R42, RZ, PT ;  /* 0x000000ff2a00722a */ /* 0x000fe40003f4d000 */
[----:B------:R-:W-:Y:S01]  /*3d40*/  DSETP.NEU.AND P4, PT, R28, 1, PT ;  /* 0x3ff000001c00742a */ /* 0x000fe20003f8d000 */
[----:B------:R-:W-:Y:S02]  /*3d50*/  FSEL R28, R34, RZ, P0 ;  /* 0x000000ff221c7208 */ /* 0x000fe40000000000 */
[----:B------:R-:W-:Y:S01]  /*3d60*/  FSEL R34, R35, 1.875, P0 ;  /* 0x3ff0000023227808 */ /* 0x000fe20000000000 */
[----:B------:R-:W-:Y:S01]  /*3d70*/  DSETP.NEU.AND P0, PT, R24, 1, PT ;  /* 0x3ff000001800742a */ /* 0x000fe20003f0d000 */
[----:B------:R-:W-:-:S02]  /*3d80*/  FSEL R30, R30, RZ, P3 ;  /* 0x000000ff1e1e7208 */ /* 0x000fc40001800000 */
[----:B------:R-:W-:Y:S01]  /*3d90*/  FSEL R31, R31, 1.875, P3 ;  /* 0x3ff000001f1f7808 */ /* 0x000fe20001800000 */
[----:B------:R-:W-:Y:S01]  /*3da0*/  DSETP.NEU.AND P3, PT, R20, 1, PT ;  /* 0x3ff000001400742a */ /* 0x000fe20003f6d000 */
[----:B------:R-:W-:Y:S02]  /*3db0*/  FSEL R28, R28, RZ, P2 ;  /* 0x000000ff1c1c7208 */ /* 0x000fe40001000000 */
[----:B------:R-:W-:Y:S02]  /*3dc0*/  FSEL R29, R34, 1.875, P2 ;  /* 0x3ff00000221d7808 */ /* 0x000fe40001000000 */
[----:B------:R-:W-:Y:S02]  /*3dd0*/  FSEL R30, R30, RZ, P2 ;  /* 0x000000ff1e1e7208 */ /* 0x000fe40001000000 */
[----:B------:R-:W-:Y:S02]  /*3de0*/  FSEL R31, R31, 1.875, P2 ;  /* 0x3ff000001f1f7808 */ /* 0x000fe40001000000 */
[----:B------:R-:W-:-:S02]  /*3df0*/  FSEL R26, R26, RZ, P4 ;  /* 0x000000ff1a1a7208 */ /* 0x000fc40002000000 */
[----:B------:R-:W-:Y:S02]  /*3e00*/  FSEL R27, R27, 1.875, P4 ;  /* 0x3ff000001b1b7808 */ /* 0x000fe40002000000 */
[----:B------:R-:W-:Y:S01]  /*3e10*/  DADD R24, R28, R30 ;  /* 0x000000001c187229 */ /* 0x000fe2000000001e */
[----:B------:R-:W-:Y:S02]  /*3e20*/  FSEL R26, R26, RZ, P2 ;  /* 0x000000ff1a1a7208 */ /* 0x000fe40001000000 */
[----:B------:R-:W-:Y:S02]  /*3e30*/  FSEL R27, R27, 1.875, P2 ;  /* 0x3ff000001b1b7808 */ /* 0x000fe40001000000 */
[----:B------:R-:W-:Y:S02]  /*3e40*/  FSEL R20, R22, RZ, P0 ;  /* 0x000000ff16147208 */ /* 0x000fe40000000000 */
[----:B------:R-:W-:Y:S01]  /*3e50*/  FSEL R22, R23, 1.875, P0 ;  /* 0x3ff0000017167808 */ /* 0x000fe20000000000 */
[----:B------:R-:W-:Y:S01]  /*3e60*/  DSETP.NEU.AND P0, PT, R16, 1, PT ;  /* 0x3ff000001000742a */ /* 0x000fe20003f0d000 */
[----:B------:R-:W-:Y:S01]  /*3e70*/  FSEL R20, R20, RZ, P2 ;  /* 0x000000ff14147208 */ /* 0x000fe20001000000 */
[----:B------:R-:W-:Y:S01]  /*3e80*/  DADD R24, R24, R26 ;  /* 0x0000000018187229 */ /* 0x000fe2000000001a */
[----:B------:R-:W-:-:S02]  /*3e90*/  FSEL R21, R22, 1.875, P2 ;  /* 0x3ff0000016157808 */ /* 0x000fc40001000000 */
[----:B------:R-:W-:Y:S02]  /*3ea0*/  FSEL R16, R18, RZ, P3 ;  /* 0x000000ff12107208 */ /* 0x000fe40001800000 */
[----:B------:R-:W-:Y:S01]  /*3eb0*/  FSEL R18, R19, 1.875, P3 ;  /* 0x3ff0000013127808 */ /* 0x000fe20001800000 */
[----:B------:R-:W-:Y:S01]  /*3ec0*/  DSETP.NEU.AND P3, PT, R12, 1, PT ;  /* 0x3ff000000c00742a */ /* 0x000fe20003f6d000 */
[----:B------:R-:W-:Y:S01]  /*3ed0*/  FSEL R16, R16, RZ, P2 ;  /* 0x000000ff10107208 */ /* 0x000fe20001000000 */
[----:B------:R-:W-:Y:S01]  /*3ee0*/  DADD R24, R24, R20 ;  /* 0x0000000018187229 */ /* 0x000fe20000000014 */
[----:B------:R-:W-:Y:S02]  /*3ef0*/  FSEL R17, R18, 1.875, P2 ;  /* 0x3ff0000012117808 */ /* 0x000fe40001000000 */
[----:B------:R-:W-:Y:S02]  /*3f00*/  FSEL R12, R14, RZ, P0 ;  /* 0x000000ff0e0c7208 */ /* 0x000fe40000000000 */
[----:B------:R-:W-:-:S02]  /*3f10*/  FSEL R14, R15, 1.875, P0 ;  /* 0x3ff000000f0e7808 */ /* 0x000fc40000000000 */
[----:B------:R-:W-:Y:S01]  /*3f20*/  ISETP.GE.U32.AND P0, PT, R0, UR5, PT ;  /* 0x0000000500007c0c */ /* 0x000fe2000bf06070 */
[----:B------:R-:W-:Y:S01]  /*3f30*/  DADD R24, R24, R16 ;  /* 0x0000000018187229 */ /* 0x000fe20000000010 */
[----:B------:R-:W-:Y:S02]  /*3f40*/  FSEL R12, R12, RZ, P2 ;  /* 0x000000ff0c0c7208 */ /* 0x000fe40001000000 */
[----:B------:R-:W-:Y:S02]  /*3f50*/  FSEL R13, R14, 1.875, P2 ;  /* 0x3ff000000e0d7808 */ /* 0x000fe40001000000 */
[----:B------:R-:W-:Y:S02]  /*3f60*/  ISETP.GE.U32.AND.EX P0, PT, R2, UR20, PT, P0 ;  /* 0x0000001402007c0c */ /* 0x000fe4000bf06100 */
[----:B------:R-:W-:Y:S02]  /*3f70*/  FSEL R0, R38, RZ, P3 ;  /* 0x000000ff26007208 */ /* 0x000fe40001800000 */
[----:B------:R-:W-:Y:S01]  /*3f80*/  FSEL R38, R39, 1.875, P3 ;  /* 0x3ff0000027267808 */ /* 0x000fe20001800000 */
[----:B------:R-:W-:Y:S01]  /*3f90*/  DADD R24, R24, R12 ;  /* 0x0000000018187229 */ /* 0x000fe2000000000c */
[----:B------:R-:W-:-:S02]  /*3fa0*/  FSEL R12, R0, RZ, P2 ;  /* 0x000000ff000c7208 */ /* 0x000fc40001000000 */
[----:B------:R-:W-:-:S06]  /*3fb0*/  FSEL R13, R38, 1.875, P2 ;  /* 0x3ff00000260d7808 */ /* 0x000fcc0001000000 */
[----:B------:R-:W-:Y:S01]  /*3fc0*/  DADD R12, R24, R12 ;  /* 0x00000000180c7229 */ /* 0x000fe2000000000c */
[----:B------:R-:W-:Y:S10]  /*3fd0*/  @!P0 BRA `(.L_x_119) ;  /* 0x0000002c00288947 */ /* 0x000ff40003800000 */
[----:B------:R-:W0:Y:S01]  /*3fe0*/  LDCU.64 UR8, c[0x0][0x3b8] ;  /* 0x00007700ff0877ac */ /* 0x000e220008000a00 */
[----:B------:R-:W-:Y:S01]  /*3ff0*/  IADD3 R4, P0, PT, R59, UR5, RZ ;  /* 0x000000053b047c10 */ /* 0x000fe2000ff1e0ff */
[----:B------:R-:W1:Y:S04]  /*4000*/  LDCU UR23, c[0x0][0x3ec] ;  /* 0x00007d80ff1777ac */ /* 0x000e680008000800 */
[----:B------:R-:W-:Y:S01]  /*4010*/  IMAD.X R3, RZ, RZ, UR20, P0 ;  /* 0x00000014ff037e24 */ /* 0x000fe200080e06ff */
[----:B------:R-:W2:Y:S01]  /*4020*/  LDCU.64 UR16, c[0x0][0x3e8] ;  /* 0x00007d00ff1077ac */ /* 0x000ea20008000a00 */
[----:B------:R-:W-:Y:S02]  /*4030*/  IMAD.MOV.U32 R2, RZ, RZ, R4 ;  /* 0x000000ffff027224 */ /* 0x000fe400078e0004 */
[----:B------:R-:W-:Y:S01]  /*4040*/  IMAD.MOV.U32 R0, RZ, RZ, R3 ;  /* 0x000000ffff007224 */ /* 0x000fe200078e0003 */
[----:B------:R-:W3:Y:S01]  /*4050*/  LDCU.64 UR18, c[0x0][0x380] ;  /* 0x00007000ff1277ac */ /* 0x000ee20008000a00 */
[----:B------:R-:W4:Y:S01]  /*4060*/  LDCU.64 UR10, c[0x0][0x3b8] ;  /* 0x00007700ff0a77ac */ /* 0x000f220008000a00 */
[----:B0-----:R-:W-:Y:S01]  /*4070*/  UIADD3 UR21, UP0, UPT, UR8, -0xe00, URZ ;  /* 0xfffff20008157890 */ /* 0x001fe2000ff1e0ff */
[----:B------:R-:W-:-:S03]  /*4080*/  UMOV UR4, URZ ;  /* 0x000000ff00047c82 */ /* 0x000fc60008000000 */
[----:B------:R-:W-:Y:S02]  /*4090*/  UIADD3.X UR22, UPT, UPT, UR9, -0x1, URZ, UP0, !UPT ;  /* 0xffffffff09167890 */ /* 0x000fe400087fe4ff */
[----:B------:R-:W-:-:S04]  /*40a0*/  ISETP.GT.U32.AND P0, PT, R4, UR21, PT ;  /* 0x0000001504007c0c */ /* 0x000fc8000bf04070 */
[----:B------:R-:W-:-:S13]  /*40b0*/  ISETP.GT.U32.AND.EX P0, PT, R3, UR22, PT, P0 ;  /* 0x0000001603007c0c */ /* 0x000fda000bf04100 */
[----:B-1234-:R-:W-:Y:S05]  /*40c0*/  @P0 BRA `(.L_x_120) ;  /* 0x0000001c00480947 */ /* 0x01efea0003800000 */
.L_x_175:
[----:B------:R-:W-:-:S05]  /*40d0*/  IADD3 R14, P0, PT, R57, R2, RZ ;  /* 0x00000002390e7210 */ /* 0x000fca0007f1e0ff */
[----:B------:R-:W-:Y:S01]  /*40e0*/  IMAD.X R15, RZ, RZ, R0, P0 ;  /* 0x000000ffff0f7224 */ /* 0x000fe200000e0600 */
[----:B------:R-:W-:-:S04]  /*40f0*/  LEA R38, P0, R14, UR18, 0x3 ;  /* 0x000000120e267c11 */ /* 0x000fc8000f8018ff */
[----:B------:R-:W-:-:S05]  /*4100*/  LEA.HI.X R39, R14, UR19, R15, 0x3, P0 ;  /* 0x000000130e277c11 */ /* 0x000fca00080f1c0f */
[----:B------:R-:W2:Y:S01]  /*4110*/  LDG.E.64 R14, desc[UR14][R38.64] ;  /* 0x0000000e260e7981 */ /* 0x000ea2000c1e1b00 */
[----:B------:R-:W-:Y:S01]  /*4120*/  BSSY.RECONVERGENT B1, `(.L_x_121) ;  /* 0x000001a000017945 */ /* 0x000fe20003800200 */
[----:B--2---:R-:W-:-:S14]  /*4130*/  DSETP.NEU.AND P2, PT, R14, RZ, PT ;  /* 0x000000ff0e00722a */ /* 0x004fdc0003f4d000 */
[----:B------:R-:W0:Y:S01]  /*4140*/  @!P2 LDC R16, c[0x0][0x3ec] ;  /* 0x0000fb00ff10ab82 */ /* 0x000e220000000800 */
[----:B------:R-:W-:Y:S02]  /*4150*/  @!P2 SEL R17, R15, RZ, P1 ;  /* 0x000000ff0f11a207 */ /* 0x000fe40000800000 */
[----:B------:R-:W-:Y:S02]  /*4160*/  @!P2 PLOP3.LUT P0, PT, P1, PT, PT, 0x80, 0x8 ;  /* 0x000000000008a81c */ /* 0x000fe40000f0f070 */
[----:B0-----:R-:W-:Y:S01]  /*4170*/  ISETP.GE.OR P3, PT, R16, RZ, P2 ;  /* 0x000000ff1000720c */ /* 0x001fe20001766670 */
[----:B------:R-:W-:-:S12]  /*4180*/  @!P2 IMAD.MOV.U32 R16, RZ, RZ, RZ ;  /* 0x000000ffff10a224 */ /* 0x000fd800078e00ff */
[----:B------:R-:W-:Y:S01]  /*4190*/  @!P3 LOP3.LUT R17, R17, 0x7ff00000, RZ, 0xfc, !PT ;  /* 0x7ff000001111b812 */ /* 0x000fe200078efcff */
[----:B------:R-:W-:Y:S06]  /*41a0*/  @!P2 BRA `(.L_x_122) ;  /* 0x000000000044a947 */ /* 0x000fec0003800000 */
[----:B------:R-:W-:Y:S01]  /*41b0*/  DADD R52, -RZ, |R14| ;  /* 0x00000000ff347229 */ /* 0x000fe2000000050e */
[----:B------:R-:W-:Y:S01]  /*41c0*/  BSSY.RECONVERGENT B2, `(.L_x_123) ;  /* 0x0000003000027945 */ /* 0x000fe20003800200 */
[----:B------:R-:W-:-:S09]  /*41d0*/  MOV R58, 0x41f0 ;  /* 0x000041f0003a7802 */ /* 0x000fd20000000f00 */
[----:B------:R-:W-:Y:S05]  /*41e0*/  CALL.REL.NOINC `($_ZN3cub18CUB_300001_SM_10006detail6reduce18DeviceReduceKernelINS2_10policy_hubIdyN4cuda3std3__44plusIdEEE10Policy1000EN6thrust24THRUST_300001_SM_1000_NS10device_ptrIKdEEyS9_d13power_functorEEvT0_PT3_T1_NS0_13GridEvenShareISL_EET2_T4_$__internal_accurate_pow) ;  /* 0x0000002c00cc7944 */ /* 0x000fea0003c00000 */
[----:B------:R-:W-:Y:S05]  /*41f0*/  BSYNC.RECONVERGENT B2 ;  /* 0x0000000000027941 */ /* 0x000fea0003800200 */
.L_x_123:
        /* <DEDUP_REMOVED lines=12> */
.L_x_122:
[----:B------:R-:W-:Y:S05]  /*42c0*/  BSYNC.RECONVERGENT B1 ;  /* 0x0000000000017941 */ /* 0x000fea0003800200 */
.L_x_121:
[----:B------:R-:W-:Y:S01]  /*42d0*/  IMAD.U32 R42, RZ, RZ, UR16 ;  /* 0x00000010ff2a7e24 */ /* 0x000fe2000f8e00ff */
[----:B------:R-:W-:Y:S01]  /*42e0*/  BSSY.RECONVERGENT B1, `(.L_x_124) ;  /* 0x000001a000017945 */ /* 0x000fe20003800200 */
[----:B------:R-:W-:-:S06]  /*42f0*/  IMAD.U32 R43, RZ, RZ, UR17 ;  /* 0x00000011ff2b7e24 */ /* 0x000fcc000f8e00ff */
[----:B------:R-:W-:-:S10]  /*4300*/  DADD R18, R14, R42 ;  /* 0x000000000e127229 */ /* 0x000fd4000000002a */
        /* <DEDUP_REMOVED lines=16> */
.L_x_126:
[----:B------:R-:W-:-:S14]  /*4410*/  DSETP.NEU.AND P2, PT, |R14|, +INF , PT ;  /* 0x7ff000000e00742a */ /* 0x000fdc0003f4d200 */
[----:B------:R-:W-:Y:S01]  /*4420*/  @!P2 ISETP.NE.AND P3, PT, R6, 0x3fe00000, PT ;  /* 0x3fe000000600a80c */ /* 0x000fe20003f65270 */
[----:B------:R-:W-:-:S03]  /*4430*/  @!P2 IMAD.MOV.U32 R16, RZ, RZ, RZ ;  /* 0x000000ffff10a224 */ /* 0x000fc600078e00ff */
[-C--:B------:R-:W-:Y:S02]  /*4440*/  @!P2 SEL R19, R5, R8.reuse, P3 ;  /* 0x000000080513a207 */ /* 0x080fe40001800000 */
[----:B------:R-:W-:Y:S02]  /*4450*/  @!P2 ISETP.GE.AND P3, PT, R15, RZ, PT ;  /* 0x000000ff0f00a20c */ /* 0x000fe40003f66270 */
[----:B------:R-:W-:-:S04]  /*4460*/  @!P2 SEL R19, R19, R8, P0 ;  /* 0x000000081313a207 */ /* 0x000fc80000000000 */
[----:B------:R-:W-:-:S07]  /*4470*/  @!P2 SEL R17, R19, R8, !P3 ;  /* 0x000000081311a207 */ /* 0x000fce0005800000 */
.L_x_125:
[----:B------:R-:W-:Y:S05]  /*4480*/  BSYNC.RECONVERGENT B1 ;  /* 0x0000000000017941 */ /* 0x000fea0003800200 */
.L_x_124:
        /* <DEDUP_REMOVED lines=9> */
.L_x_129:
[----:B------:R-:W-:Y:S01]  /*4520*/  IMAD.U32 R42, RZ, RZ, UR16 ;  /* 0x00000010ff2a7e24 */ /* 0x000fe2000f8e00ff */
[----:B------:R-:W-:Y:S01]  /*4530*/  DADD R20, -RZ, -R40 ;  /* 0x00000000ff147229 */ /* 0x000fe20000000928 */
[----:B------:R-:W-:Y:S01]  /*4540*/  IMAD.U32 R43, RZ, RZ, UR17 ;  /* 0x00000011ff2b7e24 */ /* 0x000fe2000f8e00ff */
[----:B------:R-:W-:Y:S02]  /*4550*/  ISETP.NE.U32.AND P0, PT, R9, RZ, PT ;  /* 0x000000ff0900720c */ /* 0x000fe40003f05070 */
[----:B------:R-:W-:Y:S02]  /*4560*/  ISETP.GE.AND P2, PT, R19, RZ, PT ;  /* 0x000000ff1300720c */ /* 0x000fe40003f46270 */
[----:B------:R-:W-:Y:S01]  /*4570*/  ISETP.NE.AND.EX P0, PT, R7, -0x80000000, PT, P0 ;  /* 0x800000000700780c */ /* 0x000fe20003f05300 */
[----:B------:R-:W-:-:S03]  /*4580*/  DSETP.NEU.AND P3, PT, R10, R42, PT ;  /* 0x0000002a0a00722a */ /* 0x000fc60003f6d000 */
[-C--:B------:R-:W-:Y:S02]  /*4590*/  FSEL R23, R20, R40.reuse, !P0 ;  /* 0x0000002814177208 */ /* 0x080fe40004000000 */
[-C--:B------:R-:W-:Y:S02]  /*45a0*/  FSEL R22, R21, R41.reuse, !P0 ;  /* 0x0000002915167208 */ /* 0x080fe40004000000 */
[----:B------:R-:W-:Y:S02]  /*45b0*/  FSEL R20, R23, R40, !P2 ;  /* 0x0000002817147208 */ /* 0x000fe40005000000 */
[----:B------:R-:W-:Y:S02]  /*45c0*/  FSEL R21, R22, R41, !P2 ;  /* 0x0000002916157208 */ /* 0x000fe40005000000 */
[----:B------:R-:W-:-:S03]  /*45d0*/  PLOP3.LUT P0, PT, P0, PT, PT, 0x8, 0x80 ;  /* 0x000000000080781c */ /* 0x000fc6000070e170 */
[----:B------:R-:W-:Y:S02]  /*45e0*/  @P3 FSEL R20, R20, RZ, P2 ;  /* 0x000000ff14143208 */ /* 0x000fe40001000000 */
[----:B------:R-:W-:Y:S01]  /*45f0*/  @P3 FSEL R21, R21, -QNAN , P2 ;  /* 0xfff8000015153808 */ /* 0x000fe20001000000 */
[----:B------:R-:W-:Y:S07]  /*4600*/  BRA `(.L_x_130) ;  /* 0x0000000000147947 */ /* 0x000fee0003800000 */
.L_x_128:
[----:B------:R-:W-:Y:S01]  /*4610*/  ISETP.LE.AND P2, PT, RZ, UR23, PT ;  /* 0x00000017ff007c0c */ /* 0x000fe2000bf43270 */
[----:B------:R-:W-:Y:S01]  /*4620*/  IMAD.MOV.U32 R20, RZ, RZ, RZ ;  /* 0x000000ffff147224 */ /* 0x000fe200078e00ff */
[----:B------:R-:W-:Y:S02]  /*4630*/  SEL R21, R19, RZ, P1 ;  /* 0x000000ff13157207 */ /* 0x000fe40000800000 */
[----:B------:R-:W-:-:S09]  /*4640*/  PLOP3.LUT P0, PT, P1, PT, PT, 0x80, 0x8 ;  /* 0x000000000008781c */ /* 0x000fd20000f0f070 */
[----:B------:R-:W-:-:S07]  /*4650*/  @!P2 LOP3.LUT R21, R21, 0x7ff00000, RZ, 0xfc, !PT ;  /* 0x7ff000001515a812 */ /* 0x000fce00078efcff */
.L_x_130:
[----:B------:R-:W-:Y:S05]  /*4660*/  BSYNC.RECONVERGENT B1 ;  /* 0x0000000000017941 */ /* 0x000fea0003800200 */
.L_x_127:
        /* <DEDUP_REMOVED lines=18> */
.L_x_134:
        /* <DEDUP_REMOVED lines=8> */
.L_x_133:
[----:B------:R-:W-:-:S11]  /*4810*/  DADD R20, R18, R42 ;  /* 0x0000000012147229 */ /* 0x000fd6000000002a */
.L_x_132:
[----:B------:R-:W-:Y:S05]  /*4820*/  BSYNC.RECONVERGENT B1 ;  /* 0x0000000000017941 */ /* 0x000fea0003800200 */
.L_x_131:
        /* <DEDUP_REMOVED lines=9> */
.L_x_137:
        /* <DEDUP_REMOVED lines=15> */
.L_x_136:
[----:B------:R-:W-:Y:S01]  /*49b0*/  ISETP.LE.AND P2, PT, RZ, UR23, PT ;  /* 0x00000017ff007c0c */ /* 0x000fe2000bf43270 */
[----:B------:R-:W-:Y:S01]  /*49c0*/  IMAD.MOV.U32 R24, RZ, RZ, RZ ;  /* 0x000000ffff187224 */ /* 0x000fe200078e00ff */
[----:B------:R-:W-:Y:S02]  /*49d0*/  SEL R25, R23, RZ, P1 ;  /* 0x000000ff17197207 */ /* 0x000fe40000800000 */
[----:B------:R-:W-:-:S09]  /*49e0*/  PLOP3.LUT P0, PT, P1, PT, PT, 0x80, 0x8 ;  /* 0x000000000008781c */ /* 0x000fd20000f0f070 */
[----:B------:R-:W-:-:S07]  /*49f0*/  @!P2 LOP3.LUT R25, R25, 0x7ff00000, RZ, 0xfc, !PT ;  /* 0x7ff000001919a812 */ /* 0x000fce00078efcff */
.L_x_138:
[----:B------:R-:W-:Y:S05]  /*4a00*/  BSYNC.RECONVERGENT B1 ;  /* 0x0000000000017941 */ /* 0x000fea0003800200 */
.L_x_135:
        /* <DEDUP_REMOVED lines=18> */
.L_x_142:
        /* <DEDUP_REMOVED lines=8> */
.L_x_141:
[----:B------:R-:W-:-:S11]  /*4bb0*/  DADD R24, R22, R42 ;  /* 0x0000000016187229 */ /* 0x000fd6000000002a */
.L_x_140:
[----:B------:R-:W-:Y:S05]  /*4bc0*/  BSYNC.RECONVERGENT B1 ;  /* 0x0000000000017941 */ /* 0x000fea0003800200 */
.L_x_139:
        /* <DEDUP_REMOVED lines=9> */
.L_x_145:
        /* <DEDUP_REMOVED lines=15> */
.L_x_144:
[----:B------:R-:W-:Y:S01]  /*4d50*/  ISETP.LE.AND P2, PT, RZ, UR23, PT ;  /* 0x00000017ff007c0c */ /* 0x000fe2000bf43270 */
[----:B------:R-:W-:Y:S01]  /*4d60*/  IMAD.MOV.U32 R28, RZ, RZ, RZ ;  /* 0x000000ffff1c7224 */ /* 0x000fe200078e00ff */
[----:B------:R-:W-:Y:S02]  /*4d70*/  SEL R29, R27, RZ, P1 ;  /* 0x000000ff1b1d7207 */ /* 0x000fe40000800000 */
[----:B------:R-:W-:-:S09]  /*4d80*/  PLOP3.LUT P0, PT, P1, PT, PT, 0x80, 0x8 ;  /* 0x000000000008781c */ /* 0x000fd20000f0f070 */
[----:B------:R-:W-:-:S07]  /*4d90*/  @!P2 LOP3.LUT R29, R29, 0x7ff00000, RZ, 0xfc, !PT ;  /* 0x7ff000001d1da812 */ /* 0x000fce00078efcff */
.L_x_146:
[----:B------:R-:W-:Y:S05]  /*4da0*/  BSYNC.RECONVERGENT B1 ;  /* 0x0000000000017941 */ /* 0x000fea0003800200 */
.L_x_143:
        /* <DEDUP_REMOVED lines=18> */
.L_x_150:
        /* <DEDUP_REMOVED lines=8> */
.L_x_149:
[----:B------:R-:W-:-:S11]  /*4f50*/  DADD R28, R26, R42 ;  /* 0x000000001a1c7229 */ /* 0x000fd6000000002a */
.L_x_148:
[----:B------:R-:W-:Y:S05]  /*4f60*/  BSYNC.RECONVERGENT B1 ;  /* 0x0000000000017941 */ /* 0x000fea0003800200 */
.L_x_147:
        /* <DEDUP_REMOVED lines=9> */
.L_x_153:
        /* <DEDUP_REMOVED lines=15> */
.L_x_152:
[----:B------:R-:W-:Y:S01]  /*50f0*/  ISETP.LE.AND P2, PT, RZ, UR23, PT ;  /* 0x00000017ff007c0c */ /* 0x000fe2000bf43270 */
[----:B------:R-:W-:Y:S01]  /*5100*/  IMAD.MOV.U32 R32, RZ, RZ, RZ ;  /* 0x000000ffff207224 */ /* 0x000fe200078e00ff */
[----:B------:R-:W-:Y:S02]  /*5110*/  SEL R33, R31, RZ, P1 ;  /* 0x000000ff1f217207 */ /* 0x000fe40000800000 */
[----:B------:R-:W-:-:S09]  /*5120*/  PLOP3.LUT P0, PT, P1, PT, PT, 0x80, 0x8 ;  /* 0x000000000008781c */ /* 0x000fd20000f0f070 */
[----:B------:R-:W-:-:S07]  /*5130*/  @!P2 LOP3.LUT R33, R33, 0x7ff00000, RZ, 0xfc, !PT ;  /* 0x7ff000002121a812 */ /* 0x000fce00078efcff */
.L_x_154:
[----:B------:R-:W-:Y:S05]  /*5140*/  BSYNC.RECONVERGENT B1 ;  /* 0x0000000000017941 */ /* 0x000fea0003800200 */
.L_x_151:
        /* <DEDUP_REMOVED lines=18> */
.L_x_158:
        /* <DEDUP_REMOVED lines=8> */
.L_x_157:
[----:B------:R-:W-:-:S11]  /*52f0*/  DADD R32, R30, R42 ;  /* 0x000000001e207229 */ /* 0x000fd6000000002a */
.L_x_156:
[----:B------:R-:W-:Y:S05]  /*5300*/  BSYNC.RECONVERGENT B1 ;  /* 0x0000000000017941 */ /* 0x000fea0003800200 */
.L_x_155:
        /* <DEDUP_REMOVED lines=9> */
.L_x_161:
        /* <DEDUP_REMOVED lines=15> */
.L_x_160:
[----:B------:R-:W-:Y:S01]  /*5490*/  ISETP.LE.AND P2, PT, RZ, UR23, PT ;  /* 0x00000017ff007c0c */ /* 0x000fe2000bf43270 */
[----:B------:R-:W-:Y:S01]  /*54a0*/  IMAD.MOV.U32 R36, RZ, RZ, RZ ;  /* 0x000000ffff247224 */ /* 0x000fe200078e00ff */
[----:B------:R-:W-:Y:S02]  /*54b0*/  SEL R37, R35, RZ, P1 ;  /* 0x000000ff23257207 */ /* 0x000fe40000800000 */
[----:B------:R-:W-:-:S09]  /*54c0*/  PLOP3.LUT P0, PT, P1, PT, PT, 0x80, 0x8 ;  /* 0x000000000008781c */ /* 0x000fd20000f0f070 */
[----:B------:R-:W-:-:S07]  /*54d0*/  @!P2 LOP3.LUT R37, R37, 0x7ff00000, RZ, 0xfc, !PT ;  /* 0x7ff000002525a812 */ /* 0x000fce00078efcff */
.L_x_162:
[----:B------:R-:W-:Y:S05]  /*54e0*/  BSYNC.RECONVERGENT B1 ;  /* 0x0000000000017941 */ /* 0x000fea0003800200 */
.L_x_159:
        /* <DEDUP_REMOVED lines=18> */
.L_x_166:
        /* <DEDUP_REMOVED lines=8> */
.L_x_165:
[----:B------:R-:W-:-:S11]  /*5690*/  DADD R36, R34, R42 ;  /* 0x0000000022247229 */ /* 0x000fd6000000002a */
.L_x_164:
[----:B------:R-:W-:Y:S05]  /*56a0*/  BSYNC.RECONVERGENT B1 ;  /* 0x0000000000017941 */ /* 0x000fea0003800200 */
.L_x_163:
        /* <DEDUP_REMOVED lines=9> */
.L_x_169:
        /* <DEDUP_REMOVED lines=15> */
.L_x_168:
[----:B------:R-:W-:Y:S01]  /*5830*/  ISETP.LE.AND P2, PT, RZ, UR23, PT ;  /* 0x00000017ff007c0c */ /* 0x000fe2000bf43270 */
[----:B------:R-:W-:Y:S01]  /*5840*/  IMAD.MOV.U32 R40, RZ, RZ, RZ ;  /* 0x000000ffff287224 */ /* 0x000fe200078e00ff */
[----:B------:R-:W-:Y:S02]  /*5850*/  SEL R41, R39, RZ, P1 ;  /* 0x000000ff27297207 */ /* 0x000fe40000800000 */
[----:B------:R-:W-:-:S09]  /*5860*/  PLOP3.LUT P0, PT, P1, PT, PT, 0x80, 0x8 ;  /* 0x000000000008781c */ /* 0x000fd20000f0f070 */
[----:B------:R-:W-:-:S07]  /*5870*/  @!P2 LOP3.LUT R41, R41, 0x7ff00000, RZ, 0xfc, !PT ;  /* 0x7ff000002929a812 */ /* 0x000fce00078efcff */
.L_x_170:
[----:B------:R-:W-:Y:S05]  /*5880*/  BSYNC.RECONVERGENT B1 ;  /* 0x0000000000017941 */ /* 0x000fea0003800200 */
.L_x_167:
        /* <DEDUP_REMOVED lines=18> */
.L_x_174:
        /* <DEDUP_REMOVED lines=8> */
.L_x_173:
[----:B------:R-:W-:-:S11]  /*5a30*/  DADD R40, R38, R42 ;  /* 0x0000000026287229 */ /* 0x000fd6000000002a */
.L_x_172:
[----:B------:R-:W-:Y:S05]  /*5a40*/  BSYNC.RECONVERGENT B1 ;  /* 0x0000000000017941 */ /* 0x000fea0003800200 */
.L_x_171:
[----:B------:R-:W-:Y:S01]  /*5a50*/  DSETP.NEU.AND P0, PT, R14, 1, PT ;  /* 0x3ff000000e00742a */ /* 0x000fe20003f0d000 */
[----:B------:R-:W-:Y:S01]  /*5a60*/  UMOV UR8, UR10 ;  /* 0x0000000a00087c82 */ /* 0x000fe20008000000 */
[----:B------:R-:W-:Y:S01]  /*5a70*/  DSETP.NEU.AND P2, PT, R42, RZ, PT ;  /* 0x000000ff2a00722a */ /* 0x000fe20003f4d000 */
[----:B------:R-:W-:Y:S01]  /*5a80*/  UMOV UR9, UR11 ;  /* 0x0000000b00097c82 */ /* 0x000fe20008000000 */
[----:B------:R-:W-:Y:S02]  /*5a90*/  DSETP.NEU.AND P3, PT, R22, 1, PT ;  /* 0x3ff000001600742a */ /* 0x000fe40003f6d000 */
[----:B------:R-:W-:Y:S01]  /*5aa0*/  FSEL R14, R16, RZ, P0 ;  /* 0x000000ff100e7208 */ /* 0x000fe20000000000 */
[----:B------:R-:W-:Y:S01]  /*5ab0*/  DSETP.NEU.AND P4, PT, R34, 1, PT ;  /* 0x3ff000002200742a */ /* 0x000fe20003f8d000 */
[----:B------:R-:W-:Y:S01]  /*5ac0*/  FSEL R16, R17, 1.875, P0 ;  /* 0x3ff0000011107808 */ /* 0x000fe20000000000 */
[----:B------:R-:W-:Y:S01]  /*5ad0*/  DSETP.NEU.AND P0, PT, R18, 1, PT ;  /* 0x3ff000001200742a */ /* 0x000fe20003f0d000 */
[----:B------:R-:W-:-:S02]  /*5ae0*/  FSEL R14, R14, RZ, P2 ;  /* 0x000000ff0e0e7208 */ /* 0x000fc40001000000 */
[----:B------:R-:W-:-:S03]  /*5af0*/  FSEL R15, R16, 1.875, P2 ;  /* 0x3ff00000100f7808 */ /* 0x000fc60001000000 */
[----:B------:R-:W-:Y:S02]  /*5b00*/  FSEL R16, R20, RZ, P0 ;  /* 0x000000ff14107208 */ /* 0x000fe40000000000 */
[----:B------:R-:W-:Y:S01]  /*5b10*/  FSEL R20, R21, 1.875, P0 ;  /* 0x3ff0000015147808 */ /* 0x000fe20000000000 */
[----:B------:R-:W-:Y:S01]  /*5b20*/  DADD R12, R12, R14 ;  /* 0x000000000c0c7229 */ /* 0x000fe2000000000e */
[----:B------:R-:W-:Y:S01]  /*5b30*/  FSEL R14, R16, RZ, P2 ;  /* 0x000000ff100e7208 */ /* 0x000fe20001000000 */
[----:B------:R-:W-:Y:S01]  /*5b40*/  DSETP.NEU.AND P0, PT, R26, 1, PT ;  /* 0x3ff000001a00742a */ /* 0x000fe20003f0d000 */
[----:B------:R-:W-:Y:S02]  /*5b50*/  FSEL R15, R20, 1.875, P2 ;  /* 0x3ff00000140f7808 */ /* 0x000fe40001000000 */
[----:B------:R-:W-:Y:S02]  /*5b60*/  FSEL R16, R24, RZ, P3 ;  /* 0x000000ff18107208 */ /* 0x000fe40001800000 */
[----:B------:R-:W-:Y:S01]  /*5b70*/  FSEL R24, R25, 1.875, P3 ;  /* 0x3ff0000019187808 */ /* 0x000fe20001800000 */
[----:B------:R-:W-:-:S02]  /*5b80*/  DSETP.NEU.AND P3, PT, R30, 1, PT ;  /* 0x3ff000001e00742a */ /* 0x000fc40003f6d000 */
[----:B------:R-:W-:Y:S01]  /*5b90*/  DADD R12, R12, R14 ;  /* 0x000000000c0c7229 */ /* 0x000fe2000000000e */
[----:B------:R-:W-:Y:S02]  /*5ba0*/  FSEL R14, R16, RZ, P2 ;  /* 0x000000ff100e7208 */ /* 0x000fe40001000000 */
[----:B------:R-:W-:Y:S02]  /*5bb0*/  FSEL R15, R24, 1.875, P2 ;  /* 0x3ff00000180f7808 */ /* 0x000fe40001000000 */
[----:B------:R-:W-:Y:S02]  /*5bc0*/  FSEL R16, R28, RZ, P0 ;  /* 0x000000ff1c107208 */ /* 0x000fe40000000000 */
[----:B------:R-:W-:Y:S01]  /*5bd0*/  FSEL R28, R29, 1.875, P0 ;  /* 0x3ff000001d1c7808 */ /* 0x000fe20000000000 */
[----:B------:R-:W-:Y:S02]  /*5be0*/  DSETP.NEU.AND P0, PT, R38, 1, PT ;  /* 0x3ff000002600742a */ /* 0x000fe40003f0d000 */
[----:B------:R-:W-:Y:S01]  /*5bf0*/  DADD R12, R12, R14 ;  /* 0x000000000c0c7229 */ /* 0x000fe2000000000e */
[----:B------:R-:W-:-:S02]  /*5c00*/  FSEL R14, R16, RZ, P2 ;  /* 0x000000ff100e7208 */ /* 0x000fc40001000000 */
[----:B------:R-:W-:Y:S02]  /*5c10*/  FSEL R15, R28, 1.875, P2 ;  /* 0x3ff000001c0f7808 */ /* 0x000fe40001000000 */
[----:B------:R-:W-:Y:S02]  /*5c20*/  FSEL R16, R32, RZ, P3 ;  /* 0x000000ff20107208 */ /* 0x000fe40001800000 */
[----:B------:R-:W-:Y:S02]  /*5c30*/  FSEL R32, R33, 1.875, P3 ;  /* 0x3ff0000021207808 */ /* 0x000fe40001800000 */
[----:B------:R-:W-:Y:S01]  /*5c40*/  DADD R12, R12, R14 ;  /* 0x000000000c0c7229 */ /* 0x000fe2000000000e */
[----:B------:R-:W-:Y:S02]  /*5c50*/  IADD3 R17, P3, PT, -R2, UR8, RZ ;  /* 0x0000000802117c10 */ /* 0x000fe4000ff7e1ff */
[----:B------:R-:W-:Y:S02]  /*5c60*/  FSEL R14, R16, RZ, P2 ;  /* 0x000000ff100e7208 */ /* 0x000fe40001000000 */
[----:B------:R-:W-:-:S02]  /*5c70*/  FSEL R15, R32, 1.875, P2 ;  /* 0x3ff00000200f7808 */ /* 0x000fc40001000000 */
[----:B------:R-:W-:Y:S02]  /*5c80*/  FSEL R16, R36, RZ, P4 ;  /* 0x000000ff24107208 */ /* 0x000fe40002000000 */
[----:B------:R-:W-:Y:S02]  /*5c90*/  FSEL R36, R37, 1.875, P4 ;  /* 0x3ff0000025247808 */ /* 0x000fe40002000000 */
[----:B------:R-:W-:Y:S01]  /*5ca0*/  DADD R12, R12, R14 ;  /* 0x000000000c0c7229 */ /* 0x000fe2000000000e */
[----:B------:R-:W-:Y:S02]  /*5cb0*/  FSEL R14, R16, RZ, P2 ;  /* 0x000000ff100e7208 */ /* 0x000fe40001000000 */
[----:B------:R-:W-:Y:S02]  /*5cc0*/  FSEL R15, R36, 1.875, P2 ;  /* 0x3ff00000240f7808 */ /* 0x000fe40001000000 */
[----:B------:R-:W-:Y:S02]  /*5cd0*/  FSEL R16, R40, RZ, P0 ;  /* 0x000000ff28107208 */ /* 0x000fe40000000000 */
[----:B------:R-:W-:-:S02]  /*5ce0*/  FSEL R40, R41, 1.875, P0 ;  /* 0x3ff0000029287808 */ /* 0x000fc40000000000 */
[----:B------:R-:W-:Y:S01]  /*5cf0*/  DADD R12, R12, R14 ;  /* 0x000000000c0c7229 */ /* 0x000fe2000000000e */
[----:B------:R-:W-:Y:S02]  /*5d00*/  ISETP.GE.U32.AND P0, PT, R17, UR5, PT ;  /* 0x0000000511007c0c */ /* 0x000fe4000bf06070 */
[----:B------:R-:W-:Y:S02]  /*5d10*/  FSEL R14, R16, RZ, P2 ;  /* 0x000000ff100e7208 */ /* 0x000fe40001000000 */
[----:B------:R-:W-:Y:S02]  /*5d20*/  IADD3.X R16, PT, PT, ~R0, UR9, RZ, P3, !PT ;  /* 0x0000000900107c10 */ /* 0x000fe40009ffe5ff */
[----:B------:R-:W-:Y:S02]  /*5d30*/  FSEL R15, R40, 1.875, P2 ;  /* 0x3ff00000280f7808 */ /* 0x000fe40001000000 */
[----:B------:R-:W-:Y:S02]  /*5d40*/  ISETP.GE.U32.AND.EX P0, PT, R16, UR20, PT, P0 ;  /* 0x0000001410007c0c */ /* 0x000fe4000bf06100 */
[----:B------:R-:W-:-:S02]  /*5d50*/  IADD3 R4, P2, PT, R4, UR5, RZ ;  /* 0x0000000504047c10 */ /* 0x000fc4000ff5e0ff */
[----:B------:R-:W-:Y:S02]  /*5d60*/  DADD R12, R12, R14 ;  /* 0x000000000c0c7229 */ /* 0x000fe4000000000e */
[----:B------:R-:W-:-:S07]  /*5d70*/  IADD3.X R3, PT, PT, R3, UR20, RZ, P2, !PT ;  /* 0x0000001403037c10 */ /* 0x000fce00097fe4ff */
[----:B------:R-:W-:Y:S05]  /*5d80*/  @!P0 BRA `(.L_x_119) ;  /* 0x0000000c00bc8947 */ /* 0x000fea0003800000 */
[----:B------:R-:W-:Y:S01]  /*5d90*/  IADD3 R2, P0, PT, R2, UR5, RZ ;  /* 0x0000000502027c10 */ /* 0x000fe2000ff1e0ff */
[----:B------:R-:W-:-:S03]  /*5da0*/  UIADD3 UR4, UPT, UPT, UR4, 0x1, URZ ;  /* 0x0000000104047890 */ /* 0x000fc6000fffe0ff */
[----:B------:R-:W-:Y:S02]  /*5db0*/  IADD3.X R0, PT, PT, R0, UR20, RZ, P0, !PT ;  /* 0x0000001400007c10 */ /* 0x000fe400087fe4ff */
[----:B------:R-:W-:-:S04]  /*5dc0*/  ISETP.GT.U32.AND P0, PT, R2, UR21, PT ;  /* 0x0000001502007c0c */ /* 0x000fc8000bf04070 */
[----:B------:R-:W-:-:S13]  /*5dd0*/  ISETP.GT.U32.AND.EX P0, PT, R0, UR22, PT, P0 ;  /* 0x0000001600007c0c */ /* 0x000fda000bf04100 */
[----:B------:R-:W-:Y:S05]  /*5de0*/  @!P0 BRA `(.L_x_175) ;  /* 0xffffffe000b88947 */ /* 0x000fea000383ffff */
.L_x_120:
[----:B------:R-:W-:-:S04]  /*5df0*/  ISETP.GE.U32.AND P0, PT, R2, UR8, PT ;  /* 0x0000000802007c0c */ /* 0x000fc8000bf06070 */
[----:B------:R-:W-:-:S13]  /*5e00*/  ISETP.GE.U32.AND.EX P0, PT, R0, UR9, PT, P0 ;  /* 0x0000000900007c0c */ /* 0x000fda000bf06100 */
[----:B------:R-:W-:Y:S05]  /*5e10*/  @P0 BRA `(.L_x_119) ;  /* 0x0000000c00980947 */ /* 0x000fea0003800000 */
[----:B------:R-:W-:Y:S01]  /*5e20*/  IADD3 R14, PT, PT, -R2, UR8, RZ ;  /* 0x00000008020e7c10 */ /* 0x000fe2000fffe1ff */
[----:B------:R-:W0:Y:S01]  /*5e30*/  LDCU UR16, c[0x0][0x3ec] ;  /* 0x00007d80ff1077ac */ /* 0x000e220008000800 */
[----:B------:R-:W-:Y:S02]  /*5e40*/  BSSY.RECONVERGENT B1, `(.L_x_119) ;  /* 0x00000e3000017945 */ /* 0x000fe40003800200 */
[----:B------:R-:W-:Y:S01]  /*5e50*/  ISETP.GE.AND P0, PT, R57, R14, PT ;  /* 0x0000000e3900720c */ /* 0x000fe20003f06270 */
[----:B------:R-:W1:-:S12]  /*5e60*/  LDCU.64 UR10, c[0x0][0x3e8] ;  /* 0x00007d00ff0a77ac */ /* 0x000e580008000a00 */
[----:B------:R-:W-:Y:S05]  /*5e70*/  @P0 BRA `(.L_x_176) ;  /* 0x0000000c007c0947 */ /* 0x000fea0003800000 */
[----:B------:R-:W2:Y:S01]  /*5e80*/  LDC R17, c[0x0][0x3c0] ;  /* 0x0000f000ff117b82 */ /* 0x000ea20000000800 */
[----:B------:R-:W-:Y:S01]  /*5e90*/  VIADD R16, R59, UR5 ;  /* 0x000000053b107c36 */ /* 0x000fe20008000000 */
[----:B------:R-:W-:Y:S01]  /*5ea0*/  LOP3.LUT R15, RZ, R57, RZ, 0x33, !PT ;  /* 0x00000039ff0f7212 */ /* 0x000fe200078e33ff */
[----:B------:R-:W-:Y:S03]  /*5eb0*/  BSSY.RECONVERGENT B2, `(.L_x_177) ;  /* 0x0000051000027945 */ /* 0x000fe60003800200 */
[----:B------:R-:W-:Y:S01]  /*5ec0*/  IADD3 R15, PT, PT, -R16, UR8, R15 ;  /* 0x00000008100f7c10 */ /* 0x000fe2000fffe10f */
[----:B--2---:R-:W-:Y:S02]  /*5ed0*/  IMAD R16, R17, UR4, RZ ;  /* 0x0000000411107c24 */ /* 0x004fe4000f8e02ff */
[----:B------:R-:W-:Y:S02]  /*5ee0*/  IMAD.MOV.U32 R17, RZ, RZ, R57 ;  /* 0x000000ffff117224 */ /* 0x000fe400078e0039 */
[----:B------:R-:W-:-:S05]  /*5ef0*/  IMAD R15, R16, -0xe00, R15 ;  /* 0xfffff200100f7824 */ /* 0x000fca00078e020f */
[----:B------:R-:W-:-:S13]  /*5f00*/  LOP3.LUT P0, RZ, R15, 0x200, RZ, 0xc0, !PT ;  /* 0x000002000fff7812 */ /* 0x000fda000780c0ff */
[----:B------:R-:W-:Y:S05]  /*5f10*/  @P0 BRA `(.L_x_178) ;  /* 0x0000000400280947 */ /* 0x000fea0003800000 */
[----:B------:R-:W2:Y:S01]  /*5f20*/  LDCU.64 UR12, c[0x0][0x380] ;  /* 0x00007000ff0c77ac */ /* 0x000ea20008000a00 */
[----:B------:R-:W-:-:S05]  /*5f30*/  IADD3 R2, P0, PT, R57, R2, RZ ;  /* 0x0000000239027210 */ /* 0x000fca0007f1e0ff */
[----:B------:R-:W-:Y:S01]  /*5f40*/  IMAD.X R17, RZ, RZ, R0, P0 ;  /* 0x000000ffff117224 */ /* 0x000fe200000e0600 */
        /* <DEDUP_REMOVED lines=11> */
.L_x_181:
        /* <DEDUP_REMOVED lines=16> */
.L_x_180:
[----:B------:R-:W2:Y:S01]  /*6100*/  LDCU UR9, c[0x0][0x3ec] ;  /* 0x00007d80ff0977ac */ /* 0x000ea20008000800 */
[----:B------:R-:W-:Y:S01]  /*6110*/  SEL R19, R17, RZ, P1 ;  /* 0x000000ff11137207 */ /* 0x000fe20000800000 */
[----:B------:R-:W-:Y:S01]  /*6120*/  IMAD.MOV.U32 R18, RZ, RZ, RZ ;  /* 0x000000ffff127224 */ /* 0x000fe200078e00ff */
[----:B------:R-:W-:Y:S02]  /*6130*/  PLOP3.LUT P0, PT, P1, PT, PT, 0x80, 0x8 ;  /* 0x000000000008781c */ /* 0x000fe40000f0f070 */
[----:B--2---:R-:W-:-:S13]  /*6140*/  ISETP.LE.AND P2, PT, RZ, UR9, PT ;  /* 0x00000009ff007c0c */ /* 0x004fda000bf43270 */
[----:B------:R-:W-:-:S07]  /*6150*/  @!P2 LOP3.LUT R19, R19, 0x7ff00000, RZ, 0xfc, !PT ;  /* 0x7ff000001313a812 */ /* 0x000fce00078efcff */
.L_x_182:
[----:B01----:R-:W-:Y:S05]  /*6160*/  BSYNC.RECONVERGENT B3 ;  /* 0x0000000000037941 */ /* 0x003fea0003800200 */
.L_x_179:
        /* <DEDUP_REMOVED lines=18> */
.L_x_186:
        /* <DEDUP_REMOVED lines=9> */
.L_x_185:
[----:B------:R-:W-:-:S11]  /*6320*/  DADD R18, R16, R42 ;  /* 0x0000000010127229 */ /* 0x000fd6000000002a */
.L_x_184:
[----:B------:R-:W-:Y:S05]  /*6330*/  BSYNC.RECONVERGENT B3 ;  /* 0x0000000000037941 */ /* 0x000fea0003800200 */
.L_x_183:
[----:B------:R-:W-:Y:S02]  /*6340*/  DSETP.NEU.AND P0, PT, R16, 1, PT ;  /* 0x3ff000001000742a */ /* 0x000fe40003f0d000 */
[----:B------:R-:W-:-:S04]  /*6350*/  DSETP.NEU.AND P2, PT, R42, RZ, PT ;  /* 0x000000ff2a00722a */ /* 0x000fc80003f4d000 */
[----:B------:R-:W-:Y:S02]  /*6360*/  FSEL R16, R18, RZ, P0 ;  /* 0x000000ff12107208 */ /* 0x000fe40000000000 */
[----:B------:R-:W-:Y:S02]  /*6370*/  FSEL R18, R19, 1.875, P0 ;  /* 0x3ff0000013127808 */ /* 0x000fe40000000000 */
[----:B------:R-:W-:Y:S02]  /*6380*/  FSEL R16, R16, RZ, P2 ;  /* 0x000000ff10107208 */ /* 0x000fe40001000000 */
[----:B------:R-:W-:-:S06]  /*6390*/  FSEL R17, R18, 1.875, P2 ;  /* 0x3ff0000012117808 */ /* 0x000fcc0001000000 */
[----:B------:R-:W-:Y:S01]  /*63a0*/  DADD R12, R12, R16 ;  /* 0x000000000c0c7229 */ /* 0x000fe20000000010 */
[----:B------:R-:W-:-:S10]  /*63b0*/  VIADD R17, R57, 0x200 ;  /* 0x0000020039117836 */ /* 0x000fd40000000000 */
.L_x_178:
[----:B01----:R-:W-:Y:S05]  /*63c0*/  BSYNC.RECONVERGENT B2 ;  /* 0x0000000000027941 */ /* 0x003fea0003800200 */
.L_x_177:
[----:B------:R-:W-:-:S13]  /*63d0*/  ISETP.GE.U32.AND P0, PT, R15, 0x200, PT ;  /* 0x000002000f00780c */ /* 0x000fda0003f06070 */
[----:B------:R-:W-:Y:S05]  /*63e0*/  @!P0 BRA `(.L_x_176) ;  /* 0x0000000800208947 */ /* 0x000fea0003800000 */
[----:B------:R-:W0:Y:S01]  /*63f0*/  LDCU.64 UR12, c[0x0][0x380] ;  /* 0x00007000ff0c77ac */ /* 0x000e220008000a00 */
[----:B------:R-:W1:Y:S01]  /*6400*/  LDC.64 R18, c[0x0][0x3e8] ;  /* 0x0000fa00ff127b82 */ /* 0x000e620000000a00 */
[----:B------:R-:W-:-:S05]  /*6410*/  IADD3 R4, P0, PT, R17, R4, RZ ;  /* 0x0000000411047210 */ /* 0x000fca0007f1e0ff */
[----:B------:R-:W-:Y:S01]  /*6420*/  IMAD.X R23, RZ, RZ, R3, P0 ;  /* 0x000000ffff177224 */ /* 0x000fe200000e0603 */
[----:B0-----:R-:W-:-:S04]  /*6430*/  LEA R22, P2, R4, UR12, 0x3 ;  /* 0x0000000c04167c11 */ /* 0x001fc8000f8418ff */
[----:B------:R-:W-:Y:S02]  /*6440*/  IADD3 R22, P0, PT, R22, 0x1000, RZ ;  /* 0x0000100016167810 */ /* 0x000fe40007f1e0ff */
[----:B------:R-:W-:-:S05]  /*6450*/  LEA.HI.X R23, R4, UR13, R23, 0x3, P2 ;  /* 0x0000000d04177c11 */ /* 0x000fca00090f1c17 */
[----:B------:R-:W-:-:S07]  /*6460*/  IMAD.X R23, RZ, RZ, R23, P0 ;  /* 0x000000ffff177224 */ /* 0x000fce00000e0617 */
.L_x_198:
        /* <DEDUP_REMOVED lines=15> */
.L_x_189:
        /* <DEDUP_REMOVED lines=12> */
.L_x_188:
[----:B------:R-:W-:Y:S05]  /*6620*/  BSYNC.RECONVERGENT B2 ;  /* 0x0000000000027941 */ /* 0x000fea0003800200 */
.L_x_187:
        /* <DEDUP_REMOVED lines=18> */
.L_x_192:
[----:B------:R-:W-:-:S14]  /*6750*/  DSETP.NEU.AND P2, PT, |R20|, +INF , PT ;  /* 0x7ff000001400742a */ /* 0x000fdc0003f4d200 */
[----:B------:R-:W-:Y:S01]  /*6760*/  @!P2 ISETP.NE.AND P3, PT, R6, 0x3fe00000, PT ;  /* 0x3fe000000600a80c */ /* 0x000fe20003f65270 */
[----:B------:R-:W-:-:S03]  /*6770*/  @!P2 IMAD.MOV.U32 R24, RZ, RZ, RZ ;  /* 0x000000ffff18a224 */ /* 0x000fc600078e00ff */
[-C--:B------:R-:W-:Y:S02]  /*6780*/  @!P2 SEL R3, R5, R8.reuse, P3 ;  /* 0x000000080503a207 */ /* 0x080fe40001800000 */
[----:B------:R-:W-:Y:S02]  /*6790*/  @!P2 ISETP.GE.AND P3, PT, R21, RZ, PT ;  /* 0x000000ff1500a20c */ /* 0x000fe40003f66270 */
[----:B------:R-:W-:-:S04]  /*67a0*/  @!P2 SEL R3, R3, R8, P0 ;  /* 0x000000080303a207 */ /* 0x000fc80000000000 */
[----:B------:R-:W-:-:S07]  /*67b0*/  @!P2 SEL R25, R3, R8, !P3 ;  /* 0x000000080319a207 */ /* 0x000fce0005800000 */
.L_x_191:
[----:B------:R-:W-:Y:S05]  /*67c0*/  BSYNC.RECONVERGENT B2 ;  /* 0x0000000000027941 */ /* 0x000fea0003800200 */
.L_x_190:
        /* <DEDUP_REMOVED lines=15> */
.L_x_193:
        /* <DEDUP_REMOVED lines=33> */
[----:B------:R-:W-:-:S04]  /*6ad0*/  SEL R21, R5, R8, P3 ;  /* 0x0000000805157207 */ /* 0x000fc80001800000 */
[----:B------:R-:W-:-:S04]  /*6ae0*/  SEL R21, R21, R8, P0 ;  /* 0x0000000815157207 */ /* 0x000fc80000000000 */
[----:B------:R-:W-:Y:S01]  /*6af0*/  SEL R21, R21, R8, !P2 ;  /* 0x0000000815157207 */ /* 0x000fe20005000000 */
[----:B------:R-:W-:Y:S06]  /*6b00*/  BRA `(.L_x_195) ;  /* 0x0000000000247947 */ /* 0x000fec0003800000 */
.L_x_197:
        /* <DEDUP_REMOVED lines=8> */
.L_x_196:
[----:B------:R-:W-:-:S11]  /*6b90*/  DADD R20, R2, R18 ;  /* 0x0000000002147229 */ /* 0x000fd60000000012 */
.L_x_195:
[----:B------:R-:W-:Y:S05]  /*6ba0*/  BSYNC.RECONVERGENT B2 ;  /* 0x0000000000027941 */ /* 0x000fea0003800200 */
.L_x_194:
[----:B------:R-:W-:Y:S01]  /*6bb0*/  DSETP.NEU.AND P0, PT, R2, 1, PT ;  /* 0x3ff000000200742a */ /* 0x000fe20003f0d000 */
[----:B------:R-:W-:Y:S01]  /*6bc0*/  VIADD R17, R17, 0x400 ;  /* 0x0000040011117836 */ /* 0x000fe20000000000 */
[----:B------:R-:W-:-:S04]  /*6bd0*/  DSETP.NEU.AND P2, PT, R18, RZ, PT ;  /* 0x000000ff1200722a */ /* 0x000fc80003f4d000 */
[----:B------:R-:W-:Y:S02]  /*6be0*/  FSEL R2, R20, RZ, P0 ;  /* 0x000000ff14027208 */ /* 0x000fe40000000000 */
[----:B------:R-:W-:Y:S02]  /*6bf0*/  FSEL R20, R21, 1.875, P0 ;  /* 0x3ff0000015147808 */ /* 0x000fe40000000000 */
[----:B------:R-:W-:Y:S02]  /*6c00*/  IADD3 R22, P0, PT, R22, 0x2000, RZ ;  /* 0x0000200016167810 */ /* 0x000fe40007f1e0ff */
[----:B------:R-:W-:Y:S02]  /*6c10*/  FSEL R2, R2, RZ, P2 ;  /* 0x000000ff02027208 */ /* 0x000fe40001000000 */
[----:B------:R-:W-:Y:S01]  /*6c20*/  FSEL R3, R20, 1.875, P2 ;  /* 0x3ff0000014037808 */ /* 0x000fe20001000000 */
[----:B------:R-:W-:Y:S01]  /*6c30*/  IMAD.X R23, RZ, RZ, R23, P0 ;  /* 0x000000ffff177224 */ /* 0x000fe200000e0617 */
[----:B------:R-:W-:-:S04]  /*6c40*/  ISETP.GE.AND P0, PT, R17, R14, PT ;  /* 0x0000000e1100720c */ /* 0x000fc80003f06270 */
[----:B------:R-:W-:-:S09]  /*6c50*/  DADD R12, R12, R2 ;  /* 0x000000000c0c7229 */ /* 0x000fd20000000002 */
[----:B------:R-:W-:Y:S05]  /*6c60*/  @!P0 BRA `(.L_x_198) ;  /* 0xfffffff800008947 */ /* 0x000fea000383ffff */
.L_x_176:
[----:B01----:R-:W-:Y:S05]  /*6c70*/  BSYNC.RECONVERGENT B1 ;  /* 0x0000000000017941 */ /* 0x003fea0003800200 */
.L_x_119:
        /* <DEDUP_REMOVED lines=45> */
[----:B--2---:R-:W0:Y:S04]  /*6f50*/  LDS.64 R2, [UR4+0x18] ;  /* 0x00001804ff027984 */ /* 0x004e280008000a00 */
        /* <DEDUP_REMOVED lines=22> */
.L_x_65:
[----:B------:R-:W-:Y:S05]  /*70c0*/  BSYNC.RECONVERGENT B0 ;  /* 0x0000000000007941 */ /* 0x000fea0003800200 */
.L_x_30:
[----:B------:R-:W-:Y:S05]  /*70d0*/  @P0 EXIT ;  /* 0x000000000000094d */ /* 0x000fea0003800000 */
[----:B-12---:R-:W1:Y:S02]  /*70e0*/  LDC.64 R2, c[0x0][0x388] ;  /* 0x0000e200ff027b82 */ /* 0x006e640000000a00 */
[----:B-1----:R-:W-:-:S05]  /*70f0*/  IMAD.WIDE.U32 R56, R56, 0x8, R2 ;  /* 0x0000000838387825 */ /* 0x002fca00078e0002 */
[----:B------:R-:W-:Y:S01]  /*7100*/  STG.E.64 desc[UR14][R56.64], R4 ;  /* 0x0000000438007986 */ /* 0x000fe2000c101b0e */
[----:B------:R-:W-:Y:S05]  /*7110*/  EXIT ;  /* 0x000000000000794d */ /* 0x000fea0003800000 */
        .type           $_ZN3cub18CUB_300001_SM_10006detail6reduce18DeviceReduceKernelINS2_10policy_hubIdyN4cuda3std3__44plusIdEEE10Policy1000EN6thrust24THRUST_300001_SM_1000_NS10device_ptrIKdEEyS9_d13power_functorEEvT0_PT3_T1_NS0_13GridEvenShareISL_EET2_T4_$__internal_accurate_pow,@function
        .size           $_ZN3cub18CUB_300001_SM_10006detail6reduce18DeviceReduceKernelINS2_10policy_hubIdyN4cuda3std3__44plusIdEEE10Policy1000EN6thrust24THRUST_300001_SM_1000_NS10device_ptrIKdEEyS9_d13power_functorEEvT0_PT3_T1_NS0_13GridEvenShareISL_EET2_T4_$__internal_accurate_pow,(.L_x_779 - $_ZN3cub18CUB_300001_SM_10006detail6reduce18DeviceReduceKernelINS2_10policy_hubIdyN4cuda3std3__44plusIdEEE10Policy1000EN6thrust24THRUST_300001_SM_1000_NS10device_ptrIKdEEyS9_d13power_functorEEvT0_PT3_T1_NS0_13GridEvenShareISL_EET2_T4_$__internal_accurate_pow)
$_ZN3cub18CUB_300001_SM_10006detail6reduce18DeviceReduceKernelINS2_10policy_hubIdyN4cuda3std3__44plusIdEEE10Policy1000EN6thrust24THRUST_300001_SM_1000_NS10device_ptrIKdEEyS9_d13power_functorEEvT0_PT3_T1_NS0_13GridEvenShareISL_EET2_T4_$__internal_accurate_pow:
[----:B------:R-:W-:Y:S01]  /*7120*/  ISETP.GT.U32.AND P2, PT, R53, 0xfffff, PT ;  /* 0x000fffff3500780c */ /* 0x000fe20003f44070 */
[--C-:B------:R-:W-:Y:S01]  /*7130*/  IMAD.MOV.U32 R40, RZ, RZ, R53.reuse ;  /* 0x000000ffff287224 */ /* 0x100fe200078e0035 */
[----:B------:R-:W-:Y:S01]  /*7140*/  UMOV UR12, 0x7d2cafe2 ;  /* 0x7d2cafe2000c7882 */ /* 0x000fe20000000000 */
[----:B------:R-:W-:Y:S01]  /*7150*/  IMAD.MOV.U32 R44, RZ, RZ, 0x41ad3b5a ;  /* 0x41ad3b5aff2c7424 */ /* 0x000fe200078e00ff */
[----:B------:R-:W-:Y:S01]  /*7160*/  UMOV UR13, 0x3eb0f5ff ;  /* 0x3eb0f5ff000d7882 */ /* 0x000fe20000000000 */
[----:B------:R-:W-:Y:S01]  /*7170*/  IMAD.MOV.U32 R45, RZ, RZ, 0x3ed0f5d2 ;  /* 0x3ed0f5d2ff2d7424 */ /* 0x000fe200078e00ff */
[----:B------:R-:W-:Y:S01]  /*7180*/  SHF.R.U32.HI R60, RZ, 0x14, R53 ;  /* 0x00000014ff3c7819 */ /* 0x000fe20000011635 */
[----:B------:R-:W-:Y:S01]  /*7190*/  UMOV UR24, 0xfefa39ef ;  /* 0xfefa39ef00187882 */ /* 0x000fe20000000000 */
[----:B------:R-:W-:Y:S01]  /*71a0*/  UMOV UR25, 0x3fe62e42 ;  /* 0x3fe62e4200197882 */ /* 0x000fe20000000000 */
[----:B------:R-:W-:-:S04]  /*71b0*/  USHF.L.U32 UR9, UR7, 0x1, URZ ;  /* 0x0000000107097899 */ /* 0x000fc800080006ff */
[----:B------:R-:W-:Y:S01]  /*71c0*/  @!P2 DMUL R50, R52, 1.80143985094819840000e+16 ;  /* 0x435000003432a828 */ /* 0x000fe20000000000 */
[----:B------:R-:W-:-:S09]  /*71d0*/  UISETP.GT.U32.AND UP0, UPT, UR9, -0x2000001, UPT ;  /* 0xfdffffff0900788c */ /* 0x000fd2000bf04070 */
[----:B------:R-:W-:Y:S01]  /*71e0*/  @!P2 IMAD.MOV.U32 R40, RZ, RZ, R51 ;  /* 0x000000ffff28a224 */ /* 0x000fe200078e0033 */
[----:B------:R-:W-:Y:S01]  /*71f0*/  @!P2 LEA.HI R60, R51, 0xffffffca, RZ, 0xc ;  /* 0xffffffca333ca811 */ /* 0x000fe200078f60ff */
[----:B------:R-:W-:-:S03]  /*7200*/  @!P2 IMAD.MOV.U32 R52, RZ, RZ, R50 ;  /* 0x000000ffff34a224 */ /* 0x000fc600078e0032 */
[----:B------:R-:W-:Y:S01]  /*7210*/  LOP3.LUT R41, R40, 0x800fffff, RZ, 0xc0, !PT ;  /* 0x800fffff28297812 */ /* 0x000fe200078ec0ff */
[----:B------:R-:W-:-:S03]  /*7220*/  IMAD.MOV.U32 R42, RZ, RZ, R52 ;  /* 0x000000ffff2a7224 */ /* 0x000fc600078e0034 */
[----:B------:R-:W-:-:S04]  /*7230*/  LOP3.LUT R41, R41, 0x3ff00000, RZ, 0xfc, !PT ;  /* 0x3ff0000029297812 */ /* 0x000fc800078efcff */
[----:B------:R-:W-:Y:S01]  /*7240*/  ISETP.GE.U32.AND P3, PT, R41, 0x3ff6a09f, PT ;  /* 0x3ff6a09f2900780c */ /* 0x000fe20003f66070 */
[----:B------:R-:W-:-:S12]  /*7250*/  IMAD.MOV.U32 R43, RZ, RZ, R41 ;  /* 0x000000ffff2b7224 */ /* 0x000fd800078e0029 */
[----:B------:R-:W-:-:S04]  /*7260*/  @P3 VIADD R40, R43, 0xfff00000 ;  /* 0xfff000002b283836 */ /* 0x000fc80000000000 */
[----:B------:R-:W-:Y:S02]  /*7270*/  @P3 IMAD.MOV.U32 R43, RZ, RZ, R40 ;  /* 0x000000ffff2b3224 */ /* 0x000fe400078e0028 */
[----:B------:R-:W-:-:S04]  /*7280*/  IMAD.MOV.U32 R40, RZ, RZ, RZ ;  /* 0x000000ffff287224 */ /* 0x000fc800078e00ff */
[C---:B------:R-:W-:Y:S02]  /*7290*/  DADD R48, R42.reuse, 1 ;  /* 0x3ff000002a307429 */ /* 0x040fe40000000000 */
[----:B------:R-:W-:-:S04]  /*72a0*/  DADD R42, R42, -1 ;  /* 0xbff000002a2a7429 */ /* 0x000fc80000000000 */
[----:B------:R-:W0:Y:S02]  /*72b0*/  MUFU.RCP64H R41, R49 ;  /* 0x0000003100297308 */ /* 0x000e240000001800 */
[----:B0-----:R-:W-:-:S08]  /*72c0*/  DFMA R46, -R48, R40, 1 ;  /* 0x3ff00000302e742b */ /* 0x001fd00000000128 */
[----:B------:R-:W-:-:S08]  /*72d0*/  DFMA R46, R46, R46, R46 ;  /* 0x0000002e2e2e722b */ /* 0x000fd0000000002e */
[----:B------:R-:W-:-:S08]  /*72e0*/  DFMA R46, R40, R46, R40 ;  /* 0x0000002e282e722b */ /* 0x000fd00000000028 */
[----:B------:R-:W-:-:S08]  /*72f0*/  DMUL R40, R42, R46 ;  /* 0x0000002e2a287228 */ /* 0x000fd00000000000 */
[----:B------:R-:W-:-:S08]  /*7300*/  DFMA R40, R42, R46, R40 ;  /* 0x0000002e2a28722b */ /* 0x000fd00000000028 */
[----:B------:R-:W-:-:S08]  /*7310*/  DMUL R54, R40, R40 ;  /* 0x0000002828367228 */ /* 0x000fd00000000000 */
[----:B------:R-:W-:Y:S01]  /*7320*/  DFMA R44, R54, UR12, R44 ;  /* 0x0000000c362c7c2b */ /* 0x000fe2000800002c */
[----:B------:R-:W-:Y:S01]  /*7330*/  UMOV UR12, 0x75488a3f ;  /* 0x75488a3f000c7882 */ /* 0x000fe20000000000 */
[----:B------:R-:W-:-:S06]  /*7340*/  UMOV UR13, 0x3ef3b20a ;  /* 0x3ef3b20a000d7882 */ /* 0x000fcc0000000000 */
[----:B------:R-:W-:Y:S01]  /*7350*/  DFMA R48, R54, R44, UR12 ;  /* 0x0000000c36307e2b */ /* 0x000fe2000800002c */
[----:B------:R-:W-:Y:S01]  /*7360*/  UMOV UR12, 0xe4faecd5 ;  /* 0xe4faecd5000c7882 */ /* 0x000fe20000000000 */
[----:B------:R-:W-:Y:S01]  /*7370*/  UMOV UR13, 0x3f1745cd ;  /* 0x3f1745cd000d7882 */ /* 0x000fe20000000000 */
[----:B------:R-:W-:-:S05]  /*7380*/  DADD R44, R42, -R40 ;  /* 0x000000002a2c7229 */ /* 0x000fca0000000828 */
[----:B------:R-:W-:Y:S01]  /*7390*/  DFMA R48, R54, R48, UR12 ;  /* 0x0000000c36307e2b */ /* 0x000fe20008000030 */
[----:B------:R-:W-:Y:S01]  /*73a0*/  UMOV UR12, 0x258a578b ;  /* 0x258a578b000c7882 */ /* 0x000fe20000000000 */
[----:B------:R-:W-:Y:S01]  /*73b0*/  UMOV UR13, 0x3f3c71c7 ;  /* 0x3f3c71c7000d7882 */ /* 0x000fe20000000000 */
[----:B------:R-:W-:-:S05]  /*73c0*/  DADD R44, R44, R44 ;  /* 0x000000002c2c7229 */ /* 0x000fca000000002c */
[----:B------:R-:W-:Y:S01]  /*73d0*/  DFMA R48, R54, R48, UR12 ;  /* 0x0000000c36307e2b */ /* 0x000fe20008000030 */
[----:B------:R-:W-:Y:S01]  /*73e0*/  UMOV UR12, 0x9242b910 ;  /* 0x9242b910000c7882 */ /* 0x000fe20000000000 */
[----:B------:R-:W-:Y:S01]  /*73f0*/  UMOV UR13, 0x3f624924 ;  /* 0x3f624924000d7882 */ /* 0x000fe20000000000 */
[----:B------:R-:W-:-:S05]  /*7400*/  DFMA R44, R42, -R40, R44 ;  /* 0x800000282a2c722b */ /* 0x000fca000000002c */
[----:B------:R-:W-:Y:S01]  /*7410*/  DFMA R48, R54, R48, UR12 ;  /* 0x0000000c36307e2b */ /* 0x000fe20008000030 */
[----:B------:R-:W-:Y:S01]  /*7420*/  UMOV UR12, 0x99999dfb ;  /* 0x99999dfb000c7882 */ /* 0x000fe20000000000 */
[----:B------:R-:W-:Y:S01]  /*7430*/  UMOV UR13, 0x3f899999 ;  /* 0x3f899999000d7882 */ /* 0x000fe20000000000 */
[----:B------:R-:W-:-:S05]  /*7440*/  DMUL R44, R46, R44 ;  /* 0x0000002c2e2c7228 */ /* 0x000fca0000000000 */
[----:B------:R-:W-:Y:S01]  /*7450*/  DFMA R48, R54, R48, UR12 ;  /* 0x0000000c36307e2b */ /* 0x000fe20008000030 */
[----:B------:R-:W-:Y:S01]  /*7460*/  UMOV UR12, 0x55555555 ;  /* 0x55555555000c7882 */ /* 0x000fe20000000000 */
[----:B------:R-:W-:-:S03]  /*7470*/  UMOV UR13, 0x3fb55555 ;  /* 0x3fb55555000d7882 */ /* 0x000fc60000000000 */
[----:B------:R-:W-:Y:S02]  /*7480*/  VIADD R51, R45, 0x100000 ;  /* 0x001000002d337836 */ /* 0x000fe40000000000 */
[----:B------:R-:W-:Y:S01]  /*7490*/  IMAD.MOV.U32 R50, RZ, RZ, R44 ;  /* 0x000000ffff327224 */ /* 0x000fe200078e002c */
[----:B------:R-:W-:-:S08]  /*74a0*/  DFMA R42, R54, R48, UR12 ;  /* 0x0000000c362a7e2b */ /* 0x000fd00008000030 */
[----:B------:R-:W-:Y:S01]  /*74b0*/  DADD R46, -R42, UR12 ;  /* 0x0000000c2a2e7e29 */ /* 0x000fe20008000100 */
[----:B------:R-:W-:Y:S01]  /*74c0*/  UMOV UR12, 0xb9e7b0 ;  /* 0x00b9e7b0000c7882 */ /* 0x000fe20000000000 */
[----:B------:R-:W-:-:S06]  /*74d0*/  UMOV UR13, 0x3c46a4cb ;  /* 0x3c46a4cb000d7882 */ /* 0x000fcc0000000000 */
[----:B------:R-:W-:Y:S02]  /*74e0*/  DFMA R46, R54, R48, R46 ;  /* 0x00000030362e722b */ /* 0x000fe4000000002e */
[----:B------:R-:W-:-:S06]  /*74f0*/  DMUL R48, R40, R40 ;  /* 0x0000002828307228 */ /* 0x000fcc0000000000 */
[----:B------:R-:W-:Y:S01]  /*7500*/  DADD R46, R46, -UR12 ;  /* 0x8000000c2e2e7e29 */ /* 0x000fe20008000000 */
[----:B------:R-:W-:Y:S01]  /*7510*/  UMOV UR12, 0x80000000 ;  /* 0x80000000000c7882 */ /* 0x000fe20000000000 */
[----:B------:R-:W-:Y:S01]  /*7520*/  DFMA R52, R40, R40, -R48 ;  /* 0x000000282834722b */ /* 0x000fe20000000830 */
[----:B------:R-:W-:-:S07]  /*7530*/  UMOV UR13, 0x43300000 ;  /* 0x43300000000d7882 */ /* 0x000fce0000000000 */
[C---:B------:R-:W-:Y:S02]  /*7540*/  DFMA R50, R40.reuse, R50, R52 ;  /* 0x000000322832722b */ /* 0x040fe40000000034 */
[----:B------:R-:W-:-:S08]  /*7550*/  DMUL R52, R40, R48 ;  /* 0x0000003028347228 */ /* 0x000fd00000000000 */
[----:B------:R-:W-:-:S08]  /*7560*/  DFMA R54, R40, R48, -R52 ;  /* 0x000000302836722b */ /* 0x000fd00000000834 */
[----:B------:R-:W-:Y:S02]  /*7570*/  DFMA R54, R44, R48, R54 ;  /* 0x000000302c36722b */ /* 0x000fe40000000036 */
[----:B------:R-:W-:-:S06]  /*7580*/  DADD R48, R42, R46 ;  /* 0x000000002a307229 */ /* 0x000fcc000000002e */
[----:B------:R-:W-:Y:S02]  /*7590*/  DFMA R50, R40, R50, R54 ;  /* 0x000000322832722b */ /* 0x000fe40000000036 */
[----:B------:R-:W-:-:S08]  /*75a0*/  DADD R54, R42, -R48 ;  /* 0x000000002a367229 */ /* 0x000fd00000000830 */
[----:B------:R-:W-:Y:S02]  /*75b0*/  DADD R54, R46, R54 ;  /* 0x000000002e367229 */ /* 0x000fe40000000036 */
[----:B------:R-:W-:-:S08]  /*75c0*/  DMUL R46, R48, R52 ;  /* 0x00000034302e7228 */ /* 0x000fd00000000000 */
[----:B------:R-:W-:-:S08]  /*75d0*/  DFMA R42, R48, R52, -R46 ;  /* 0x00000034302a722b */ /* 0x000fd0000000082e */
[----:B------:R-:W-:-:S08]  /*75e0*/  DFMA R42, R48, R50, R42 ;  /* 0x00000032302a722b */ /* 0x000fd0000000002a */
[----:B------:R-:W-:-:S08]  /*75f0*/  DFMA R54, R54, R52, R42 ;  /* 0x000000343636722b */ /* 0x000fd0000000002a */
[----:B------:R-:W-:-:S08]  /*7600*/  DADD R48, R46, R54 ;  /* 0x000000002e307229 */ /* 0x000fd00000000036 */
[--C-:B------:R-:W-:Y:S02]  /*7610*/  DADD R42, R40, R48.reuse ;  /* 0x00000000282a7229 */ /* 0x100fe40000000030 */
[----:B------:R-:W-:-:S06]  /*7620*/  DADD R46, R46, -R48 ;  /* 0x000000002e2e7229 */ /* 0x000fcc0000000830 */
[----:B------:R-:W-:Y:S02]  /*7630*/  DADD R40, R40, -R42 ;  /* 0x0000000028287229 */ /* 0x000fe4000000082a */
[----:B------:R-:W-:-:S06]  /*7640*/  DADD R46, R54, R46 ;  /* 0x00000000362e7229 */ /* 0x000fcc000000002e */
[----:B------:R-:W-:-:S08]  /*7650*/  DADD R40, R48, R40 ;  /* 0x0000000030287229 */ /* 0x000fd00000000028 */
[----:B------:R-:W-:Y:S01]  /*7660*/  DADD R46, R46, R40 ;  /* 0x000000002e2e7229 */ /* 0x000fe20000000028 */
[C---:B------:R-:W-:Y:S02]  /*7670*/  VIADD R40, R60.reuse, 0xfffffc01 ;  /* 0xfffffc013c287836 */ /* 0x040fe40000000000 */
[----:B------:R-:W-:Y:S02]  /*7680*/  @P3 VIADD R40, R60, 0xfffffc02 ;  /* 0xfffffc023c283836 */ /* 0x000fe40000000000 */
[----:B------:R-:W-:-:S03]  /*7690*/  IMAD.MOV.U32 R41, RZ, RZ, 0x43300000 ;  /* 0x43300000ff297424 */ /* 0x000fc600078e00ff */
[----:B------:R-:W-:Y:S01]  /*76a0*/  DADD R44, R44, R46 ;  /* 0x000000002c2c7229 */ /* 0x000fe2000000002e */
[----:B------:R-:W-:-:S06]  /*76b0*/  LOP3.LUT R40, R40, 0x80000000, RZ, 0x3c, !PT ;  /* 0x8000000028287812 */ /* 0x000fcc00078e3cff */
[----:B------:R-:W-:Y:S01]  /*76c0*/  DADD R46, R40, -UR12 ;  /* 0x8000000c282e7e29 */ /* 0x000fe20008000000 */
[----:B------:R-:W-:Y:S01]  /*76d0*/  UMOV UR12, 0xfefa39ef ;  /* 0xfefa39ef000c7882 */ /* 0x000fe20000000000 */
[----:B------:R-:W-:Y:S01]  /*76e0*/  DADD R48, R42, R44 ;  /* 0x000000002a307229 */ /* 0x000fe2000000002c */
[----:B------:R-:W-:-:S07]  /*76f0*/  UMOV UR13, 0x3fe62e42 ;  /* 0x3fe62e42000d7882 */ /* 0x000fce0000000000 */
[--C-:B------:R-:W-:Y:S01]  /*7700*/  DFMA R40, R46, UR12, R48.reuse ;  /* 0x0000000c2e287c2b */ /* 0x100fe20008000030 */
[----:B------:R-:W-:Y:S01]  /*7710*/  UMOV UR12, 0x3b39803f ;  /* 0x3b39803f000c7882 */ /* 0x000fe20000000000 */
[----:B------:R-:W-:Y:S01]  /*7720*/  DADD R50, R42, -R48 ;  /* 0x000000002a327229 */ /* 0x000fe20000000830 */
[----:B------:R-:W-:-:S05]  /*7730*/  UMOV UR13, 0x3c7abc9e ;  /* 0x3c7abc9e000d7882 */ /* 0x000fca0000000000 */
[----:B------:R-:W-:Y:S02]  /*7740*/  DFMA R42, R46, -UR24, R40 ;  /* 0x800000182e2a7c2b */ /* 0x000fe40008000028 */
[----:B------:R-:W-:-:S06]  /*7750*/  DADD R50, R44, R50 ;  /* 0x000000002c327229 */ /* 0x000fcc0000000032 */
[----:B------:R-:W-:Y:S01]  /*7760*/  DADD R42, -R48, R42 ;  /* 0x00000000302a7229 */ /* 0x000fe2000000012a */
[----:B------:R-:W-:Y:S02]  /*7770*/  IMAD.MOV.U32 R48, RZ, RZ, 0x652b82fe ;  /* 0x652b82feff307424 */ /* 0x000fe400078e00ff */
[----:B------:R-:W-:-:S05]  /*7780*/  IMAD.MOV.U32 R49, RZ, RZ, 0x3ff71547 ;  /* 0x3ff71547ff317424 */ /* 0x000fca00078e00ff */
[----:B------:R-:W-:-:S08]  /*7790*/  DADD R42, R50, -R42 ;  /* 0x00000000322a7229 */ /* 0x000fd0000000082a */
[----:B------:R-:W-:Y:S01]  /*77a0*/  DFMA R46, R46, UR12, R42 ;  /* 0x0000000c2e2e7c2b */ /* 0x000fe2000800002a */
[----:B------:R-:W-:-:S04]  /*77b0*/  ULOP3.LUT UR12, UR7, 0xff0fffff, URZ, 0xc0, !UPT ;  /* 0xff0fffff070c7892 */ /* 0x000fc8000f8ec0ff */
[----:B------:R-:W-:-:S03]  /*77c0*/  USEL UR13, UR12, UR7, UP0 ;  /* 0x000000070c0d7287 */ /* 0x000fc60008000000 */
[----:B------:R-:W-:Y:S01]  /*77d0*/  DADD R42, R40, R46 ;  /* 0x00000000282a7229 */ /* 0x000fe2000000002e */
[----:B------:R-:W-:-:S07]  /*77e0*/  UMOV UR12, UR6 ;  /* 0x00000006000c7c82 */ /* 0x000fce0008000000 */
[----:B------:R-:W-:Y:S02]  /*77f0*/  DADD R44, R40, -R42 ;  /* 0x00000000282c7229 */ /* 0x000fe4000000082a */
[----:B------:R-:W-:-:S06]  /*7800*/  DMUL R40, R42, UR12 ;  /* 0x0000000c2a287c28 */ /* 0x000fcc0008000000 */
[----:B------:R-:W-:Y:S02]  /*7810*/  DADD R44, R46, R44 ;  /* 0x000000002e2c7229 */ /* 0x000fe4000000002c */
[----:B------:R-:W-:-:S08]  /*7820*/  DFMA R42, R42, UR12, -R40 ;  /* 0x0000000c2a2a7c2b */ /* 0x000fd00008000828 */
[----:B------:R-:W-:Y:S01]  /*7830*/  DFMA R44, R44, UR12, R42 ;  /* 0x0000000c2c2c7c2b */ /* 0x000fe2000800002a */
[----:B------:R-:W-:Y:S01]  /*7840*/  UMOV UR12, 0x3b39803f ;  /* 0x3b39803f000c7882 */ /* 0x000fe20000000000 */
[----:B------:R-:W-:-:S06]  /*7850*/  UMOV UR13, 0x3c7abc9e ;  /* 0x3c7abc9e000d7882 */ /* 0x000fcc0000000000 */
[----:B------:R-:W-:-:S08]  /*7860*/  DADD R50, R40, R44 ;  /* 0x0000000028327229 */ /* 0x000fd0000000002c */
[----:B------:R-:W-:Y:S02]  /*7870*/  DFMA R48, R50, R48, 6.75539944105574400000e+15 ;  /* 0x433800003230742b */ /* 0x000fe40000000030 */
[----:B------:R-:W-:Y:S01]  /*7880*/  FSETP.GEU.AND P2, PT, |R51|, 4.1917929649353027344, PT ;  /* 0x4086232b3300780b */ /* 0x000fe20003f4e200 */
[----:B------:R-:W-:-:S05]  /*7890*/  DADD R40, R40, -R50 ;  /* 0x0000000028287229 */ /* 0x000fca0000000832 */
[----:B------:R-:W-:-:S03]  /*78a0*/  DADD R42, R48, -6.75539944105574400000e+15 ;  /* 0xc3380000302a7429 */ /* 0x000fc60000000000 */
[----:B------:R-:W-:-:S05]  /*78b0*/  DADD R44, R44, R40 ;  /* 0x000000002c2c7229 */ /* 0x000fca0000000028 */
[----:B------:R-:W-:-:S08]  /*78c0*/  DFMA R46, R42, -UR24, R50 ;  /* 0x800000182a2e7c2b */ /* 0x000fd00008000032 */
[----:B------:R-:W-:Y:S01]  /*78d0*/  DFMA R46, R42, -UR12, R46 ;  /* 0x8000000c2a2e7c2b */ /* 0x000fe2000800002e */
[----:B------:R-:W-:Y:S01]  /*78e0*/  UMOV UR12, 0x69ce2bdf ;  /* 0x69ce2bdf000c7882 */ /* 0x000fe20000000000 */
[----:B------:R-:W-:Y:S01]  /*78f0*/  IMAD.MOV.U32 R42, RZ, RZ, -0x35dec16 ;  /* 0xfca213eaff2a7424 */ /* 0x000fe200078e00ff */
[----:B------:R-:W-:Y:S01]  /*7900*/  UMOV UR13, 0x3e5ade15 ;  /* 0x3e5ade15000d7882 */ /* 0x000fe20000000000 */
[----:B------:R-:W-:-:S06]  /*7910*/  IMAD.MOV.U32 R43, RZ, RZ, 0x3e928af3 ;  /* 0x3e928af3ff2b7424 */ /* 0x000fcc00078e00ff */
[----:B------:R-:W-:Y:S01]  /*7920*/  DFMA R42, R46, UR12, R42 ;  /* 0x0000000c2e2a7c2b */ /* 0x000fe2000800002a */
[----:B------:R-:W-:Y:S01]  /*7930*/  UMOV UR12, 0x62401315 ;  /* 0x62401315000c7882 */ /* 0x000fe20000000000 */
[----:B------:R-:W-:-:S06]  /*7940*/  UMOV UR13, 0x3ec71dee ;  /* 0x3ec71dee000d7882 */ /* 0x000fcc0000000000 */
[----:B------:R-:W-:Y:S01]  /*7950*/  DFMA R42, R46, R42, UR12 ;  /* 0x0000000c2e2a7e2b */ /* 0x000fe2000800002a */
        /* <DEDUP_REMOVED lines=20> */
[----:B------:R-:W-:-:S08]  /*7aa0*/  DFMA R42, R46, R42, UR12 ;  /* 0x0000000c2e2a7e2b */ /* 0x000fd0000800002a */
[----:B------:R-:W-:-:S08]  /*7ab0*/  DFMA R42, R46, R42, 1 ;  /* 0x3ff000002e2a742b */ /* 0x000fd0000000002a */
[----:B------:R-:W-:-:S10]  /*7ac0*/  DFMA R42, R46, R42, 1 ;  /* 0x3ff000002e2a742b */ /* 0x000fd4000000002a */
[----:B------:R-:W-:Y:S02]  /*7ad0*/  IMAD R47, R48, 0x100000, R43 ;  /* 0x00100000302f7824 */ /* 0x000fe400078e022b */
[----:B------:R-:W-:Y:S01]  /*7ae0*/  IMAD.MOV.U32 R46, RZ, RZ, R42 ;  /* 0x000000ffff2e7224 */ /* 0x000fe200078e002a */
[----:B------:R-:W-:Y:S06]  /*7af0*/  @!P2 BRA `(.L_x_199) ;  /* 0x000000000030a947 */ /* 0x000fec0003800000 */
[----:B------:R-:W-:Y:S01]  /*7b00*/  FSETP.GEU.AND P2, PT, |R51|, 4.2275390625, PT ;  /* 0x408748003300780b */ /* 0x000fe20003f4e200 */
[C---:B------:R-:W-:Y:S02]  /*7b10*/  DADD R46, R50.reuse, +INF ;  /* 0x7ff00000322e7429 */ /* 0x040fe40000000000 */
[----:B------:R-:W-:-:S08]  /*7b20*/  DSETP.GEU.AND P3, PT, R50, RZ, PT ;  /* 0x000000ff3200722a */ /* 0x000fd00003f6e000 */
[----:B------:R-:W-:Y:S02]  /*7b30*/  FSEL R46, R46, RZ, P3 ;  /* 0x000000ff2e2e7208 */ /* 0x000fe40001800000 */
[----:B------:R-:W-:Y:S02]  /*7b40*/  @!P2 LEA.HI R40, R48, R48, RZ, 0x1 ;  /* 0x000000303028a211 */ /* 0x000fe400078f08ff */
[----:B------:R-:W-:Y:S02]  /*7b50*/  FSEL R47, R47, RZ, P3 ;  /* 0x000000ff2f2f7208 */ /* 0x000fe40001800000 */
[----:B------:R-:W-:-:S05]  /*7b60*/  @!P2 SHF.R.S32.HI R40, RZ, 0x1, R40 ;  /* 0x00000001ff28a819 */ /* 0x000fca0000011428 */
[----:B------:R-:W-:Y:S02]  /*7b70*/  @!P2 IMAD.IADD R41, R48, 0x1, -R40 ;  /* 0x000000013029a824 */ /* 0x000fe400078e0a28 */
[----:B------:R-:W-:Y:S02]  /*7b80*/  @!P2 IMAD R43, R40, 0x100000, R43 ;  /* 0x00100000282ba824 */ /* 0x000fe400078e022b */
[----:B------:R-:W-:Y:S01]  /*7b90*/  @!P2 IMAD.MOV.U32 R40, RZ, RZ, RZ ;  /* 0x000000ffff28a224 */ /* 0x000fe200078e00ff */
[----:B------:R-:W-:-:S06]  /*7ba0*/  @!P2 LEA R41, R41, 0x3ff00000, 0x14 ;  /* 0x3ff000002929a811 */ /* 0x000fcc00078ea0ff */
[----:B------:R-:W-:-:S11]  /*7bb0*/  @!P2 DMUL R46, R42, R40 ;  /* 0x000000282a2ea228 */ /* 0x000fd60000000000 */
.L_x_199:
[----:B------:R-:W-:Y:S01]  /*7bc0*/  DFMA R44, R44, R46, R46 ;  /* 0x0000002e2c2c722b */ /* 0x000fe2000000002e */
[----:B------:R-:W-:Y:S01]  /*7bd0*/  IMAD.MOV.U32 R42, RZ, RZ, R58 ;  /* 0x000000ffff2a7224 */ /* 0x000fe200078e003a */
[----:B------:R-:W-:Y:S01]  /*7be0*/  DSETP.NEU.AND P2, PT, |R46|, +INF , PT ;  /* 0x7ff000002e00742a */ /* 0x000fe20003f4d200 */
[----:B------:R-:W-:-:S07]  /*7bf0*/  IMAD.MOV.U32 R43, RZ, RZ, 0x0 ;  /* 0x00000000ff2b7424 */ /* 0x000fce00078e00ff */
[----:B------:R-:W-:Y:S02]  /*7c00*/  FSEL R40, R46, R44, !P2 ;  /* 0x0000002c2e287208 */ /* 0x000fe40005000000 */
[----:B------:R-:W-:Y:S01]  /*7c10*/  FSEL R41, R47, R45, !P2 ;  /* 0x0000002d2f297208 */ /* 0x000fe20005000000 */
[----:B------:R-:W-:Y:S06]  /*7c20*/  RET.REL.NODEC R42 `(_ZN3cub18CUB_300001_SM_10006detail6reduce18DeviceReduceKernelINS2_10policy_hubIdyN4cuda3std3__44plusIdEEE10Policy1000EN6thrust24THRUST_300001_SM_1000_NS10device_ptrIKdEEyS9_d13power_functorEEvT0_PT3_T1_NS0_13GridEvenShareISL_EET2_T4_) ;  /* 0xffffff802af47950 */ /* 0x000fec0003c3ffff */
.L_x_200:
        /* <DEDUP_REMOVED lines=13> */
.L_x_779:


//--------------------- .text._ZN3cub18CUB_300001_SM_10006detail6reduce28DeviceReduceSingleTileKernelINS2_10policy_hubIdyN4cuda3std3__44plusIdEEE10Policy1000EN6thrust24THRUST_300001_SM_1000_NS10device_ptrIKdEEPdyS9_dd13power_functorEEvT0_T1_T2_T3_T4_T6_ --------------------------
	.section	.text._ZN3cub18CUB_300001_SM_10006detail6reduce28DeviceReduceSingleTileKernelINS2_10policy_hubIdyN4cuda3std3__44plusIdEEE10Policy1000EN6thrust24THRUST_300001_SM_1000_NS10device_ptrIKdEEPdyS9_dd13power_functorEEvT0_T1_T2_T3_T4_T6_,"ax",@progbits
	.align	128
        .global         _ZN3cub18CUB_300001_SM_10006detail6reduce28DeviceReduceSingleTileKernelINS2_10policy_hubIdyN4cuda3std3__44plusIdEEE10Policy1000EN6thrust24THRUST_300001_SM_1000_NS10device_ptrIKdEEPdyS9_dd13power_functorEEvT0_T1_T2_T3_T4_T6_
        .type           _ZN3cub18CUB_300001_SM_10006detail6reduce28DeviceReduceSingleTileKernelINS2_10policy_hubIdyN4cuda3std3__44plusIdEEE10Policy1000EN6thrust24THRUST_300001_SM_1000_NS10device_ptrIKdEEPdyS9_dd13power_functorEEvT0_T1_T2_T3_T4_T6_,@function
        .size           _ZN3cub18CUB_300001_SM_10006detail6reduce28DeviceReduceSingleTileKernelINS2_10policy_hubIdyN4cuda3std3__44plusIdEEE10Policy1000EN6thrust24THRUST_300001_SM_1000_NS10device_ptrIKdEEPdyS9_dd13power_functorEEvT0_T1_T2_T3_T4_T6_,(.L_x_780 - _ZN3cub18CUB_300001_SM_10006detail6reduce28DeviceReduceSingleTileKernelINS2_10policy_hubIdyN4cuda3std3__44plusIdEEE10Policy1000EN6thrust24THRUST_300001_SM_1000_NS10device_ptrIKdEEPdyS9_dd13power_functorEEvT0_T1_T2_T3_T4_T6_)
        .other          _ZN3cub18CUB_300001_SM_10006detail6reduce28DeviceReduceSingleTileKernelINS2_10policy_hubIdyN4cuda3std3__44plusIdEEE10Policy1000EN6thrust24THRUST_300001_SM_1000_NS10device_ptrIKdEEPdyS9_dd13power_functorEEvT0_T1_T2_T3_T4_T6_,@"STO_CUDA_ENTRY STV_DEFAULT"
_ZN3cub18CUB_300001_SM_10006detail6reduce28DeviceReduceSingleTileKernelINS2_10policy_hubIdyN4cuda3std3__44plusIdEEE10Policy1000EN6thrust24THRUST_300001_SM_1000_NS10device_ptrIKdEEPdyS9_dd13power_functorEEvT0_T1_T2_T3_T4_T6_:
.text._ZN3cub18CUB_300001_SM_10006detail6reduce28DeviceReduceSingleTileKernelINS2_10policy_hubIdyN4cuda3std3__44plusIdEEE10Policy1000EN6thrust24THRUST_300001_SM_1000_NS10device_ptrIKdEEPdyS9_dd13power_functorEEvT0_T1_T2_T3_T4_T6_:
[----:B------:R-:W-:Y:S01]  /*0000*/  LDC R1, c[0x0][0x37c] ;  /* 0x0000df00ff017b82 */ /* 0x000fe20000000800 */
[----:B------:R-:W0:Y:S01]  /*0010*/  LDCU.64 UR6, c[0x0][0x390] ;  /* 0x00007200ff0677ac */ /* 0x000e220008000a00 */
[----:B------:R-:W1:Y:S01]  /*0020*/  LDCU.64 UR10, c[0x0][0x358] ;  /* 0x00006b00ff0a77ac */ /* 0x000e620008000a00 */
[----:B0-----:R-:W-:-:S04]  /*0030*/  UISETP.NE.U32.AND UP0, UPT, UR6, URZ, UPT ;  /* 0x000000ff0600728c */ /* 0x001fc8000bf05070 */
[----:B------:R-:W-:-:S09]  /*0040*/  UISETP.NE.AND.EX UP0, UPT, UR7, URZ, UPT, UP0 ;  /* 0x000000ff0700728c */ /* 0x000fd2000bf05300 */
[----:B-1----:R-:W-:Y:S05]  /*0050*/  BRA.U UP0, `(.L_x_201) ;  /* 0x00000001001c7547 */ /* 0x002fea000b800000 */
[----:B------:R-:W0:Y:S02]  /*0060*/  S2R R0, SR_TID.X ;  /* 0x0000000000007919 */ /* 0x000e240000002100 */
[----:B0-----:R-:W-:-:S13]  /*0070*/  ISETP.NE.AND P0, PT, R0, RZ, PT ;  /* 0x000000ff0000720c */ /* 0x001fda0003f05270 */
[----:B------:R-:W-:Y:S05]  /*0080*/  @P0 EXIT ;  /* 0x000000000000094d */ /* 0x000fea0003800000 */
[----:B------:R-:W0:Y:S08]  /*0090*/  LDC.64 R2, c[0x0][0x388] ;  /* 0x0000e200ff027b82 */ /* 0x000e300000000a00 */
[----:B------:R-:W0:Y:S02]  /*00a0*/  LDC.64 R4, c[0x0][0x3a0] ;  /* 0x0000e800ff047b82 */ /* 0x000e240000000a00 */
[----:B0-----:R-:W-:Y:S01]  /*00b0*/  STG.E.64 desc[UR10][R2.64], R4 ;  /* 0x0000000402007986 */ /* 0x001fe2000c101b0a */
[----:B------:R-:W-:Y:S05]  /*00c0*/  EXIT ;  /* 0x000000000000794d */ /* 0x000fea0003800000 */
.L_x_201:
[----:B------:R-:W-:Y:S01]  /*00d0*/  UISETP.GT.U32.AND UP0, UPT, UR6, 0xdff, UPT ;  /* 0x00000dff0600788c */ /* 0x000fe2000bf04070 */
[----:B------:R-:W-:Y:S01]  /*00e0*/  BSSY.RECONVERGENT B0, `(.L_x_202) ;  /* 0x00006f8000007945 */ /* 0x000fe20003800200 */
[----:B------:R-:W0:Y:S02]  /*00f0*/  LDCU.64 UR4, c[0x0][0x3a8] ;  /* 0x00007500ff0477ac */ /* 0x000e240008000a00 */
[----:B------:R-:W-:-:S09]  /*0100*/  UISETP.GT.U32.AND.EX UP0, UPT, UR7, URZ, UPT, UP0 ;  /* 0x000000ff0700728c */ /* 0x000fd2000bf04100 */
[----:B------:R-:W-:Y:S05]  /*0110*/  BRA.U UP0, `(.L_x_203) ;  /* 0x0000002100547547 */ /* 0x000fea000b800000 */
[----:B------:R-:W1:Y:S01]  /*0120*/  S2R R2, SR_TID.X ;  /* 0x0000000000027919 */ /* 0x000e620000002100 */
[----:B------:R-:W-:Y:S01]  /*0130*/  BSSY.RECONVERGENT B1, `(.L_x_204) ;  /* 0x0000054000017945 */ /* 0x000fe20003800200 */
[----:B------:R-:W-:Y:S02]  /*0140*/  CS2R R14, SRZ ;  /* 0x00000000000e7805 */ /* 0x000fe4000001ff00 */
[----:B-1----:R-:W-:Y:S01]  /*0150*/  ISETP.GE.U32.AND P0, PT, R2, UR6, PT ;  /* 0x0000000602007c0c */ /* 0x002fe2000bf06070 */
[----:B------:R-:W-:-:S12]  /*0160*/  IMAD.MOV.U32 R3, RZ, RZ, R2 ;  /* 0x000000ffff037224 */ /* 0x000fd800078e0002 */
[----:B------:R-:W-:Y:S05]  /*0170*/  @P0 BRA `(.L_x_205) ;  /* 0x00000004003c0947 */ /* 0x000fea0003800000 */
[----:B------:R-:W1:Y:S08]  /*0180*/  LDC.64 R4, c[0x0][0x380] ;  /* 0x0000e000ff047b82 */ /* 0x000e700000000a00 */
[----:B------:R-:W2:Y:S01]  /*0190*/  LDC.64 R6, c[0x0][0x3a8] ;  /* 0x0000ea00ff067b82 */ /* 0x000ea20000000a00 */
[----:B-1----:R-:W-:-:S06]  /*01a0*/  IMAD.WIDE.U32 R4, R2, 0x8, R4 ;  /* 0x0000000802047825 */ /* 0x002fcc00078e0004 */
[----:B------:R-:W3:Y:S01]  /*01b0*/  LDG.E.64 R4, desc[UR10][R4.64] ;  /* 0x0000000a04047981 */ /* 0x000ee2000c1e1b00 */
[----:B------:R-:W-:Y:S01]  /*01c0*/  BSSY.RECONVERGENT B2, `(.L_x_206) ;  /* 0x0000023000027945 */ /* 0x000fe20003800200 */
[----:B--2---:R-:W-:-:S04]  /*01d0*/  SHF.R.U32.HI R0, RZ, 0x14, R7 ;  /* 0x00000014ff007819 */ /* 0x004fc80000011607 */
[----:B------:R-:W-:-:S05]  /*01e0*/  LOP3.LUT R0, R0, 0x7ff, RZ, 0xc0, !PT ;  /* 0x000007ff00007812 */ /* 0x000fca00078ec0ff */
[----:B------:R-:W-:-:S05]  /*01f0*/  VIADD R3, R0, 0xfffffc0c ;  /* 0xfffffc0c00037836 */ /* 0x000fca0000000000 */
[CC--:B------:R-:W-:Y:S02]  /*0200*/  SHF.L.U32 R0, R6.reuse, R3.reuse, RZ ;  /* 0x0000000306007219 */ /* 0x0c0fe400000006ff */
[----:B------:R-:W-:Y:S02]  /*0210*/  SHF.L.U64.HI R3, R6, R3, R7 ;  /* 0x0000000306037219 */ /* 0x000fe40000010207 */
[----:B------:R-:W-:-:S04]  /*0220*/  ISETP.NE.U32.AND P0, PT, R0, RZ, PT ;  /* 0x000000ff0000720c */ /* 0x000fc80003f05070 */
[----:B------:R-:W-:-:S04]  /*0230*/  ISETP.NE.AND.EX P0, PT, R3, -0x80000000, PT, P0 ;  /* 0x800000000300780c */ /* 0x000fc80003f05300 */
[----:B------:R-:W-:Y:S01]  /*0240*/  PLOP3.LUT P1, PT, P0, PT, PT, 0x8, 0x80 ;  /* 0x000000000080781c */ /* 0x000fe2000072e170 */
[----:B---3--:R-:W-:-:S06]  /*0250*/  DSETP.NEU.AND P2, PT, R4, RZ, PT ;  /* 0x000000ff0400722a */ /* 0x008fcc0003f4d000 */
[----:B------:R-:W-:-:S08]  /*0260*/  ISETP.GE.OR P3, PT, R7, RZ, P2 ;  /* 0x000000ff0700720c */ /* 0x000fd00001766670 */
[----:B------:R-:W1:Y:S01]  /*0270*/  @!P2 LDC.64 R10, c[0x0][0x3a8] ;  /* 0x0000ea00ff0aab82 */ /* 0x000e620000000a00 */
[----:B------:R-:W-:Y:S01]  /*0280*/  @!P2 IMAD.MOV.U32 R6, RZ, RZ, RZ ;  /* 0x000000ffff06a224 */ /* 0x000fe200078e00ff */
[----:B-1----:R-:W-:-:S06]  /*0290*/  @!P2 DSETP.NEU.AND P1, PT, |R10|, 0.5, !P0 ;  /* 0x3fe000000a00a42a */ /* 0x002fcc000472d200 */
[----:B------:R-:W-:-:S04]  /*02a0*/  @!P2 SEL R7, R5, RZ, P1 ;  /* 0x000000ff0507a207 */ /* 0x000fc80000800000 */
[----:B------:R-:W-:Y:S01]  /*02b0*/  @!P3 LOP3.LUT R7, R7, 0x7ff00000, RZ, 0xfc, !PT ;  /* 0x7ff000000707b812 */ /* 0x000fe200078efcff */
[----:B------:R-:W-:Y:S06]  /*02c0*/  @!P2 BRA `(.L_x_207) ;  /* 0x000000000048a947 */ /* 0x000fec0003800000 */
[----:B------:R-:W-:Y:S01]  /*02d0*/  DADD R64, -RZ, |R4| ;  /* 0x00000000ff407229 */ /* 0x000fe20000000504 */
[----:B------:R-:W-:Y:S01]  /*02e0*/  BSSY.RECONVERGENT B3, `(.L_x_208) ;  /* 0x0000003000037945 */ /* 0x000fe20003800200 */
[----:B------:R-:W-:-:S09]  /*02f0*/  MOV R0, 0x310 ;  /* 0x0000031000007802 */ /* 0x000fd20000000f00 */
[----:B0-----:R-:W-:Y:S05]  /*0300*/  CALL.REL.NOINC `($_ZN3cub18CUB_300001_SM_10006detail6reduce28DeviceReduceSingleTileKernelINS2_10policy_hubIdyN4cuda3std3__44plusIdEEE10Policy1000EN6thrust24THRUST_300001_SM_1000_NS10device_ptrIKdEEPdyS9_dd13power_functorEEvT0_T1_T2_T3_T4_T6_$__internal_accurate_pow) ;  /* 0x0000006c00707944 */ /* 0x001fea0003c00000 */
[----:B------:R-:W-:Y:S05]  /*0310*/  BSYNC.RECONVERGENT B3 ;  /* 0x0000000000037941 */ /* 0x000fea0003800200 */
.L_x_208:
[----:B------:R-:W0:Y:S01]  /*0320*/  LDCU.64 UR6, c[0x0][0x3a8] ;  /* 0x00007500ff0677ac */ /* 0x000e220008000a00 */
[----:B------:R-:W-:Y:S01]  /*0330*/  DADD R8, -RZ, -R40 ;  /* 0x00000000ff087229 */ /* 0x000fe20000000928 */
[----:B------:R-:W-:-:S09]  /*0340*/  ISETP.GE.AND P2, PT, R5, RZ, PT ;  /* 0x000000ff0500720c */ /* 0x000fd20003f46270 */
[----:B------:R-:W-:Y:S02]  /*0350*/  FSEL R3, R8, R40, P1 ;  /* 0x0000002808037208 */ /* 0x000fe40000800000 */
[----:B------:R-:W-:Y:S01]  /*0360*/  FSEL R8, R9, R41, P1 ;  /* 0x0000002909087208 */ /* 0x000fe20000800000 */
[----:B0-----:R-:W-:Y:S02]  /*0370*/  IMAD.U32 R10, RZ, RZ, UR6 ;  /* 0x00000006ff0a7e24 */ /* 0x001fe4000f8e00ff */
[----:B------:R-:W-:-:S04]  /*0380*/  IMAD.U32 R11, RZ, RZ, UR7 ;  /* 0x00000007ff0b7e24 */ /* 0x000fc8000f8e00ff */
[----:B------:R-:W0:Y:S02]  /*0390*/  FRND.F64.TRUNC R6, R10 ;  /* 0x0000000a00067313 */ /* 0x000e24000030d800 */
[----:B0-----:R-:W-:Y:S01]  /*03a0*/  DSETP.NEU.AND P0, PT, R6, R10, PT ;  /* 0x0000000a0600722a */ /* 0x001fe20003f0d000 */
[----:B------:R-:W-:Y:S02]  /*03b0*/  FSEL R6, R3, R40, !P2 ;  /* 0x0000002803067208 */ /* 0x000fe40005000000 */
[----:B------:R-:W-:-:S11]  /*03c0*/  FSEL R7, R8, R41, !P2 ;  /* 0x0000002908077208 */ /* 0x000fd60005000000 */
[----:B------:R-:W-:Y:S02]  /*03d0*/  @P0 FSEL R6, R6, RZ, P2 ;  /* 0x000000ff06060208 */ /* 0x000fe40001000000 */
[----:B------:R-:W-:-:S07]  /*03e0*/  @P0 FSEL R7, R7, -QNAN , P2 ;  /* 0xfff8000007070808 */ /* 0x000fce0001000000 */
.L_x_207:
[----:B0-----:R-:W-:Y:S05]  /*03f0*/  BSYNC.RECONVERGENT B2 ;  /* 0x0000000000027941 */ /* 0x001fea0003800200 */
.L_x_206:
        /* <DEDUP_REMOVED lines=19> */
.L_x_211:
        /* <DEDUP_REMOVED lines=12> */
.L_x_210:
[----:B------:R-:W-:Y:S05]  /*05f0*/  BSYNC.RECONVERGENT B2 ;  /* 0x0000000000027941 */ /* 0x000fea0003800200 */
.L_x_209:
[----:B------:R-:W-:Y:S01]  /*0600*/  DSETP.NEU.AND P0, PT, R4, 1, PT ;  /* 0x3ff000000400742a */ /* 0x000fe20003f0d000 */
[----:B------:R-:W-:Y:S01]  /*0610*/  VIADD R3, R2, 0x200 ;  /* 0x0000020002037836 */ /* 0x000fe20000000000 */
[----:B------:R-:W-:-:S04]  /*0620*/  DSETP.NEU.AND P1, PT, R10, RZ, PT ;  /* 0x000000ff0a00722a */ /* 0x000fc80003f2d000 */
[----:B------:R-:W-:Y:S02]  /*0630*/  FSEL R14, R6, RZ, P0 ;  /* 0x000000ff060e7208 */ /* 0x000fe40000000000 */
[----:B------:R-:W-:Y:S02]  /*0640*/  FSEL R6, R7, 1.875, P0 ;  /* 0x3ff0000007067808 */ /* 0x000fe40000000000 */
[----:B------:R-:W-:Y:S02]  /*0650*/  FSEL R14, R14, RZ, P1 ;  /* 0x000000ff0e0e7208 */ /* 0x000fe40000800000 */
[----:B------:R-:W-:-:S07]  /*0660*/  FSEL R15, R6, 1.875, P1 ;  /* 0x3ff00000060f7808 */ /* 0x000fce0000800000 */
.L_x_205:
[----:B0-----:R-:W-:Y:S05]  /*0670*/  BSYNC.RECONVERGENT B1 ;  /* 0x0000000000017941 */ /* 0x001fea0003800200 */
.L_x_204:
[----:B------:R-:W0:Y:S01]  /*0680*/  LDCU UR6, c[0x0][0x390] ;  /* 0x00007200ff0677ac */ /* 0x000e220008000800 */
[----:B------:R-:W-:Y:S01]  /*0690*/  BSSY.RECONVERGENT B1, `(.L_x_212) ;  /* 0x00000e9000017945 */ /* 0x000fe20003800200 */
[----:B------:R-:W1:Y:S01]  /*06a0*/  LDCU UR16, c[0x0][0x3ac] ;  /* 0x00007580ff1077ac */ /* 0x000e620008000800 */
[----:B------:R-:W2:Y:S01]  /*06b0*/  LDCU.64 UR12, c[0x0][0x3a8] ;  /* 0x00007500ff0c77ac */ /* 0x000ea20008000a00 */
[----:B------:R-:W3:Y:S01]  /*06c0*/  LDCU UR17, c[0x0][0x390] ;  /* 0x00007200ff1177ac */ /* 0x000ee20008000800 */
[----:B0-----:R-:W-:-:S13]  /*06d0*/  ISETP.GE.U32.AND P0, PT, R3, UR6, PT ;  /* 0x0000000603007c0c */ /* 0x001fda000bf06070 */
[----:B-123--:R-:W-:Y:S05]  /*06e0*/  @P0 BRA `(.L_x_213) ;  /* 0x0000000c008c0947 */ /* 0x00efea0003800000 */
[----:B------:R-:W0:Y:S01]  /*06f0*/  LDC.64 R8, c[0x0][0x3a8] ;  /* 0x0000ea00ff087b82 */ /* 0x000e220000000a00 */
[----:B------:R-:W1:Y:S01]  /*0700*/  LDCU.64 UR8, c[0x0][0x3a8] ;  /* 0x00007500ff0877ac */ /* 0x000e620008000a00 */
[----:B------:R-:W-:Y:S01]  /*0710*/  LOP3.LUT R6, RZ, R3, RZ, 0x33, !PT ;  /* 0x00000003ff067212 */ /* 0x000fe200078e33ff */
[----:B------:R-:W-:Y:S04]  /*0720*/  BSSY.RECONVERGENT B2, `(.L_x_214) ;  /* 0x0000058000027945 */ /* 0x000fe80003800200 */
[----:B------:R-:W-:-:S05]  /*0730*/  VIADD R6, R6, UR6 ;  /* 0x0000000606067c36 */ /* 0x000fca0008000000 */
[----:B------:R-:W-:Y:S01]  /*0740*/  LOP3.LUT P1, RZ, R6, 0x200, RZ, 0xc0, !PT ;  /* 0x0000020006ff7812 */ /* 0x000fe2000782c0ff */
[----:B-1----:R-:W-:Y:S02]  /*0750*/  IMAD.U32 R22, RZ, RZ, UR8 ;  /* 0x00000008ff167e24 */ /* 0x002fe4000f8e00ff */
[----:B------:R-:W-:Y:S01]  /*0760*/  IMAD.U32 R23, RZ, RZ, UR9 ;  /* 0x00000009ff177e24 */ /* 0x000fe2000f8e00ff */
[----:B0-----:R-:W-:-:S03]  /*0770*/  SHF.R.U32.HI R0, RZ, 0x14, R9 ;  /* 0x00000014ff007819 */ /* 0x001fc60000011609 */
[----:B------:R0:W1:Y:S01]  /*0780*/  FRND.F64.TRUNC R12, R22 ;  /* 0x00000016000c7313 */ /* 0x000062000030d800 */
[----:B------:R-:W-:Y:S02]  /*0790*/  ISETP.GE.AND P2, PT, R9, RZ, PT ;  /* 0x000000ff0900720c */ /* 0x000fe40003f46270 */
[----:B------:R-:W-:Y:S02]  /*07a0*/  LOP3.LUT R0, R0, 0x7ff, RZ, 0xc0, !PT ;  /* 0x000007ff00007812 */ /* 0x000fe400078ec0ff */
[----:B------:R-:W-:-:S03]  /*07b0*/  SEL R7, RZ, 0x7ff00000, !P2 ;  /* 0x7ff00000ff077807 */ /* 0x000fc60005000000 */
[----:B------:R-:W-:Y:S02]  /*07c0*/  VIADD R5, R0, 0xfffffc0c ;  /* 0xfffffc0c00057836 */ /* 0x000fe40000000000 */
[----:B------:R-:W-:-:S03]  /*07d0*/  VIADD R10, R7, 0x80000000 ;  /* 0x80000000070a7836 */ /* 0x000fc60000000000 */
[CC--:B------:R-:W-:Y:S02]  /*07e0*/  SHF.L.U32 R4, R8.reuse, R5.reuse, RZ ;  /* 0x0000000508047219 */ /* 0x0c0fe400000006ff */
[----:B------:R-:W-:Y:S02]  /*07f0*/  SHF.L.U64.HI R5, R8, R5, R9 ;  /* 0x0000000508057219 */ /* 0x000fe40000010209 */
[----:B------:R-:W-:Y:S02]  /*0800*/  ISETP.NE.U32.AND P0, PT, R4, RZ, PT ;  /* 0x000000ff0400720c */ /* 0x000fe40003f05070 */
[----:B------:R-:W-:Y:S02]  /*0810*/  LOP3.LUT R8, R9, 0x7fffffff, RZ, 0xc0, !PT ;  /* 0x7fffffff09087812 */ /* 0x000fe400078ec0ff */
[----:B------:R-:W-:-:S13]  /*0820*/  ISETP.NE.AND.EX P0, PT, R5, -0x80000000, PT, P0 ;  /* 0x800000000500780c */ /* 0x000fda0003f05300 */
[----:B------:R-:W-:Y:S01]  /*0830*/  DSETP.NEU.AND P0, PT, |R22|, 0.5, !P0 ;  /* 0x3fe000001600742a */ /* 0x000fe2000470d200 */
[----:B01----:R-:W-:-:S13]  /*0840*/  @P1 BRA `(.L_x_215) ;  /* 0x0000000400141947 */ /* 0x003fda0003800000 */
[----:B------:R-:W0:Y:S02]  /*0850*/  LDC.64 R16, c[0x0][0x380] ;  /* 0x0000e000ff107b82 */ /* 0x000e240000000a00 */
[----:B0-----:R-:W-:-:S06]  /*0860*/  IMAD.WIDE.U32 R16, R3, 0x8, R16 ;  /* 0x0000000803107825 */ /* 0x001fcc00078e0010 */
[----:B------:R-:W2:Y:S01]  /*0870*/  LDG.E.64 R16, desc[UR10][R16.64] ;  /* 0x0000000a10107981 */ /* 0x000ea2000c1e1b00 */
[----:B------:R-:W-:Y:S01]  /*0880*/  BSSY.RECONVERGENT B3, `(.L_x_216) ;  /* 0x000001c000037945 */ /* 0x000fe20003800200 */
[----:B--2---:R-:W-:-:S14]  /*0890*/  DSETP.NEU.AND P1, PT, R16, RZ, PT ;  /* 0x000000ff1000722a */ /* 0x004fdc0003f2d000 */
[----:B------:R-:W-:Y:S05]  /*08a0*/  @!P1 BRA `(.L_x_217) ;  /* 0x0000000000549947 */ /* 0x000fea0003800000 */
[----:B------:R-:W-:Y:S01]  /*08b0*/  DADD R64, -RZ, |R16| ;  /* 0x00000000ff407229 */ /* 0x000fe20000000510 */
[----:B------:R-:W-:Y:S01]  /*08c0*/  BSSY.RECONVERGENT B4, `(.L_x_218) ;  /* 0x0000003000047945 */ /* 0x000fe20003800200 */
[----:B------:R-:W-:-:S09]  /*08d0*/  MOV R0, 0x8f0 ;  /* 0x000008f000007802 */ /* 0x000fd20000000f00 */
[----:B------:R-:W-:Y:S05]  /*08e0*/  CALL.REL.NOINC `($_ZN3cub18CUB_300001_SM_10006detail6reduce28DeviceReduceSingleTileKernelINS2_10policy_hubIdyN4cuda3std3__44plusIdEEE10Policy1000EN6thrust24THRUST_300001_SM_1000_NS10device_ptrIKdEEPdyS9_dd13power_functorEEvT0_T1_T2_T3_T4_T6_$__internal_accurate_pow) ;  /* 0x0000006400f87944 */ /* 0x000fea0003c00000 */
[----:B------:R-:W-:Y:S05]  /*08f0*/  BSYNC.RECONVERGENT B4 ;  /* 0x0000000000047941 */ /* 0x000fea0003800200 */
.L_x_218:
        /* <DEDUP_REMOVED lines=16> */
.L_x_217:
[----:B------:R-:W-:Y:S01]  /*0a00*/  SEL R19, R17, RZ, P0 ;  /* 0x000000ff11137207 */ /* 0x000fe20000000000 */
[----:B------:R-:W-:Y:S01]  /*0a10*/  IMAD.MOV.U32 R18, RZ, RZ, RZ ;  /* 0x000000ffff127224 */ /* 0x000fe200078e00ff */
[----:B------:R-:W-:Y:S02]  /*0a20*/  PLOP3.LUT P1, PT, P0, PT, PT, 0x80, 0x8 ;  /* 0x000000000008781c */ /* 0x000fe4000072f070 */
[----:B------:R-:W-:-:S11]  /*0a30*/  @!P2 LOP3.LUT R19, R19, 0x7ff00000, RZ, 0xfc, !PT ;  /* 0x7ff000001313a812 */ /* 0x000fd600078efcff */
.L_x_219:
[----:B------:R-:W-:Y:S05]  /*0a40*/  BSYNC.RECONVERGENT B3 ;  /* 0x0000000000037941 */ /* 0x000fea0003800200 */
.L_x_216:
        /* <DEDUP_REMOVED lines=18> */
.L_x_223:
        /* <DEDUP_REMOVED lines=9> */
.L_x_222:
[----:B------:R-:W-:-:S11]  /*0c00*/  DADD R18, R16, R22 ;  /* 0x0000000010127229 */ /* 0x000fd60000000016 */
.L_x_221:
[----:B------:R-:W-:Y:S05]  /*0c10*/  BSYNC.RECONVERGENT B3 ;  /* 0x0000000000037941 */ /* 0x000fea0003800200 */
.L_x_220:
        /* <DEDUP_REMOVED lines=8> */
.L_x_215:
[----:B------:R-:W-:Y:S05]  /*0ca0*/  BSYNC.RECONVERGENT B2 ;  /* 0x0000000000027941 */ /* 0x000fea0003800200 */
.L_x_214:
[----:B------:R-:W-:-:S13]  /*0cb0*/  ISETP.GE.U32.AND P1, PT, R6, 0x200, PT ;  /* 0x000002000600780c */ /* 0x000fda0003f26070 */
[----:B------:R-:W-:Y:S05]  /*0cc0*/  @!P1 BRA `(.L_x_213) ;  /* 0x0000000800149947 */ /* 0x000fea0003800000 */
[----:B------:R-:W0:Y:S08]  /*0cd0*/  LDC.64 R18, c[0x0][0x380] ;  /* 0x0000e000ff127b82 */ /* 0x000e300000000a00 */
[----:B------:R-:W1:Y:S01]  /*0ce0*/  LDC.64 R16, c[0x0][0x3a8] ;  /* 0x0000ea00ff107b82 */ /* 0x000e620000000a00 */
[----:B0-----:R-:W-:-:S03]  /*0cf0*/  IMAD.WIDE.U32 R18, R3, 0x8, R18 ;  /* 0x0000000803127825 */ /* 0x001fc600078e0012 */
[----:B------:R-:W-:-:S05]  /*0d00*/  IADD3 R22, P1, PT, R18, 0x1000, RZ ;  /* 0x0000100012167810 */ /* 0x000fca0007f3e0ff */
[----:B-1----:R-:W-:-:S08]  /*0d10*/  IMAD.X R23, RZ, RZ, R19, P1 ;  /* 0x000000ffff177224 */ /* 0x002fd000008e0613 */
.L_x_235:
        /* <DEDUP_REMOVED lines=13> */
[----:B------:R-:W-:Y:S05]  /*0df0*/  CALL.REL.NOINC `($_ZN3cub18CUB_300001_SM_10006detail6reduce28DeviceReduceSingleTileKernelINS2_10policy_hubIdyN4cuda3std3__44plusIdEEE10Policy1000EN6thrust24THRUST_300001_SM_1000_NS10device_ptrIKdEEPdyS9_dd13power_functorEEvT0_T1_T2_T3_T4_T6_$__internal_accurate_pow) ;  /* 0x0000006000b47944 */ /* 0x000fea0003c00000 */
[----:B------:R-:W-:Y:S05]  /*0e00*/  BSYNC.RECONVERGENT B3 ;  /* 0x0000000000037941 */ /* 0x000fea0003800200 */
.L_x_226:
        /* <DEDUP_REMOVED lines=12> */
.L_x_225:
[----:B------:R-:W-:Y:S05]  /*0ed0*/  BSYNC.RECONVERGENT B2 ;  /* 0x0000000000027941 */ /* 0x000fea0003800200 */
.L_x_224:
        /* <DEDUP_REMOVED lines=18> */
.L_x_229:
[----:B------:R-:W-:-:S14]  /*1000*/  DSETP.NEU.AND P2, PT, |R20|, +INF , PT ;  /* 0x7ff000001400742a */ /* 0x000fdc0003f4d200 */
[----:B------:R-:W-:Y:S01]  /*1010*/  @!P2 ISETP.NE.AND P3, PT, R8, 0x3fe00000, PT ;  /* 0x3fe000000800a80c */ /* 0x000fe20003f65270 */
[----:B------:R-:W-:-:S03]  /*1020*/  @!P2 IMAD.MOV.U32 R24, RZ, RZ, RZ ;  /* 0x000000ffff18a224 */ /* 0x000fc600078e00ff */
[-C--:B------:R-:W-:Y:S02]  /*1030*/  @!P2 SEL R0, R10, R7.reuse, P3 ;  /* 0x000000070a00a207 */ /* 0x080fe40001800000 */
[----:B------:R-:W-:Y:S02]  /*1040*/  @!P2 ISETP.GE.AND P3, PT, R21, RZ, PT ;  /* 0x000000ff1500a20c */ /* 0x000fe40003f66270 */
[----:B------:R-:W-:-:S04]  /*1050*/  @!P2 SEL R0, R0, R7, P1 ;  /* 0x000000070000a207 */ /* 0x000fc80000800000 */
[----:B------:R-:W-:-:S07]  /*1060*/  @!P2 SEL R25, R0, R7, !P3 ;  /* 0x000000070019a207 */ /* 0x000fce0005800000 */
.L_x_228:
[----:B------:R-:W-:Y:S05]  /*1070*/  BSYNC.RECONVERGENT B2 ;  /* 0x0000000000027941 */ /* 0x000fea0003800200 */
.L_x_227:
        /* <DEDUP_REMOVED lines=13> */
[----:B------:R-:W-:Y:S05]  /*1150*/  CALL.REL.NOINC `($_ZN3cub18CUB_300001_SM_10006detail6reduce28DeviceReduceSingleTileKernelINS2_10policy_hubIdyN4cuda3std3__44plusIdEEE10Policy1000EN6thrust24THRUST_300001_SM_1000_NS10device_ptrIKdEEPdyS9_dd13power_functorEEvT0_T1_T2_T3_T4_T6_$__internal_accurate_pow) ;  /* 0x0000005c00dc7944 */ /* 0x000fea0003c00000 */
[----:B------:R-:W-:Y:S05]  /*1160*/  BSYNC.RECONVERGENT B2 ;  /* 0x0000000000027941 */ /* 0x000fea0003800200 */
.L_x_230:
        /* <DEDUP_REMOVED lines=37> */
.L_x_234:
        /* <DEDUP_REMOVED lines=8> */
.L_x_233:
[----:B------:R-:W-:-:S11]  /*1440*/  DADD R20, R18, R16 ;  /* 0x0000000012147229 */ /* 0x000fd60000000010 */
.L_x_232:
[----:B------:R-:W-:Y:S05]  /*1450*/  BSYNC.RECONVERGENT B2 ;  /* 0x0000000000027941 */ /* 0x000fea0003800200 */
.L_x_231:
        /* <DEDUP_REMOVED lines=9> */
[----:B------:R-:W-:-:S04]  /*14f0*/  ISETP.GE.AND P1, PT, R3, UR17, PT ;  /* 0x0000001103007c0c */ /* 0x000fc8000bf26270 */
[----:B------:R-:W-:-:S09]  /*1500*/  DADD R14, R14, R18 ;  /* 0x000000000e0e7229 */ /* 0x000fd20000000012 */
[----:B------:R-:W-:Y:S05]  /*1510*/  @!P1 BRA `(.L_x_235) ;  /* 0xfffffff800009947 */ /* 0x000fea000383ffff */
.L_x_213:
[----:B------:R-:W-:Y:S05]  /*1520*/  BSYNC.RECONVERGENT B1 ;  /* 0x0000000000017941 */ /* 0x000fea0003800200 */
.L_x_212:
[----:B------:R-:W0:Y:S02]  /*1530*/  LDC.64 R4, c[0x0][0x390] ;  /* 0x0000e400ff047b82 */ /* 0x000e240000000a00 */
[----:B0-----:R-:W-:-:S04]  /*1540*/  ISETP.GE.U32.AND P0, PT, R4, 0x200, PT ;  /* 0x000002000400780c */ /* 0x001fc80003f06070 */
[----:B------:R-:W-:-:S13]  /*1550*/  ISETP.GE.AND.EX P0, PT, R5, RZ, PT, P0 ;  /* 0x000000ff0500720c */ /* 0x000fda0003f06300 */
        /* <DEDUP_REMOVED lines=15> */
[----:B------:R-:W1:Y:S01]  /*1650*/  @!P1 S2R R12, SR_CgaCtaId ;  /* 0x00000000000c9919 */ /* 0x000e620000008800 */
[----:B0-----:R-:W-:-:S10]  /*1660*/  DADD R4, R4, R6 ;  /* 0x0000000004047229 */ /* 0x001fd40000000006 */
[----:B------:R-:W-:Y:S02]  /*1670*/  FSEL R8, R6, R4, P0 ;  /* 0x0000000406087208 */ /* 0x000fe40000000000 */
[----:B------:R-:W-:Y:S02]  /*1680*/  FSEL R9, R7, R5, P0 ;  /* 0x0000000507097208 */ /* 0x000fe40000000000 */
[----:B------:R-:W-:Y:S01]  /*1690*/  ISETP.GT.AND P0, PT, R13, 0x1b, PT ;  /* 0x0000001b0d00780c */ /* 0x000fe20003f04270 */
[----:B------:R-:W-:Y:S01]  /*16a0*/  SHFL.DOWN PT, R4, R8, 0x4, 0x1f ;  /* 0x08801f0008047f89 */ /* 0x000fe200000e0000 */
[----:B-1----:R-:W-:-:S03]  /*16b0*/  @!P1 LEA R3, R12, R3, 0x18 ;  /* 0x000000030c039211 */ /* 0x002fc600078ec0ff */
[----:B------:R-:W0:Y:S02]  /*16c0*/  SHFL.DOWN PT, R5, R9, 0x4, 0x1f ;  /* 0x08801f0009057f89 */ /* 0x000e2400000e0000 */
[----:B------:R-:W-:Y:S01]  /*16d0*/  @!P1 IMAD.IADD R3, R0, 0x1, R3 ;  /* 0x0000000100039824 */ /* 0x000fe200078e0203 */
        /* <DEDUP_REMOVED lines=10> */
[----:B------:R-:W-:Y:S04]  /*1780*/  SHFL.DOWN PT, R4, R6, 0x10, 0x1f ;  /* 0x0a001f0006047f89 */ /* 0x000fe800000e0000 */
[----:B------:R-:W0:Y:S02]  /*1790*/  SHFL.DOWN PT, R5, R7, 0x10, 0x1f ;  /* 0x0a001f0007057f89 */ /* 0x000e2400000e0000 */
[----:B0-----:R-:W-:-:S07]  /*17a0*/  DADD R4, R4, R6 ;  /* 0x0000000004047229 */ /* 0x001fce0000000006 */
[----:B------:R0:W-:Y:S01]  /*17b0*/  @!P1 STS.64 [R3+0x10], R4 ;  /* 0x0000100403009388 */ /* 0x0001e20000000a00 */
[----:B------:R-:W-:Y:S01]  /*17c0*/  BAR.SYNC.DEFER_BLOCKING 0x0 ;  /* 0x0000000000007b1d */ /* 0x000fe20000010000 */
[----:B------:R-:W-:Y:S02]  /*17d0*/  ISETP.NE.AND P1, PT, R2, RZ, PT ;  /* 0x000000ff0200720c */ /* 0x000fe40003f25270 */
[----:B------:R-:W-:Y:S02]  /*17e0*/  FSEL R6, R6, R4, P0 ;  /* 0x0000000406067208 */ /* 0x000fe40000000000 */
[----:B------:R-:W-:-:S09]  /*17f0*/  FSEL R7, R7, R5, P0 ;  /* 0x0000000507077208 */ /* 0x000fd20000000000 */
[----:B0-----:R-:W-:Y:S05]  /*1800*/  @P1 BRA `(.L_x_237) ;  /* 0x0000005800141947 */ /* 0x001fea0003800000 */
        /* <DEDUP_REMOVED lines=27> */
.L_x_236:
[----:B------:R-:W-:Y:S01]  /*19c0*/  LOP3.LUT R0, R2, 0x3e0, RZ, 0xc0, !PT ;  /* 0x000003e002007812 */ /* 0x000fe200078ec0ff */
[----:B------:R-:W0:Y:S03]  /*19d0*/  S2R R12, SR_LANEID ;  /* 0x00000000000c7919 */ /* 0x000e260000000000 */
[----:B------:R-:W-:Y:S01]  /*19e0*/  LOP3.LUT R7, RZ, R0, RZ, 0x33, !PT ;  /* 0x00000000ff077212 */ /* 0x000fe200078e33ff */
[----:B------:R-:W-:-:S04]  /*19f0*/  VIADD R3, R0, 0x20 ;  /* 0x0000002000037836 */ /* 0x000fc80000000000 */
[----:B------:R-:W-:Y:S01]  /*1a00*/  IMAD.IADD R7, R7, 0x1, R4 ;  /* 0x0000000107077824 */ /* 0x000fe200078e0204 */
[----:B------:R-:W-:-:S04]  /*1a10*/  ISETP.GT.AND P0, PT, R3, R4, PT ;  /* 0x000000040300720c */ /* 0x000fc80003f04270 */
[----:B------:R-:W-:-:S05]  /*1a20*/  SEL R3, R7, 0x1f, P0 ;  /* 0x0000001f07037807 */ /* 0x000fca0000000000 */
[----:B------:R-:W-:Y:S04]  /*1a30*/  SHFL.DOWN PT, R6, R14, 0x1, R3 ;  /* 0x082000000e067989 */ /* 0x000fe800000e0003 */
[----:B------:R-:W1:Y:S01]  /*1a40*/  SHFL.DOWN PT, R7, R15, 0x1, R3 ;  /* 0x082000000f077989 */ /* 0x000e6200000e0003 */
[C---:B0-----:R-:W-:Y:S01]  /*1a50*/  ISETP.GE.AND P0, PT, R12.reuse, R3, PT ;  /* 0x000000030c00720c */ /* 0x041fe20003f06270 */
[C---:B------:R-:W-:Y:S01]  /*1a60*/  VIADD R0, R12.reuse, 0x2 ;  /* 0x000000020c007836 */ /* 0x040fe20000000000 */
[----:B------:R-:W-:Y:S01]  /*1a70*/  ISETP.NE.AND P1, PT, R12, RZ, PT ;  /* 0x000000ff0c00720c */ /* 0x000fe20003f25270 */
[----:B-1----:R-:W-:-:S10]  /*1a80*/  DADD R6, R6, R14 ;  /* 0x0000000006067229 */ /* 0x002fd4000000000e */
[----:B------:R-:W-:Y:S02]  /*1a90*/  FSEL R8, R6, R14, !P0 ;  /* 0x0000000e06087208 */ /* 0x000fe40004000000 */
[----:B------:R-:W-:Y:S01]  /*1aa0*/  FSEL R9, R7, R15, !P0 ;  /* 0x0000000f07097208 */ /* 0x000fe20004000000 */
[----:B------:R-:W0:Y:S01]  /*1ab0*/  @!P1 S2R R14, SR_CgaCtaId ;  /* 0x00000000000e9919 */ /* 0x000e220000008800 */
[----:B------:R-:W-:Y:S01]  /*1ac0*/  ISETP.GT.AND P0, PT, R0, R3, PT ;  /* 0x000000030000720c */ /* 0x000fe20003f04270 */
[----:B------:R-:W-:Y:S01]  /*1ad0*/  VIADD R0, R12, 0x4 ;  /* 0x000000040c007836 */ /* 0x000fe20000000000 */
[----:B------:R-:W-:Y:S04]  /*1ae0*/  SHFL.DOWN PT, R6, R8, 0x2, R3 ;  /* 0x0840000008067989 */ /* 0x000fe800000e0003 */
        /* <DEDUP_REMOVED lines=18> */
[----:B------:R-:W-:Y:S01]  /*1c10*/  @!P1 MOV R9, 0x400 ;  /* 0x0000040000099802 */ /* 0x000fe20000000f00 */
[----:B------:R-:W-:Y:S01]  /*1c20*/  SHFL.DOWN PT, R6, R10, 0x10, R3 ;  /* 0x0a0000000a067989 */ /* 0x000fe200000e0003 */
[----:B------:R-:W-:Y:S02]  /*1c30*/  @!P1 SHF.R.U32.HI R8, RZ, 0x2, R2 ;  /* 0x00000002ff089819 */ /* 0x000fe40000011602 */
[----:B0-----:R-:W-:Y:S01]  /*1c40*/  @!P1 LEA R9, R14, R9, 0x18 ;  /* 0x000000090e099211 */ /* 0x001fe200078ec0ff */
[----:B------:R-:W0:Y:S01]  /*1c50*/  SHFL.DOWN PT, R7, R11, 0x10, R3 ;  /* 0x0a0000000b077989 */ /* 0x000e2200000e0003 */
[----:B------:R-:W-:-:S02]  /*1c60*/  @!P1 LOP3.LUT R8, R8, 0xf8, RZ, 0xc0, !PT ;  /* 0x000000f808089812 */ /* 0x000fc400078ec0ff */
[----:B------:R-:W-:-:S03]  /*1c70*/  ISETP.GT.AND P0, PT, R0, R3, PT ;  /* 0x000000030000720c */ /* 0x000fc60003f04270 */
[----:B------:R-:W-:Y:S01]  /*1c80*/  @!P1 IMAD.IADD R9, R8, 0x1, R9 ;  /* 0x0000000108099824 */ /* 0x000fe200078e0209 */
[----:B0-----:R-:W-:-:S10]  /*1c90*/  DADD R6, R6, R10 ;  /* 0x0000000006067229 */ /* 0x001fd4000000000a */
[----:B------:R-:W-:Y:S02]  /*1ca0*/  FSEL R6, R10, R6, P0 ;  /* 0x000000060a067208 */ /* 0x000fe40000000000 */
[----:B------:R-:W-:-:S05]  /*1cb0*/  FSEL R7, R11, R7, P0 ;  /* 0x000000070b077208 */ /* 0x000fca0000000000 */
[----:B------:R0:W-:Y:S01]  /*1cc0*/  @!P1 STS.64 [R9+0x10], R6 ;  /* 0x0000100609009388 */ /* 0x0001e20000000a00 */
[----:B------:R-:W-:Y:S01]  /*1cd0*/  BAR.SYNC.DEFER_BLOCKING 0x0 ;  /* 0x0000000000007b1d */ /* 0x000fe20000010000 */
[----:B------:R-:W-:-:S13]  /*1ce0*/  ISETP.NE.AND P1, PT, R2, RZ, PT ;  /* 0x000000ff0200720c */ /* 0x000fda0003f25270 */
[----:B0-----:R-:W-:Y:S05]  /*1cf0*/  @P1 BRA `(.L_x_237) ;  /* 0x0000005000d81947 */ /* 0x001fea0003800000 */
[----:B------:R-:W0:Y:S01]  /*1d00*/  S2UR UR5, SR_CgaCtaId ;  /* 0x00000000000579c3 */ /* 0x000e220000008800 */
[----:B------:R-:W-:Y:S01]  /*1d10*/  UMOV UR4, 0x400 ;  /* 0x0000040000047882 */ /* 0x000fe20000000000 */
[----:B------:R-:W-:-:S04]  /*1d20*/  ISETP.GT.U32.AND P0, PT, R4, 0x20, PT ;  /* 0x000000200400780c */ /* 0x000fc80003f04070 */
[----:B------:R-:W-:Y:S01]  /*1d30*/  ISETP.GT.AND.EX P0, PT, R5, RZ, PT, P0 ;  /* 0x000000ff0500720c */ /* 0x000fe20003f04300 */
[----:B0-----:R-:W-:-:S09]  /*1d40*/  ULEA UR4, UR5, UR4, 0x18 ;  /* 0x0000000405047291 */ /* 0x001fd2000f8ec0ff */
[----:B------:R-:W0:Y:S04]  /*1d50*/  LDS.64 R2, [UR4+0x18] ;  /* 0x00001804ff027984 */ /* 0x000e280008000a00 */
[----:B------:R-:W1:Y:S04]  /*1d60*/  LDS.128 R8, [UR4+0x20] ;  /* 0x00002004ff087984 */ /* 0x000e680008000c00 */
[----:B------:R-:W2:Y:S01]  /*1d70*/  LDS.128 R12, [UR4+0x30] ;  /* 0x00003004ff0c7984 */ /* 0x000ea20008000c00 */
[----:B0-----:R-:W-:-:S10]  /*1d80*/  DADD R2, R6, R2 ;  /* 0x0000000006027229 */ /* 0x001fd40000000002 */
[----:B------:R-:W-:Y:S02]  /*1d90*/  FSEL R2, R2, R6, P0 ;  /* 0x0000000602027208 */ /* 0x000fe40000000000 */
[----:B------:R-:W-:Y:S02]  /*1da0*/  FSEL R3, R3, R7, P0 ;  /* 0x0000000703037208 */ /* 0x000fe40000000000 */
[----:B------:R-:W-:-:S04]  /*1db0*/  ISETP.GT.U32.AND P0, PT, R4, 0x40, PT ;  /* 0x000000400400780c */ /* 0x000fc80003f04070 */
[----:B-1----:R-:W-:Y:S01]  /*1dc0*/  DADD R8, R8, R2 ;  /* 0x0000000008087229 */ /* 0x002fe20000000002 */
[----:B------:R-:W-:-:S09]  /*1dd0*/  ISETP.GT.AND.EX P0, PT, R5, RZ, PT, P0 ;  /* 0x000000ff0500720c */ /* 0x000fd20003f04300 */
[----:B------:R-:W-:Y:S02]  /*1de0*/  FSEL R2, R8, R2, P0 ;  /* 0x0000000208027208 */ /* 0x000fe40000000000 */
[----:B------:R-:W-:Y:S02]  /*1df0*/  FSEL R3, R9, R3, P0 ;  /* 0x0000000309037208 */ /* 0x000fe40000000000 */
[----:B------:R-:W-:-:S04]  /*1e00*/  ISETP.GT.U32.AND P0, PT, R4, 0x60, PT ;  /* 0x000000600400780c */ /* 0x000fc80003f04070 */
[----:B------:R-:W-:Y:S01]  /*1e10*/  DADD R10, R2, R10 ;  /* 0x00000000020a7229 */ /* 0x000fe2000000000a */
[----:B------:R-:W-:-:S09]  /*1e20*/  ISETP.GT.AND.EX P0, PT, R5, RZ, PT, P0 ;  /* 0x000000ff0500720c */ /* 0x000fd20003f04300 */
[----:B------:R-:W-:Y:S02]  /*1e30*/  FSEL R2, R10, R2, P0 ;  /* 0x000000020a027208 */ /* 0x000fe40000000000 */
[----:B------:R-:W-:Y:S02]  /*1e40*/  FSEL R3, R11, R3, P0 ;  /* 0x000000030b037208 */ /* 0x000fe40000000000 */
[----:B------:R-:W0:Y:S01]  /*1e50*/  LDS.128 R8, [UR4+0x40] ;  /* 0x00004004ff087984 */ /* 0x000e220008000c00 */
[----:B------:R-:W-:-:S03]  /*1e60*/  ISETP.GT.U32.AND P0, PT, R4, 0x80, PT ;  /* 0x000000800400780c */ /* 0x000fc60003f04070 */
[----:B--2---:R-:W-:Y:S01]  /*1e70*/  DADD R12, R12, R2 ;  /* 0x000000000c0c7229 */ /* 0x004fe20000000002 */
        /* <DEDUP_REMOVED lines=8> */
[----:B------:R-:W1:Y:S01]  /*1f00*/  LDS.128 R12, [UR4+0x50] ;  /* 0x00005004ff0c7984 */ /* 0x000e620008000c00 */
[----:B------:R-:W-:-:S03]  /*1f10*/  ISETP.GT.U32.AND P0, PT, R4, 0xc0, PT ;  /* 0x000000c00400780c */ /* 0x000fc60003f04070 */
[----:B0-----:R-:W-:Y:S01]  /*1f20*/  DADD R8, R8, R2 ;  /* 0x0000000008087229 */ /* 0x001fe20000000002 */
        /* <DEDUP_REMOVED lines=41> */
[----:B------:R-:W-:-:S04]  /*21c0*/  ISETP.GT.U32.AND P0, PT, R4, 0x1c0, PT ;  /* 0x000001c00400780c */ /* 0x000fc80003f04070 */
        /* <DEDUP_REMOVED lines=8> */
[----:B------:R-:W-:Y:S01]  /*2250*/  FSEL R7, R11, R3, P0 ;  /* 0x000000030b077208 */ /* 0x000fe20000000000 */
[----:B------:R-:W-:Y:S06]  /*2260*/  BRA `(.L_x_237) ;  /* 0x0000004c007c7947 */ /* 0x000fec0003800000 */
.L_x_203:
[----:B------:R-:W1:Y:S01]  /*2270*/  S2R R2, SR_TID.X ;  /* 0x0000000000027919 */ /* 0x000e620000002100 */
[----:B------:R-:W1:Y:S01]  /*2280*/  LDC.64 R38, c[0x0][0x380] ;  /* 0x0000e000ff267b82 */ /* 0x000e620000000a00 */
[----:B------:R-:W2:Y:S07]  /*2290*/  LDCU.64 UR6, c[0x0][0x3a8] ;  /* 0x00007500ff0677ac */ /* 0x000eae0008000a00 */
[----:B------:R-:W3:Y:S01]  /*22a0*/  LDC.64 R6, c[0x0][0x3a8] ;  /* 0x0000ea00ff067b82 */ /* 0x000ee20000000a00 */
[----:B-1----:R-:W-:-:S05]  /*22b0*/  IMAD.WIDE.U32 R38, R2, 0x8, R38 ;  /* 0x0000000802267825 */ /* 0x002fca00078e0026 */
[----:B------:R-:W4:Y:S01]  /*22c0*/  LDG.E.64 R34, desc[UR10][R38.64] ;  /* 0x0000000a26227981 */ /* 0x000f22000c1e1b00 */
[----:B---3--:R-:W-:Y:S01]  /*22d0*/  SHF.R.U32.HI R0, RZ, 0x14, R7 ;  /* 0x00000014ff007819 */ /* 0x008fe20000011607 */
[----:B--2---:R-:W-:Y:S01]  /*22e0*/  IMAD.U32 R42, RZ, RZ, UR6 ;  /* 0x00000006ff2a7e24 */ /* 0x004fe2000f8e00ff */
[----:B------:R-:W-:Y:S01]  /*22f0*/  BSSY.RECONVERGENT B1, `(.L_x_238) ;  /* 0x0000023000017945 */ /* 0x000fe20003800200 */
[----:B------:R-:W-:Y:S01]  /*2300*/  IMAD.U32 R43, RZ, RZ, UR7 ;  /* 0x00000007ff2b7e24 */ /* 0x000fe2000f8e00ff */
[----:B------:R-:W-:-:S03]  /*2310*/  LOP3.LUT R0, R0, 0x7ff, RZ, 0xc0, !PT ;  /* 0x000007ff00007812 */ /* 0x000fc600078ec0ff */
[----:B------:R1:W2:Y:S02]  /*2320*/  FRND.F64.TRUNC R36, R42 ;  /* 0x0000002a00247313 */ /* 0x0002a4000030d800 */
        /* <DEDUP_REMOVED lines=12> */
[----:B-12---:R-:W-:Y:S09]  /*23f0*/  @!P3 BRA `(.L_x_239) ;  /* 0x000000000048b947 */ /* 0x006ff20003800000 */
[----:B------:R-:W-:Y:S01]  /*2400*/  DADD R64, -RZ, |R34| ;  /* 0x00000000ff407229 */ /* 0x000fe20000000522 */
[----:B------:R-:W-:Y:S01]  /*2410*/  BSSY.RECONVERGENT B2, `(.L_x_240) ;  /* 0x0000003000027945 */ /* 0x000fe20003800200 */
[----:B------:R-:W-:-:S09]  /*2420*/  MOV R0, 0x2440 ;  /* 0x0000244000007802 */ /* 0x000fd20000000f00 */
[----:B0-----:R-:W-:Y:S05]  /*2430*/  CALL.REL.NOINC `($_ZN3cub18CUB_300001_SM_10006detail6reduce28DeviceReduceSingleTileKernelINS2_10policy_hubIdyN4cuda3std3__44plusIdEEE10Policy1000EN6thrust24THRUST_300001_SM_1000_NS10device_ptrIKdEEPdyS9_dd13power_functorEEvT0_T1_T2_T3_T4_T6_$__internal_accurate_pow) ;  /* 0x0000004c00247944 */ /* 0x001fea0003c00000 */
[----:B------:R-:W-:Y:S05]  /*2440*/  BSYNC.RECONVERGENT B2 ;  /* 0x0000000000027941 */ /* 0x000fea0003800200 */
.L_x_240:
        /* <DEDUP_REMOVED lines=13> */
.L_x_239:
[----:B0-----:R-:W-:Y:S05]  /*2520*/  BSYNC.RECONVERGENT B1 ;  /* 0x0000000000017941 */ /* 0x001fea0003800200 */
.L_x_238:
        /* <DEDUP_REMOVED lines=30> */
.L_x_242:
[----:B------:R-:W-:Y:S05]  /*2710*/  BSYNC.RECONVERGENT B1 ;  /* 0x0000000000017941 */ /* 0x000fea0003800200 */
.L_x_241:
        /* <DEDUP_REMOVED lines=9> */
.L_x_245:
        /* <DEDUP_REMOVED lines=16> */
.L_x_244:
[----:B------:R-:W-:Y:S01]  /*28b0*/  SEL R29, R31, RZ, P1 ;  /* 0x000000ff1f1d7207 */ /* 0x000fe20000800000 */
[----:B------:R-:W-:Y:S01]  /*28c0*/  IMAD.MOV.U32 R28, RZ, RZ, RZ ;  /* 0x000000ffff1c7224 */ /* 0x000fe200078e00ff */
[----:B------:R-:W-:Y:S02]  /*28d0*/  PLOP3.LUT P0, PT, P1, PT, PT, 0x80, 0x8 ;  /* 0x000000000008781c */ /* 0x000fe40000f0f070 */
[----:B------:R-:W-:-:S11]  /*28e0*/  @!P3 LOP3.LUT R29, R29, 0x7ff00000, RZ, 0xfc, !PT ;  /* 0x7ff000001d1db812 */ /* 0x000fd600078efcff */
.L_x_246:
[----:B------:R-:W-:Y:S05]  /*28f0*/  BSYNC.RECONVERGENT B1 ;  /* 0x0000000000017941 */ /* 0x000fea0003800200 */
.L_x_243:
        /* <DEDUP_REMOVED lines=18> */
.L_x_250:
        /* <DEDUP_REMOVED lines=9> */
.L_x_249:
[----:B------:R-:W-:-:S11]  /*2ab0*/  DADD R28, R30, R42 ;  /* 0x000000001e1c7229 */ /* 0x000fd6000000002a */
.L_x_248:
[----:B------:R-:W-:Y:S05]  /*2ac0*/  BSYNC.RECONVERGENT B1 ;  /* 0x0000000000017941 */ /* 0x000fea0003800200 */
.L_x_247:
        /* <DEDUP_REMOVED lines=9> */
.L_x_253:
        /* <DEDUP_REMOVED lines=16> */
.L_x_252:
[----:B------:R-:W0:Y:S01]  /*2c60*/  LDCU UR6, c[0x0][0x3ac] ;  /* 0x00007580ff0677ac */ /* 0x000e220008000800 */
[----:B------:R-:W-:Y:S01]  /*2c70*/  SEL R25, R27, RZ, P1 ;  /* 0x000000ff1b197207 */ /* 0x000fe20000800000 */
[----:B------:R-:W-:Y:S01]  /*2c80*/  IMAD.MOV.U32 R24, RZ, RZ, RZ ;  /* 0x000000ffff187224 */ /* 0x000fe200078e00ff */
[----:B------:R-:W-:Y:S02]  /*2c90*/  PLOP3.LUT P0, PT, P1, PT, PT, 0x80, 0x8 ;  /* 0x000000000008781c */ /* 0x000fe40000f0f070 */
[----:B0-----:R-:W-:-:S13]  /*2ca0*/  ISETP.LE.AND P2, PT, RZ, UR6, PT ;  /* 0x00000006ff007c0c */ /* 0x001fda000bf43270 */
[----:B------:R-:W-:-:S07]  /*2cb0*/  @!P2 LOP3.LUT R25, R25, 0x7ff00000, RZ, 0xfc, !PT ;  /* 0x7ff000001919a812 */ /* 0x000fce00078efcff */
.L_x_254:
[----:B------:R-:W-:Y:S05]  /*2cc0*/  BSYNC.RECONVERGENT B1 ;  /* 0x0000000000017941 */ /* 0x000fea0003800200 */
.L_x_251:
        /* <DEDUP_REMOVED lines=18> */
.L_x_258:
        /* <DEDUP_REMOVED lines=9> */
.L_x_257:
[----:B------:R-:W-:-:S11]  /*2e80*/  DADD R24, R26, R42 ;  /* 0x000000001a187229 */ /* 0x000fd6000000002a */
.L_x_256:
[----:B------:R-:W-:Y:S05]  /*2e90*/  BSYNC.RECONVERGENT B1 ;  /* 0x0000000000017941 */ /* 0x000fea0003800200 */
.L_x_255:
        /* <DEDUP_REMOVED lines=9> */
.L_x_261:
        /* <DEDUP_REMOVED lines=16> */
.L_x_260:
[----:B------:R-:W0:Y:S01]  /*3030*/  LDCU UR6, c[0x0][0x3ac] ;  /* 0x00007580ff0677ac */ /* 0x000e220008000800 */
[----:B------:R-:W-:Y:S01]  /*3040*/  SEL R21, R23, RZ, P1 ;  /* 0x000000ff17157207 */ /* 0x000fe20000800000 */
[----:B------:R-:W-:Y:S01]  /*3050*/  IMAD.MOV.U32 R20, RZ, RZ, RZ ;  /* 0x000000ffff147224 */ /* 0x000fe200078e00ff */
[----:B------:R-:W-:Y:S02]  /*3060*/  PLOP3.LUT P0, PT, P1, PT, PT, 0x80, 0x8 ;  /* 0x000000000008781c */ /* 0x000fe40000f0f070 */
[----:B0-----:R-:W-:-:S13]  /*3070*/  ISETP.LE.AND P2, PT, RZ, UR6, PT ;  /* 0x00000006ff007c0c */ /* 0x001fda000bf43270 */
[----:B------:R-:W-:-:S07]  /*3080*/  @!P2 LOP3.LUT R21, R21, 0x7ff00000, RZ, 0xfc, !PT ;  /* 0x7ff000001515a812 */ /* 0x000fce00078efcff */
.L_x_262:
[----:B------:R-:W-:Y:S05]  /*3090*/  BSYNC.RECONVERGENT B1 ;  /* 0x0000000000017941 */ /* 0x000fea0003800200 */
.L_x_259:
        /* <DEDUP_REMOVED lines=18> */
.L_x_266:
        /* <DEDUP_REMOVED lines=9> */
.L_x_265:
[----:B------:R-:W-:-:S11]  /*3250*/  DADD R20, R22, R42 ;  /* 0x0000000016147229 */ /* 0x000fd6000000002a */
.L_x_264:
[----:B------:R-:W-:Y:S05]  /*3260*/  BSYNC.RECONVERGENT B1 ;  /* 0x0000000000017941 */ /* 0x000fea0003800200 */
.L_x_263:
        /* <DEDUP_REMOVED lines=9> */
.L_x_269:
        /* <DEDUP_REMOVED lines=16> */
.L_x_268:
[----:B------:R-:W0:Y:S01]  /*3400*/  LDCU UR6, c[0x0][0x3ac] ;  /* 0x00007580ff0677ac */ /* 0x000e220008000800 */
[----:B------:R-:W-:Y:S01]  /*3410*/  SEL R17, R19, RZ, P1 ;  /* 0x000000ff13117207 */ /* 0x000fe20000800000 */
[----:B------:R-:W-:Y:S01]  /*3420*/  IMAD.MOV.U32 R16, RZ, RZ, RZ ;  /* 0x000000ffff107224 */ /* 0x000fe200078e00ff */
[----:B------:R-:W-:Y:S02]  /*3430*/  PLOP3.LUT P0, PT, P1, PT, PT, 0x80, 0x8 ;  /* 0x000000000008781c */ /* 0x000fe40000f0f070 */
[----:B0-----:R-:W-:-:S13]  /*3440*/  ISETP.LE.AND P2, PT, RZ, UR6, PT ;  /* 0x00000006ff007c0c */ /* 0x001fda000bf43270 */
[----:B------:R-:W-:-:S07]  /*3450*/  @!P2 LOP3.LUT R17, R17, 0x7ff00000, RZ, 0xfc, !PT ;  /* 0x7ff000001111a812 */ /* 0x000fce00078efcff */
.L_x_270:
[----:B------:R-:W-:Y:S05]  /*3460*/  BSYNC.RECONVERGENT B1 ;  /* 0x0000000000017941 */ /* 0x000fea0003800200 */
.L_x_267:
        /* <DEDUP_REMOVED lines=18> */
.L_x_274:
        /* <DEDUP_REMOVED lines=9> */
.L_x_273:
[----:B------:R-:W-:-:S11]  /*3620*/  DADD R16, R18, R42 ;  /* 0x0000000012107229 */ /* 0x000fd6000000002a */
.L_x_272:
[----:B------:R-:W-:Y:S05]  /*3630*/  BSYNC.RECONVERGENT B1 ;  /* 0x0000000000017941 */ /* 0x000fea0003800200 */
.L_x_271:
        /* <DEDUP_REMOVED lines=9> */
.L_x_277:
        /* <DEDUP_REMOVED lines=16> */
.L_x_276:
[----:B------:R-:W0:Y:S01]  /*37d0*/  LDCU UR6, c[0x0][0x3ac] ;  /* 0x00007580ff0677ac */ /* 0x000e220008000800 */
[----:B------:R-:W-:Y:S01]  /*37e0*/  SEL R13, R15, RZ, P1 ;  /* 0x000000ff0f0d7207 */ /* 0x000fe20000800000 */
[----:B------:R-:W-:Y:S01]  /*37f0*/  IMAD.MOV.U32 R12, RZ, RZ, RZ ;  /* 0x000000ffff0c7224 */ /* 0x000fe200078e00ff */
[----:B------:R-:W-:Y:S02]  /*3800*/  PLOP3.LUT P0, PT, P1, PT, PT, 0x80, 0x8 ;  /* 0x000000000008781c */ /* 0x000fe40000f0f070 */
[----:B0-----:R-:W-:-:S13]  /*3810*/  ISETP.LE.AND P2, PT, RZ, UR6, PT ;  /* 0x00000006ff007c0c */ /* 0x001fda000bf43270 */
[----:B------:R-:W-:-:S07]  /*3820*/  @!P2 LOP3.LUT R13, R13, 0x7ff00000, RZ, 0xfc, !PT ;  /* 0x7ff000000d0da812 */ /* 0x000fce00078efcff */
.L_x_278:
[----:B------:R-:W-:Y:S05]  /*3830*/  BSYNC.RECONVERGENT B1 ;  /* 0x0000000000017941 */ /* 0x000fea0003800200 */
.L_x_275:
        /* <DEDUP_REMOVED lines=18> */
.L_x_282:
        /* <DEDUP_REMOVED lines=9> */
.L_x_281:
[----:B------:R-:W-:-:S11]  /*39f0*/  DADD R12, R14, R42 ;  /* 0x000000000e0c7229 */ /* 0x000fd6000000002a */
.L_x_280:
[----:B------:R-:W-:Y:S05]  /*3a00*/  BSYNC.RECONVERGENT B1 ;  /* 0x0000000000017941 */ /* 0x000fea0003800200 */
.L_x_279:
        /* <DEDUP_REMOVED lines=9> */
.L_x_285:
        /* <DEDUP_REMOVED lines=16> */
.L_x_284:
[----:B------:R-:W0:Y:S01]  /*3ba0*/  LDCU UR6, c[0x0][0x3ac] ;  /* 0x00007580ff0677ac */ /* 0x000e220008000800 */
[----:B------:R-:W-:Y:S01]  /*3bb0*/  SEL R41, R11, RZ, P1 ;  /* 0x000000ff0b297207 */ /* 0x000fe20000800000 */
[----:B------:R-:W-:Y:S01]  /*3bc0*/  IMAD.MOV.U32 R40, RZ, RZ, RZ ;  /* 0x000000ffff287224 */ /* 0x000fe200078e00ff */
[----:B------:R-:W-:Y:S02]  /*3bd0*/  PLOP3.LUT P0, PT, P1, PT, PT, 0x80, 0x8 ;  /* 0x000000000008781c */ /* 0x000fe40000f0f070 */
[----:B0-----:R-:W-:-:S13]  /*3be0*/  ISETP.LE.AND P2, PT, RZ, UR6, PT ;  /* 0x00000006ff007c0c */ /* 0x001fda000bf43270 */
[----:B------:R-:W-:-:S07]  /*3bf0*/  @!P2 LOP3.LUT R41, R41, 0x7ff00000, RZ, 0xfc, !PT ;  /* 0x7ff000002929a812 */ /* 0x000fce00078efcff */
.L_x_286:
[----:B------:R-:W-:Y:S05]  /*3c00*/  BSYNC.RECONVERGENT B1 ;  /* 0x0000000000017941 */ /* 0x000fea0003800200 */
.L_x_283:
        /* <DEDUP_REMOVED lines=18> */
.L_x_290:
        /* <DEDUP_REMOVED lines=9> */
.L_x_289:
[----:B------:R-:W-:-:S11]  /*3dc0*/  DADD R40, R10, R42 ;  /* 0x000000000a287229 */ /* 0x000fd6000000002a */
.L_x_288:
[----:B------:R-:W-:Y:S05]  /*3dd0*/  BSYNC.RECONVERGENT B1 ;  /* 0x0000000000017941 */ /* 0x000fea0003800200 */
.L_x_287:
[----:B------:R-:W-:Y:S01]  /*3de0*/  DSETP.NEU.AND P2, PT, R34, 1, PT ;  /* 0x3ff000002200742a */ /* 0x000fe20003f4d000 */
[----:B------:R-:W0:Y:S01]  /*3df0*/  LDCU.64 UR6, c[0x0][0x390] ;  /* 0x00007200ff0677ac */ /* 0x000e220008000a00 */
[----:B------:R-:W-:Y:S01]  /*3e00*/  DSETP.NEU.AND P3, PT, R30, 1, PT ;  /* 0x3ff000001e00742a */ /* 0x000fe20003f6d000 */
[----:B------:R-:W-:Y:S01]  /*3e10*/  IMAD.MOV.U32 R7, RZ, RZ, 0xe00 ;  /* 0x00000e00ff077424 */ /* 0x000fe200078e00ff */
[----:B------:R-:W-:Y:S01]  /*3e20*/  DSETP.NEU.AND P0, PT, R42, RZ, PT ;  /* 0x000000ff2a00722a */ /* 0x000fe20003f0d000 */
[----:B------:R-:W-:Y:S01]  /*3e30*/  IMAD.MOV.U32 R9, RZ, RZ, RZ ;  /* 0x000000ffff097224 */ /* 0x000fe200078e00ff */
        /* <DEDUP_REMOVED lines=8> */
[----:B------:R-:W-:Y:S01]  /*3ec0*/  FSEL R27, R32, 1.875, P0 ;  /* 0x3ff00000201b7808 */ /* 0x000fe20000000000 */
[----:B0-----:R-:W-:Y:S01]  /*3ed0*/  UIADD3 UR12, UP0, UPT, UR6, -0xe00, URZ ;  /* 0xfffff200060c7890 */ /* 0x001fe2000ff1e0ff */
[----:B------:R-:W-:Y:S02]  /*3ee0*/  FSEL R28, R28, RZ, P0 ;  /* 0x000000ff1c1c7208 */ /* 0x000fe40000000000 */
[----:B------:R-:W-:Y:S01]  /*3ef0*/  FSEL R29, R29, 1.875, P0 ;  /* 0x3ff000001d1d7808 */ /* 0x000fe20000000000 */
[----:B------:R-:W-:Y:S01]  /*3f00*/  UIADD3.X UR13, UPT, UPT, UR7, -0x1, URZ, UP0, !UPT ;  /* 0xffffffff070d7890 */ /* 0x000fe200087fe4ff */
[----:B------:R-:W-:Y:S01]  /*3f10*/  FSEL R24, R24, RZ, P4 ;  /* 0x000000ff18187208 */ /* 0x000fe20002000000 */
[----:B------:R-:W-:Y:S01]  /*3f20*/  UISETP.GE.U32.AND UP0, UPT, UR12, 0xe00, UPT ;  /* 0x00000e000c00788c */ /* 0x000fe2000bf06070 */
[----:B------:R-:W-:Y:S01]  /*3f30*/  FSEL R25, R25, 1.875, P4 ;  /* 0x3ff0000019197808 */ /* 0x000fe20002000000 */
[----:B------:R-:W-:Y:S01]  /*3f40*/  DSETP.NEU.AND P4, PT, R14, 1, PT ;  /* 0x3ff000000e00742a */ /* 0x000fe20003f8d000 */
[----:B------:R-:W-:Y:S01]  /*3f50*/  FSEL R24, R24, RZ, P0 ;  /* 0x000000ff18187208 */ /* 0x000fe20000000000 */
[----:B------:R-:W-:Y:S01]  /*3f60*/  DADD R22, R26, R28 ;  /* 0x000000001a167229 */ /* 0x000fe2000000001c */
[----:B------:R-:W-:Y:S01]  /*3f70*/  FSEL R25, R25, 1.875, P0 ;  /* 0x3ff0000019197808 */ /* 0x000fe20000000000 */
[----:B------:R-:W-:Y:S01]  /*3f80*/  UISETP.GE.U32.AND.EX UP0, UPT, UR13, URZ, UPT, UP0 ;  /* 0x000000ff0d00728c */ /* 0x000fe2000bf06100 */
[----:B------:R-:W-:-:S02]  /*3f90*/  FSEL R18, R20, RZ, P2 ;  /* 0x000000ff14127208 */ /* 0x000fc40001000000 */
[----:B------:R-:W-:Y:S01]  /*3fa0*/  FSEL R20, R21, 1.875, P2 ;  /* 0x3ff0000015147808 */ /* 0x000fe20001000000 */
[----:B------:R-:W-:Y:S01]  /*3fb0*/  DSETP.NEU.AND P2, PT, R10, 1, PT ;  /* 0x3ff000000a00742a */ /* 0x000fe20003f4d000 */
[----:B------:R-:W-:Y:S01]  /*3fc0*/  FSEL R18, R18, RZ, P0 ;  /* 0x000000ff12127208 */ /* 0x000fe20000000000 */
[----:B------:R-:W-:Y:S01]  /*3fd0*/  DADD R22, R22, R24 ;  /* 0x0000000016167229 */ /* 0x000fe20000000018 */
[----:B------:R-:W-:Y:S02]  /*3fe0*/  FSEL R19, R20, 1.875, P0 ;  /* 0x3ff0000014137808 */ /* 0x000fe40000000000 */
[----:B------:R-:W-:Y:S02]  /*3ff0*/  FSEL R14, R16, RZ, P3 ;  /* 0x000000ff100e7208 */ /* 0x000fe40001800000 */
[----:B------:R-:W-:Y:S02]  /*4000*/  FSEL R16, R17, 1.875, P3 ;  /* 0x3ff0000011107808 */ /* 0x000fe40001800000 */
[----:B------:R-:W-:Y:S01]  /*4010*/  FSEL R14, R14, RZ, P0 ;  /* 0x000000ff0e0e7208 */ /* 0x000fe20000000000 */
[----:B------:R-:W-:Y:S01]  /*4020*/  DADD R22, R22, R18 ;  /* 0x0000000016167229 */ /* 0x000fe20000000012 */
[----:B------:R-:W-:-:S02]  /*4030*/  FSEL R15, R16, 1.875, P0 ;  /* 0x3ff00000100f7808 */ /* 0x000fc40000000000 */
[----:B------:R-:W-:Y:S02]  /*4040*/  FSEL R10, R12, RZ, P4 ;  /* 0x000000ff0c0a7208 */ /* 0x000fe40002000000 */
[----:B------:R-:W-:Y:S02]  /*4050*/  FSEL R12, R13, 1.875, P4 ;  /* 0x3ff000000d0c7808 */ /* 0x000fe40002000000 */
[----:B------:R-:W-:Y:S01]  /*4060*/  FSEL R10, R10, RZ, P0 ;  /* 0x000000ff0a0a7208 */ /* 0x000fe20000000000 */
[----:B------:R-:W-:Y:S01]  /*4070*/  DADD R22, R22, R14 ;  /* 0x0000000016167229 */ /* 0x000fe2000000000e */
[----:B------:R-:W-:Y:S02]  /*4080*/  FSEL R11, R12, 1.875, P0 ;  /* 0x3ff000000c0b7808 */ /* 0x000fe40000000000 */
[----:B------:R-:W-:Y:S02]  /*4090*/  FSEL R34, R40, RZ, P2 ;  /* 0x000000ff28227208 */ /* 0x000fe40001000000 */
[----:B------:R-:W-:-:S02]  /*40a0*/  FSEL R40, R41, 1.875, P2 ;  /* 0x3ff0000029287808 */ /* 0x000fc40001000000 */
[----:B------:R-:W-:Y:S01]  /*40b0*/  FSEL R34, R34, RZ, P0 ;  /* 0x000000ff22227208 */ /* 0x000fe20000000000 */
[----:B------:R-:W-:Y:S01]  /*40c0*/  DADD R22, R22, R10 ;  /* 0x0000000016167229 */ /* 0x000fe2000000000a */
[----:B------:R-:W-:-:S07]  /*40d0*/  FSEL R35, R40, 1.875, P0 ;  /* 0x3ff0000028237808 */ /* 0x000fce0000000000 */
[----:B------:R-:W-:Y:S01]  /*40e0*/  DADD R34, R22, R34 ;  /* 0x0000000016227229 */ /* 0x000fe20000000022 */
[----:B------:R-:W-:Y:S10]  /*40f0*/  BRA.U !UP0, `(.L_x_291) ;  /* 0x0000001d08407547 */ /* 0x000ff4000b800000 */
[----:B------:R-:W-:Y:S01]  /*4100*/  IMAD.MOV.U32 R7, RZ, RZ, 0xe00 ;  /* 0x00000e00ff077424 */ /* 0x000fe200078e00ff */
[----:B------:R-:W0:Y:S01]  /*4110*/  LDCU UR18, c[0x0][0x3ac] ;  /* 0x00007580ff1277ac */ /* 0x000e220008000800 */
[----:B------:R-:W-:Y:S01]  /*4120*/  IMAD.MOV.U32 R9, RZ, RZ, RZ ;  /* 0x000000ffff097224 */ /* 0x000fe200078e00ff */
[----:B------:R-:W1:Y:S01]  /*4130*/  LDCU.64 UR16, c[0x0][0x3a8] ;  /* 0x00007500ff1077ac */ /* 0x000e620008000a00 */
[----:B------:R-:W2:Y:S05]  /*4140*/  LDCU.64 UR6, c[0x0][0x390] ;  /* 0x00007200ff0677ac */ /* 0x000eaa0008000a00 */
.L_x_347:
[----:B------:R-:W-:-:S04]  /*4150*/  LEA R62, P0, R7, R38, 0x3 ;  /* 0x00000026073e7211 */ /* 0x000fc800078018ff */
[----:B------:R-:W-:-:S05]  /*4160*/  LEA.HI.X R63, R7, R39, R9, 0x3, P0 ;  /* 0x00000027073f7211 */ /* 0x000fca00000f1c09 */
[----:B------:R-:W3:Y:S01]  /*4170*/  LDG.E.64 R32, desc[UR10][R62.64] ;  /* 0x0000000a3e207981 */ /* 0x000ee2000c1e1b00 */
[----:B------:R-:W-:Y:S01]  /*4180*/  BSSY.RECONVERGENT B1, `(.L_x_292) ;  /* 0x000001a000017945 */ /* 0x000fe20003800200 */
[----:B---3--:R-:W-:-:S14]  /*4190*/  DSETP.NEU.AND P2, PT, R32, RZ, PT ;  /* 0x000000ff2000722a */ /* 0x008fdc0003f4d000 */
[----:B------:R-:W3:Y:S01]  /*41a0*/  @!P2 LDC R0, c[0x0][0x3ac] ;  /* 0x0000eb00ff00ab82 */ /* 0x000ee20000000800 */
[----:B------:R-:W-:Y:S01]  /*41b0*/  @!P2 SEL R31, R33, RZ, P1 ;  /* 0x000000ff211fa207 */ /* 0x000fe20000800000 */
[----:B------:R-:W-:Y:S01]  /*41c0*/  @!P2 IMAD.MOV.U32 R30, RZ, RZ, RZ ;  /* 0x000000ffff1ea224 */ /* 0x000fe200078e00ff */
[----:B------:R-:W-:Y:S02]  /*41d0*/  @!P2 PLOP3.LUT P0, PT, P1, PT, PT, 0x80, 0x8 ;  /* 0x000000000008a81c */ /* 0x000fe40000f0f070 */
[----:B---3--:R-:W-:-:S13]  /*41e0*/  ISETP.GE.OR P3, PT, R0, RZ, P2 ;  /* 0x000000ff0000720c */ /* 0x008fda0001766670 */
[----:B------:R-:W-:Y:S01]  /*41f0*/  @!P3 LOP3.LUT R31, R31, 0x7ff00000, RZ, 0xfc, !PT ;  /* 0x7ff000001f1fb812 */ /* 0x000fe200078efcff */
[----:B------:R-:W-:Y:S06]  /*4200*/  @!P2 BRA `(.L_x_293) ;  /* 0x000000000044a947 */ /* 0x000fec0003800000 */
[----:B------:R-:W-:Y:S01]  /*4210*/  DADD R64, -RZ, |R32| ;  /* 0x00000000ff407229 */ /* 0x000fe20000000520 */
[----:B------:R-:W-:Y:S01]  /*4220*/  BSSY.RECONVERGENT B2, `(.L_x_294) ;  /* 0x0000003000027945 */ /* 0x000fe20003800200 */
[----:B------:R-:W-:-:S09]  /*4230*/  MOV R0, 0x4250 ;  /* 0x0000425000007802 */ /* 0x000fd20000000f00 */
[----:B012---:R-:W-:Y:S05]  /*4240*/  CALL.REL.NOINC `($_ZN3cub18CUB_300001_SM_10006detail6reduce28DeviceReduceSingleTileKernelINS2_10policy_hubIdyN4cuda3std3__44plusIdEEE10Policy1000EN6thrust24THRUST_300001_SM_1000_NS10device_ptrIKdEEPdyS9_dd13power_functorEEvT0_T1_T2_T3_T4_T6_$__internal_accurate_pow) ;  /* 0x0000002c00a07944 */ /* 0x007fea0003c00000 */
[----:B------:R-:W-:Y:S05]  /*4250*/  BSYNC.RECONVERGENT B2 ;  /* 0x0000000000027941 */ /* 0x000fea0003800200 */
.L_x_294:
        /* <DEDUP_REMOVED lines=12> */
.L_x_293:
[----:B012---:R-:W-:Y:S05]  /*4320*/  BSYNC.RECONVERGENT B1 ;  /* 0x0000000000017941 */ /* 0x007fea0003800200 */
.L_x_292:
        /* <DEDUP_REMOVED lines=20> */
.L_x_297:
[----:B------:R-:W-:-:S14]  /*4470*/  DSETP.NEU.AND P2, PT, |R32|, +INF , PT ;  /* 0x7ff000002000742a */ /* 0x000fdc0003f4d200 */
[----:B------:R-:W-:Y:S01]  /*4480*/  @!P2 ISETP.NE.AND P3, PT, R6, 0x3fe00000, PT ;  /* 0x3fe000000600a80c */ /* 0x000fe20003f65270 */
[----:B------:R-:W-:-:S03]  /*4490*/  @!P2 IMAD.MOV.U32 R30, RZ, RZ, RZ ;  /* 0x000000ffff1ea224 */ /* 0x000fc600078e00ff */
[-C--:B------:R-:W-:Y:S02]  /*44a0*/  @!P2 SEL R0, R8, R5.reuse, P3 ;  /* 0x000000050800a207 */ /* 0x080fe40001800000 */
[----:B------:R-:W-:Y:S02]  /*44b0*/  @!P2 ISETP.GE.AND P3, PT, R33, RZ, PT ;  /* 0x000000ff2100a20c */ /* 0x000fe40003f66270 */
[----:B------:R-:W-:-:S04]  /*44c0*/  @!P2 SEL R0, R0, R5, P0 ;  /* 0x000000050000a207 */ /* 0x000fc80000000000 */
[----:B------:R-:W-:-:S07]  /*44d0*/  @!P2 SEL R31, R0, R5, !P3 ;  /* 0x00000005001fa207 */ /* 0x000fce0005800000 */
.L_x_296:
[----:B------:R-:W-:Y:S05]  /*44e0*/  BSYNC.RECONVERGENT B1 ;  /* 0x0000000000017941 */ /* 0x000fea0003800200 */
.L_x_295:
        /* <DEDUP_REMOVED lines=9> */
.L_x_300:
        /* <DEDUP_REMOVED lines=15> */
.L_x_299:
[----:B------:R-:W-:Y:S01]  /*4670*/  ISETP.LE.AND P2, PT, RZ, UR18, PT ;  /* 0x00000012ff007c0c */ /* 0x000fe2000bf43270 */
[----:B------:R-:W-:Y:S01]  /*4680*/  IMAD.MOV.U32 R26, RZ, RZ, RZ ;  /* 0x000000ffff1a7224 */ /* 0x000fe200078e00ff */
[----:B------:R-:W-:Y:S02]  /*4690*/  SEL R27, R29, RZ, P1 ;  /* 0x000000ff1d1b7207 */ /* 0x000fe40000800000 */
[----:B------:R-:W-:-:S09]  /*46a0*/  PLOP3.LUT P0, PT, P1, PT, PT, 0x80, 0x8 ;  /* 0x000000000008781c */ /* 0x000fd20000f0f070 */
[----:B------:R-:W-:-:S07]  /*46b0*/  @!P2 LOP3.LUT R27, R27, 0x7ff00000, RZ, 0xfc, !PT ;  /* 0x7ff000001b1ba812 */ /* 0x000fce00078efcff */
.L_x_301:
[----:B------:R-:W-:Y:S05]  /*46c0*/  BSYNC.RECONVERGENT B1 ;  /* 0x0000000000017941 */ /* 0x000fea0003800200 */
.L_x_298:
        /* <DEDUP_REMOVED lines=18> */
.L_x_305:
        /* <DEDUP_REMOVED lines=8> */
.L_x_304:
[----:B------:R-:W-:-:S11]  /*4870*/  DADD R26, R28, R42 ;  /* 0x000000001c1a7229 */ /* 0x000fd6000000002a */
.L_x_303:
[----:B------:R-:W-:Y:S05]  /*4880*/  BSYNC.RECONVERGENT B1 ;  /* 0x0000000000017941 */ /* 0x000fea0003800200 */
.L_x_302:
        /* <DEDUP_REMOVED lines=9> */
.L_x_308:
        /* <DEDUP_REMOVED lines=15> */
.L_x_307:
[----:B------:R-:W-:Y:S01]  /*4a10*/  ISETP.LE.AND P2, PT, RZ, UR18, PT ;  /* 0x00000012ff007c0c */ /* 0x000fe2000bf43270 */
[----:B------:R-:W-:Y:S01]  /*4a20*/  IMAD.MOV.U32 R22, RZ, RZ, RZ ;  /* 0x000000ffff167224 */ /* 0x000fe200078e00ff */
[----:B------:R-:W-:Y:S02]  /*4a30*/  SEL R23, R25, RZ, P1 ;  /* 0x000000ff19177207 */ /* 0x000fe40000800000 */
[----:B------:R-:W-:-:S09]  /*4a40*/  PLOP3.LUT P0, PT, P1, PT, PT, 0x80, 0x8 ;  /* 0x000000000008781c */ /* 0x000fd20000f0f070 */
[----:B------:R-:W-:-:S07]  /*4a50*/  @!P2 LOP3.LUT R23, R23, 0x7ff00000, RZ, 0xfc, !PT ;  /* 0x7ff000001717a812 */ /* 0x000fce00078efcff */
.L_x_309:
[----:B------:R-:W-:Y:S05]  /*4a60*/  BSYNC.RECONVERGENT B1 ;  /* 0x0000000000017941 */ /* 0x000fea0003800200 */
.L_x_306:
        /* <DEDUP_REMOVED lines=18> */
.L_x_313:
        /* <DEDUP_REMOVED lines=8> */
.L_x_312:
[----:B------:R-:W-:-:S11]  /*4c10*/  DADD R22, R24, R42 ;  /* 0x0000000018167229 */ /* 0x000fd6000000002a */
.L_x_311:
[----:B------:R-:W-:Y:S05]  /*4c20*/  BSYNC.RECONVERGENT B1 ;  /* 0x0000000000017941 */ /* 0x000fea0003800200 */
.L_x_310:
        /* <DEDUP_REMOVED lines=9> */
.L_x_316:
        /* <DEDUP_REMOVED lines=15> */
.L_x_315:
[----:B------:R-:W-:Y:S01]  /*4db0*/  ISETP.LE.AND P2, PT, RZ, UR18, PT ;  /* 0x00000012ff007c0c */ /* 0x000fe2000bf43270 */
[----:B------:R-:W-:Y:S01]  /*4dc0*/  IMAD.MOV.U32 R18, RZ, RZ, RZ ;  /* 0x000000ffff127224 */ /* 0x000fe200078e00ff */
[----:B------:R-:W-:Y:S02]  /*4dd0*/  SEL R19, R21, RZ, P1 ;  /* 0x000000ff15137207 */ /* 0x000fe40000800000 */
[----:B------:R-:W-:-:S09]  /*4de0*/  PLOP3.LUT P0, PT, P1, PT, PT, 0x80, 0x8 ;  /* 0x000000000008781c */ /* 0x000fd20000f0f070 */
[----:B------:R-:W-:-:S07]  /*4df0*/  @!P2 LOP3.LUT R19, R19, 0x7ff00000, RZ, 0xfc, !PT ;  /* 0x7ff000001313a812 */ /* 0x000fce00078efcff */
.L_x_317:
[----:B------:R-:W-:Y:S05]  /*4e00*/  BSYNC.RECONVERGENT B1 ;  /* 0x0000000000017941 */ /* 0x000fea0003800200 */
.L_x_314:
        /* <DEDUP_REMOVED lines=18> */
.L_x_321:
        /* <DEDUP_REMOVED lines=8> */
.L_x_320:
[----:B------:R-:W-:-:S11]  /*4fb0*/  DADD R18, R20, R42 ;  /* 0x0000000014127229 */ /* 0x000fd6000000002a */
.L_x_319:
[----:B------:R-:W-:Y:S05]  /*4fc0*/  BSYNC.RECONVERGENT B1 ;  /* 0x0000000000017941 */ /* 0x000fea0003800200 */
.L_x_318:
        /* <DEDUP_REMOVED lines=9> */
.L_x_324:
        /* <DEDUP_REMOVED lines=15> */
.L_x_323:
[----:B------:R-:W-:Y:S01]  /*5150*/  ISETP.LE.AND P2, PT, RZ, UR18, PT ;  /* 0x00000012ff007c0c */ /* 0x000fe2000bf43270 */
[----:B------:R-:W-:Y:S01]  /*5160*/  IMAD.MOV.U32 R14, RZ, RZ, RZ ;  /* 0x000000ffff0e7224 */ /* 0x000fe200078e00ff */
[----:B------:R-:W-:Y:S02]  /*5170*/  SEL R15, R17, RZ, P1 ;  /* 0x000000ff110f7207 */ /* 0x000fe40000800000 */
[----:B------:R-:W-:-:S09]  /*5180*/  PLOP3.LUT P0, PT, P1, PT, PT, 0x80, 0x8 ;  /* 0x000000000008781c */ /* 0x000fd20000f0f070 */
[----:B------:R-:W-:-:S07]  /*5190*/  @!P2 LOP3.LUT R15, R15, 0x7ff00000, RZ, 0xfc, !PT ;  /* 0x7ff000000f0fa812 */ /* 0x000fce00078efcff */
.L_x_325:
[----:B------:R-:W-:Y:S05]  /*51a0*/  BSYNC.RECONVERGENT B1 ;  /* 0x0000000000017941 */ /* 0x000fea0003800200 */
.L_x_322:
        /* <DEDUP_REMOVED lines=18> */
.L_x_329:
        /* <DEDUP_REMOVED lines=8> */
.L_x_328:
[----:B------:R-:W-:-:S11]  /*5350*/  DADD R14, R16, R42 ;  /* 0x00000000100e7229 */ /* 0x000fd6000000002a */
.L_x_327:
[----:B------:R-:W-:Y:S05]  /*5360*/  BSYNC.RECONVERGENT B1 ;  /* 0x0000000000017941 */ /* 0x000fea0003800200 */
.L_x_326:
        /* <DEDUP_REMOVED lines=9> */
.L_x_332:
        /* <DEDUP_REMOVED lines=15> */
.L_x_331:
[----:B------:R-:W-:Y:S01]  /*54f0*/  ISETP.LE.AND P2, PT, RZ, UR18, PT ;  /* 0x00000012ff007c0c */ /* 0x000fe2000bf43270 */
[----:B------:R-:W-:Y:S01]  /*5500*/  IMAD.MOV.U32 R10, RZ, RZ, RZ ;  /* 0x000000ffff0a7224 */ /* 0x000fe200078e00ff */
[----:B------:R-:W-:Y:S02]  /*5510*/  SEL R11, R13, RZ, P1 ;  /* 0x000000ff0d0b7207 */ /* 0x000fe40000800000 */
[----:B------:R-:W-:-:S09]  /*5520*/  PLOP3.LUT P0, PT, P1, PT, PT, 0x80, 0x8 ;  /* 0x000000000008781c */ /* 0x000fd20000f0f070 */
[----:B------:R-:W-:-:S07]  /*5530*/  @!P2 LOP3.LUT R11, R11, 0x7ff00000, RZ, 0xfc, !PT ;  /* 0x7ff000000b0ba812 */ /* 0x000fce00078efcff */
.L_x_333:
[----:B------:R-:W-:Y:S05]  /*5540*/  BSYNC.RECONVERGENT B1 ;  /* 0x0000000000017941 */ /* 0x000fea0003800200 */
.L_x_330:
        /* <DEDUP_REMOVED lines=18> */
.L_x_337:
        /* <DEDUP_REMOVED lines=8> */
.L_x_336:
[----:B------:R-:W-:-:S11]  /*56f0*/  DADD R10, R12, R42 ;  /* 0x000000000c0a7229 */ /* 0x000fd6000000002a */
.L_x_335:
[----:B------:R-:W-:Y:S05]  /*5700*/  BSYNC.RECONVERGENT B1 ;  /* 0x0000000000017941 */ /* 0x000fea0003800200 */
.L_x_334:
        /* <DEDUP_REMOVED lines=9> */
.L_x_340:
        /* <DEDUP_REMOVED lines=15> */
.L_x_339:
[----:B------:R-:W-:Y:S01]  /*5890*/  ISETP.LE.AND P2, PT, RZ, UR18, PT ;  /* 0x00000012ff007c0c */ /* 0x000fe2000bf43270 */
[----:B------:R-:W-:Y:S01]  /*58a0*/  IMAD.MOV.U32 R40, RZ, RZ, RZ ;  /* 0x000000ffff287224 */ /* 0x000fe200078e00ff */
[----:B------:R-:W-:Y:S02]  /*58b0*/  SEL R41, R63, RZ, P1 ;  /* 0x000000ff3f297207 */ /* 0x000fe40000800000 */
[----:B------:R-:W-:-:S09]  /*58c0*/  PLOP3.LUT P0, PT, P1, PT, PT, 0x80, 0x8 ;  /* 0x000000000008781c */ /* 0x000fd20000f0f070 */
[----:B------:R-:W-:-:S07]  /*58d0*/  @!P2 LOP3.LUT R41, R41, 0x7ff00000, RZ, 0xfc, !PT ;  /* 0x7ff000002929a812 */ /* 0x000fce00078efcff */
.L_x_341:
[----:B------:R-:W-:Y:S05]  /*58e0*/  BSYNC.RECONVERGENT B1 ;  /* 0x0000000000017941 */ /* 0x000fea0003800200 */
.L_x_338:
        /* <DEDUP_REMOVED lines=18> */
.L_x_345:
        /* <DEDUP_REMOVED lines=8> */
.L_x_344:
[----:B------:R-:W-:-:S11]  /*5a90*/  DADD R40, R62, R42 ;  /* 0x000000003e287229 */ /* 0x000fd6000000002a */
.L_x_343:
[----:B------:R-:W-:Y:S05]  /*5aa0*/  BSYNC.RECONVERGENT B1 ;  /* 0x0000000000017941 */ /* 0x000fea0003800200 */
.L_x_342:
[----:B------:R-:W-:Y:S02]  /*5ab0*/  DSETP.NEU.AND P0, PT, R32, 1, PT ;  /* 0x3ff000002000742a */ /* 0x000fe40003f0d000 */
[----:B------:R-:W-:Y:S02]  /*5ac0*/  DSETP.NEU.AND P2, PT, R42, RZ, PT ;  /* 0x000000ff2a00722a */ /* 0x000fe40003f4d000 */
        /* <DEDUP_REMOVED lines=9> */
[----:B------:R-:W-:Y:S01]  /*5b60*/  DSETP.NEU.AND P0, PT, R20, 1, PT ;  /* 0x3ff000001400742a */ /* 0x000fe20003f0d000 */
[----:B------:R-:W-:Y:S01]  /*5b70*/  FSEL R24, R24, RZ, P2 ;  /* 0x000000ff18187208 */ /* 0x000fe20001000000 */
[----:B------:R-:W-:Y:S01]  /*5b80*/  DADD R34, R34, R28 ;  /* 0x0000000022227229 */ /* 0x000fe2000000001c */
        /* <DEDUP_REMOVED lines=24> */
[----:B------:R-:W-:Y:S02]  /*5d10*/  IADD3 R12, P3, PT, -R7, UR6, RZ ;  /* 0x00000006070c7c10 */ /* 0x000fe4000ff7e1ff */
[----:B------:R-:W-:Y:S01]  /*5d20*/  FSEL R40, R41, 1.875, P0 ;  /* 0x3ff0000029287808 */ /* 0x000fe20000000000 */
[----:B------:R-:W-:Y:S01]  /*5d30*/  DADD R34, R34, R10 ;  /* 0x0000000022227229 */ /* 0x000fe2000000000a */
[----:B------:R-:W-:Y:S02]  /*5d40*/  ISETP.GE.U32.AND P0, PT, R12, 0xe00, PT ;  /* 0x00000e000c00780c */ /* 0x000fe40003f06070 */
[----:B------:R-:W-:Y:S02]  /*5d50*/  FSEL R10, R0, RZ, P2 ;  /* 0x000000ff000a7208 */ /* 0x000fe40001000000 */
[----:B------:R-:W-:-:S02]  /*5d60*/  IADD3.X R0, PT, PT, ~R9, UR7, RZ, P3, !PT ;  /* 0x0000000709007c10 */ /* 0x000fc40009ffe5ff */
[----:B------:R-:W-:Y:S02]  /*5d70*/  FSEL R11, R40, 1.875, P2 ;  /* 0x3ff00000280b7808 */ /* 0x000fe40001000000 */
[----:B------:R-:W-:-:S04]  /*5d80*/  ISETP.GE.U32.AND.EX P0, PT, R0, RZ, PT, P0 ;  /* 0x000000ff0000720c */ /* 0x000fc80003f06100 */
[----:B------:R-:W-:-:S09]  /*5d90*/  DADD R34, R34, R10 ;  /* 0x0000000022227229 */ /* 0x000fd2000000000a */
[----:B------:R-:W-:Y:S05]  /*5da0*/  @!P0 BRA `(.L_x_346) ;  /* 0x0000000c009c8947 */ /* 0x000fea0003800000 */
[----:B------:R-:W-:-:S05]  /*5db0*/  IADD3 R7, P0, PT, R7, 0xe00, RZ ;  /* 0x00000e0007077810 */ /* 0x000fca0007f1e0ff */
[----:B------:R-:W-:Y:S01]  /*5dc0*/  IMAD.X R9, RZ, RZ, R9, P0 ;  /* 0x000000ffff097224 */ /* 0x000fe200000e0609 */
[----:B------:R-:W-:-:S04]  /*5dd0*/  ISETP.GT.U32.AND P0, PT, R7, UR12, PT ;  /* 0x0000000c07007c0c */ /* 0x000fc8000bf04070 */
[----:B------:R-:W-:-:S13]  /*5de0*/  ISETP.GT.U32.AND.EX P0, PT, R9, UR13, PT, P0 ;  /* 0x0000000d09007c0c */ /* 0x000fda000bf04100 */
[----:B------:R-:W-:Y:S05]  /*5df0*/  @!P0 BRA `(.L_x_347) ;  /* 0xffffffe000d48947 */ /* 0x000fea000383ffff */
.L_x_291:
        /* <DEDUP_REMOVED lines=9> */
[----:B------:R-:W-:Y:S01]  /*5e90*/  LOP3.LUT R10, RZ, R2, RZ, 0x33, !PT ;  /* 0x00000002ff0a7212 */ /* 0x000fe200078e33ff */
[----:B------:R-:W-:Y:S01]  /*5ea0*/  BSSY.RECONVERGENT B2, `(.L_x_349) ;  /* 0x000004c000027945 */ /* 0x000fe20003800200 */
[----:B------:R-:W-:Y:S02]  /*5eb0*/  IMAD.MOV.U32 R12, RZ, RZ, R2 ;  /* 0x000000ffff0c7224 */ /* 0x000fe400078e0002 */
[----:B------:R-:W-:-:S04]  /*5ec0*/  IADD3 R10, PT, PT, -R7, UR6, R10 ;  /* 0x00000006070a7c10 */ /* 0x000fc8000fffe10a */
[----:B------:R-:W-:-:S13]  /*5ed0*/  LOP3.LUT P0, RZ, R10, 0x200, RZ, 0xc0, !PT ;  /* 0x000002000aff7812 */ /* 0x000fda000780c0ff */
[----:B------:R-:W-:Y:S05]  /*5ee0*/  @P0 BRA `(.L_x_350) ;  /* 0x00000004001c0947 */ /* 0x000fea0003800000 */
[----:B------:R-:W-:-:S04]  /*5ef0*/  LEA R12, P0, R7, R38, 0x3 ;  /* 0x00000026070c7211 */ /* 0x000fc800078018ff */
[----:B------:R-:W-:-:S06]  /*5f00*/  LEA.HI.X R13, R7, R39, R9, 0x3, P0 ;  /* 0x00000027070d7211 */ /* 0x000fcc00000f1c09 */
[----:B------:R-:W2:Y:S01]  /*5f10*/  LDG.E.64 R12, desc[UR10][R12.64] ;  /* 0x0000000a0c0c7981 */ /* 0x000ea2000c1e1b00 */
[----:B------:R-:W-:Y:S01]  /*5f20*/  BSSY.RECONVERGENT B3, `(.L_x_351) ;  /* 0x000001e000037945 */ /* 0x000fe20003800200 */
[----:B--2---:R-:W-:-:S14]  /*5f30*/  DSETP.NEU.AND P0, PT, R12, RZ, PT ;  /* 0x000000ff0c00722a */ /* 0x004fdc0003f0d000 */
[----:B------:R-:W-:Y:S05]  /*5f40*/  @!P0 BRA `(.L_x_352) ;  /* 0x0000000000548947 */ /* 0x000fea0003800000 */
[----:B------:R-:W-:Y:S01]  /*5f50*/  DADD R64, -RZ, |R12| ;  /* 0x00000000ff407229 */ /* 0x000fe2000000050c */
[----:B------:R-:W-:Y:S01]  /*5f60*/  BSSY.RECONVERGENT B4, `(.L_x_353) ;  /* 0x0000003000047945 */ /* 0x000fe20003800200 */
[----:B------:R-:W-:-:S09]  /*5f70*/  MOV R0, 0x5f90 ;  /* 0x00005f9000007802 */ /* 0x000fd20000000f00 */
[----:B01----:R-:W-:Y:S05]  /*5f80*/  CALL.REL.NOINC `($_ZN3cub18CUB_300001_SM_10006detail6reduce28DeviceReduceSingleTileKernelINS2_10policy_hubIdyN4cuda3std3__44plusIdEEE10Policy1000EN6thrust24THRUST_300001_SM_1000_NS10device_ptrIKdEEPdyS9_dd13power_functorEEvT0_T1_T2_T3_T4_T6_$__internal_accurate_pow) ;  /* 0x0000001000507944 */ /* 0x003fea0003c00000 */
[----:B------:R-:W-:Y:S05]  /*5f90*/  BSYNC.RECONVERGENT B4 ;  /* 0x0000000000047941 */ /* 0x000fea0003800200 */
.L_x_353:
        /* <DEDUP_REMOVED lines=16> */
.L_x_352:
[----:B------:R-:W2:Y:S01]  /*60a0*/  LDCU UR7, c[0x0][0x3ac] ;  /* 0x00007580ff0777ac */ /* 0x000ea20008000800 */
[----:B------:R-:W-:Y:S01]  /*60b0*/  SEL R15, R13, RZ, P1 ;  /* 0x000000ff0d0f7207 */ /* 0x000fe20000800000 */
[----:B------:R-:W-:Y:S01]  /*60c0*/  IMAD.MOV.U32 R14, RZ, RZ, RZ ;  /* 0x000000ffff0e7224 */ /* 0x000fe200078e00ff */
[----:B------:R-:W-:Y:S02]  /*60d0*/  PLOP3.LUT P0, PT, P1, PT, PT, 0x80, 0x8 ;  /* 0x000000000008781c */ /* 0x000fe40000f0f070 */
[----:B--2---:R-:W-:-:S13]  /*60e0*/  ISETP.LE.AND P2, PT, RZ, UR7, PT ;  /* 0x00000007ff007c0c */ /* 0x004fda000bf43270 */
[----:B------:R-:W-:-:S07]  /*60f0*/  @!P2 LOP3.LUT R15, R15, 0x7ff00000, RZ, 0xfc, !PT ;  /* 0x7ff000000f0fa812 */ /* 0x000fce00078efcff */
.L_x_354:
[----:B01----:R-:W-:Y:S05]  /*6100*/  BSYNC.RECONVERGENT B3 ;  /* 0x0000000000037941 */ /* 0x003fea0003800200 */
.L_x_351:
        /* <DEDUP_REMOVED lines=18> */
.L_x_358:
        /* <DEDUP_REMOVED lines=9> */
.L_x_357:
[----:B------:R-:W-:-:S11]  /*62c0*/  DADD R14, R12, R42 ;  /* 0x000000000c0e7229 */ /* 0x000fd6000000002a */
.L_x_356:
[----:B------:R-:W-:Y:S05]  /*62d0*/  BSYNC.RECONVERGENT B3 ;  /* 0x0000000000037941 */ /* 0x000fea0003800200 */
.L_x_355:
        /* <DEDUP_REMOVED lines=8> */
.L_x_350:
[----:B01----:R-:W-:Y:S05]  /*6360*/  BSYNC.RECONVERGENT B2 ;  /* 0x0000000000027941 */ /* 0x003fea0003800200 */
.L_x_349:
        /* <DEDUP_REMOVED lines=10> */
.L_x_370:
        /* <DEDUP_REMOVED lines=13> */
[----:B-1----:R-:W-:Y:S05]  /*64e0*/  CALL.REL.NOINC `($_ZN3cub18CUB_300001_SM_10006detail6reduce28DeviceReduceSingleTileKernelINS2_10policy_hubIdyN4cuda3std3__44plusIdEEE10Policy1000EN6thrust24THRUST_300001_SM_1000_NS10device_ptrIKdEEPdyS9_dd13power_functorEEvT0_T1_T2_T3_T4_T6_$__internal_accurate_pow) ;  /* 0x0000000800f87944 */ /* 0x002fea0003c00000 */
[----:B------:R-:W-:Y:S05]  /*64f0*/  BSYNC.RECONVERGENT B3 ;  /* 0x0000000000037941 */ /* 0x000fea0003800200 */
.L_x_361:
        /* <DEDUP_REMOVED lines=12> */
.L_x_360:
[----:B------:R-:W-:Y:S05]  /*65c0*/  BSYNC.RECONVERGENT B2 ;  /* 0x0000000000027941 */ /* 0x000fea0003800200 */
.L_x_359:
        /* <DEDUP_REMOVED lines=18> */
.L_x_364:
[----:B------:R-:W-:-:S14]  /*66f0*/  DSETP.NEU.AND P2, PT, |R18|, +INF , PT ;  /* 0x7ff000001200742a */ /* 0x000fdc0003f4d200 */
[----:B------:R-:W-:Y:S01]  /*6700*/  @!P2 ISETP.NE.AND P3, PT, R6, 0x3fe00000, PT ;  /* 0x3fe000000600a80c */ /* 0x000fe20003f65270 */
[----:B------:R-:W-:-:S03]  /*6710*/  @!P2 IMAD.MOV.U32 R22, RZ, RZ, RZ ;  /* 0x000000ffff16a224 */ /* 0x000fc600078e00ff */
[-C--:B------:R-:W-:Y:S02]  /*6720*/  @!P2 SEL R0, R8, R5.reuse, P3 ;  /* 0x000000050800a207 */ /* 0x080fe40001800000 */
[----:B------:R-:W-:Y:S02]  /*6730*/  @!P2 ISETP.GE.AND P3, PT, R19, RZ, PT ;  /* 0x000000ff1300a20c */ /* 0x000fe40003f66270 */
[----:B------:R-:W-:-:S04]  /*6740*/  @!P2 SEL R0, R0, R5, P0 ;  /* 0x000000050000a207 */ /* 0x000fc80000000000 */
[----:B------:R-:W-:-:S07]  /*6750*/  @!P2 SEL R23, R0, R5, !P3 ;  /* 0x000000050017a207 */ /* 0x000fce0005800000 */
.L_x_363:
[----:B------:R-:W-:Y:S05]  /*6760*/  BSYNC.RECONVERGENT B2 ;  /* 0x0000000000027941 */ /* 0x000fea0003800200 */
.L_x_362:
        /* <DEDUP_REMOVED lines=15> */
.L_x_365:
        /* <DEDUP_REMOVED lines=37> */
.L_x_369:
        /* <DEDUP_REMOVED lines=8> */
.L_x_368:
[----:B------:R-:W-:-:S11]  /*6b30*/  DADD R18, R16, R14 ;  /* 0x0000000010127229 */ /* 0x000fd6000000000e */
.L_x_367:
[----:B------:R-:W-:Y:S05]  /*6b40*/  BSYNC.RECONVERGENT B2 ;  /* 0x0000000000027941 */ /* 0x000fea0003800200 */
.L_x_366:
        /* <DEDUP_REMOVED lines=12> */
.L_x_348:
[----:B01----:R-:W-:Y:S05]  /*6c10*/  BSYNC.RECONVERGENT B1 ;  /* 0x0000000000017941 */ /* 0x003fea0003800200 */
.L_x_346:
        /* <DEDUP_REMOVED lines=10> */
[----:B------:R-:W-:-:S03]  /*6cc0*/  @!P1 SHF.R.U32.HI R3, RZ, 0x2, R2 ;  /* 0x00000002ff039819 */ /* 0x000fc60000011602 */
[----:B------:R-:W0:Y:S01]  /*6cd0*/  SHFL.DOWN PT, R5, R7, 0x2, 0x1f ;  /* 0x08401f0007057f89 */ /* 0x000e2200000e0000 */
[----:B------:R-:W-:Y:S01]  /*6ce0*/  @!P1 LOP3.LUT R3, R3, 0xf8, RZ, 0xc0, !PT ;  /* 0x000000f803039812 */ /* 0x000fe200078ec0ff */
        /* <DEDUP_REMOVED lines=14> */
[----:B-1----:R-:W-:-:S05]  /*6dd0*/  @!P1 LEA R8, R13, R8, 0x18 ;  /* 0x000000080d089211 */ /* 0x002fca00078ec0ff */
[----:B------:R-:W-:Y:S01]  /*6de0*/  @!P1 IMAD.IADD R3, R3, 0x1, R8 ;  /* 0x0000000103039824 */ /* 0x000fe200078e0208 */
        /* <DEDUP_REMOVED lines=39> */
.L_x_237:
[----:B------:R-:W-:Y:S05]  /*7060*/  BSYNC.RECONVERGENT B0 ;  /* 0x0000000000007941 */ /* 0x000fea0003800200 */
.L_x_202:
[----:B------:R-:W-:Y:S05]  /*7070*/  @P1 EXIT ;  /* 0x000000000000194d */ /* 0x000fea0003800000 */
[----:B------:R-:W0:Y:S01]  /*7080*/  LDCU.64 UR4, c[0x0][0x3a0] ;  /* 0x00007400ff0477ac */ /* 0x000e220008000a00 */
[----:B------:R-:W1:Y:S01]  /*7090*/  LDC.64 R2, c[0x0][0x388] ;  /* 0x0000e200ff027b82 */ /* 0x000e620000000a00 */
[----:B0-----:R-:W-:-:S07]  /*70a0*/  DADD R6, R6, UR4 ;  /* 0x0000000406067e29 */ /* 0x001fce0008000000 */
[----:B-1----:R-:W-:Y:S01]  /*70b0*/  STG.E.64 desc[UR10][R2.64], R6 ;  /* 0x0000000602007986 */ /* 0x002fe2000c101b0a */
[----:B------:R-:W-:Y:S05]  /*70c0*/  EXIT ;  /* 0x000000000000794d */ /* 0x000fea0003800000 */
        .type           $_ZN3cub18CUB_300001_SM_10006detail6reduce28DeviceReduceSingleTileKernelINS2_10policy_hubIdyN4cuda3std3__44plusIdEEE10Policy1000EN6thrust24THRUST_300001_SM_1000_NS10device_ptrIKdEEPdyS9_dd13power_functorEEvT0_T1_T2_T3_T4_T6_$__internal_accurate_pow,@function
        .size           $_ZN3cub18CUB_300001_SM_10006detail6reduce28DeviceReduceSingleTileKernelINS2_10policy_hubIdyN4cuda3std3__44plusIdEEE10Policy1000EN6thrust24THRUST_300001_SM_1000_NS10device_ptrIKdEEPdyS9_dd13power_functorEEvT0_T1_T2_T3_T4_T6_$__internal_accurate_pow,(.L_x_780 - $_ZN3cub18CUB_300001_SM_10006detail6reduce28DeviceReduceSingleTileKernelINS2_10policy_hubIdyN4cuda3std3__44plusIdEEE10Policy1000EN6thrust24THRUST_300001_SM_1000_NS10device_ptrIKdEEPdyS9_dd13power_functorEEvT0_T1_T2_T3_T4_T6_$__internal_accurate_pow)
$_ZN3cub18CUB_300001_SM_10006detail6reduce28DeviceReduceSingleTileKernelINS2_10policy_hubIdyN4cuda3std3__44plusIdEEE10Policy1000EN6thrust24THRUST_300001_SM_1000_NS10device_ptrIKdEEPdyS9_dd13power_functorEEvT0_T1_T2_T3_T4_T6_$__internal_accurate_pow:
[----:B------:R-:W-:Y:S01]  /*70d0*/  ISETP.GT.U32.AND P2, PT, R65, 0xfffff, PT ;  /* 0x000fffff4100780c */ /* 0x000fe20003f44070 */
[----:B------:R-:W-:Y:S01]  /*70e0*/  IMAD.MOV.U32 R42, RZ, RZ, R65 ;  /* 0x000000ffff2a7224 */ /* 0x000fe200078e0041 */
[----:B------:R-:W-:Y:S01]  /*70f0*/  UMOV UR8, 0x7d2cafe2 ;  /* 0x7d2cafe200087882 */ /* 0x000fe20000000000 */
[----:B------:R-:W-:Y:S01]  /*7100*/  IMAD.MOV.U32 R44, RZ, RZ, 0x41ad3b5a ;  /* 0x41ad3b5aff2c7424 */ /* 0x000fe200078e00ff */
[----:B------:R-:W-:Y:S01]  /*7110*/  UMOV UR9, 0x3eb0f5ff ;  /* 0x3eb0f5ff00097882 */ /* 0x000fe20000000000 */
[----:B------:R-:W-:Y:S01]  /*7120*/  IMAD.MOV.U32 R45, RZ, RZ, 0x3ed0f5d2 ;  /* 0x3ed0f5d2ff2d7424 */ /* 0x000fe200078e00ff */
[----:B------:R-:W-:Y:S01]  /*7130*/  UMOV UR14, 0xfefa39ef ;  /* 0xfefa39ef000e7882 */ /* 0x000fe20000000000 */
[----:B------:R-:W-:-:S06]  /*7140*/  UMOV UR15, 0x3fe62e42 ;  /* 0x3fe62e42000f7882 */ /* 0x000fcc0000000000 */
[----:B------:R-:W-:Y:S01]  /*7150*/  @!P2 DMUL R40, R64, 1.80143985094819840000e+16 ;  /* 0x435000004028a828 */ /* 0x000fe20000000000 */
[----:B------:R-:W-:-:S09]  /*7160*/  SHF.R.U32.HI R65, RZ, 0x14, R65 ;  /* 0x00000014ff417819 */ /* 0x000fd20000011641 */
[----:B------:R-:W-:Y:S01]  /*7170*/  @!P2 IMAD.MOV.U32 R42, RZ, RZ, R41 ;  /* 0x000000ffff2aa224 */ /* 0x000fe200078e0029 */
[----:B------:R-:W-:Y:S01]  /*7180*/  @!P2 LEA.HI R65, R41, 0xffffffca, RZ, 0xc ;  /* 0xffffffca2941a811 */ /* 0x000fe200078f60ff */
[----:B------:R-:W-:Y:S02]  /*7190*/  @!P2 IMAD.MOV.U32 R64, RZ, RZ, R40 ;  /* 0x000000ffff40a224 */ /* 0x000fe400078e0028 */
[----:B------:R-:W-:Y:S01]  /*71a0*/  IMAD.MOV.U32 R41, RZ, RZ, 0x43300000 ;  /* 0x43300000ff297424 */ /* 0x000fe200078e00ff */
[----:B------:R-:W-:Y:S01]  /*71b0*/  LOP3.LUT R43, R42, 0x800fffff, RZ, 0xc0, !PT ;  /* 0x800fffff2a2b7812 */ /* 0x000fe200078ec0ff */
[----:B------:R-:W-:Y:S02]  /*71c0*/  IMAD.MOV.U32 R58, RZ, RZ, R64 ;  /* 0x000000ffff3a7224 */ /* 0x000fe400078e0040 */
[----:B------:R-:W-:Y:S01]  /*71d0*/  IMAD.MOV.U32 R42, RZ, RZ, RZ ;  /* 0x000000ffff2a7224 */ /* 0x000fe200078e00ff */
[----:B------:R-:W-:-:S04]  /*71e0*/  LOP3.LUT R43, R43, 0x3ff00000, RZ, 0xfc, !PT ;  /* 0x3ff000002b2b7812 */ /* 0x000fc800078efcff */
[----:B------:R-:W-:Y:S01]  /*71f0*/  ISETP.GE.U32.AND P3, PT, R43, 0x3ff6a09f, PT ;  /* 0x3ff6a09f2b00780c */ /* 0x000fe20003f66070 */
[----:B------:R-:W-:-:S12]  /*7200*/  IMAD.MOV.U32 R59, RZ, RZ, R43 ;  /* 0x000000ffff3b7224 */ /* 0x000fd800078e002b */
[----:B------:R-:W-:-:S04]  /*7210*/  @P3 VIADD R40, R59, 0xfff00000 ;  /* 0xfff000003b283836 */ /* 0x000fc80000000000 */
[----:B------:R-:W-:Y:S02]  /*7220*/  @P3 IMAD.MOV.U32 R59, RZ, RZ, R40 ;  /* 0x000000ffff3b3224 */ /* 0x000fe400078e0028 */
[C---:B------:R-:W-:Y:S02]  /*7230*/  VIADD R40, R65.reuse, 0xfffffc01 ;  /* 0xfffffc0141287836 */ /* 0x040fe40000000000 */
[----:B------:R-:W-:Y:S02]  /*7240*/  @P3 VIADD R40, R65, 0xfffffc02 ;  /* 0xfffffc0241283836 */ /* 0x000fe40000000000 */
[C---:B------:R-:W-:Y:S02]  /*7250*/  DADD R46, R58.reuse, 1 ;  /* 0x3ff000003a2e7429 */ /* 0x040fe40000000000 */
[----:B------:R-:W-:Y:S01]  /*7260*/  DADD R58, R58, -1 ;  /* 0xbff000003a3a7429 */ /* 0x000fe20000000000 */
[----:B------:R-:W-:-:S03]  /*7270*/  LOP3.LUT R40, R40, 0x80000000, RZ, 0x3c, !PT ;  /* 0x8000000028287812 */ /* 0x000fc600078e3cff */
[----:B------:R-:W0:Y:S02]  /*7280*/  MUFU.RCP64H R43, R47 ;  /* 0x0000002f002b7308 */ /* 0x000e240000001800 */
[----:B0-----:R-:W-:-:S08]  /*7290*/  DFMA R50, -R46, R42, 1 ;  /* 0x3ff000002e32742b */ /* 0x001fd0000000012a */
[----:B------:R-:W-:-:S08]  /*72a0*/  DFMA R50, R50, R50, R50 ;  /* 0x000000323232722b */ /* 0x000fd00000000032 */
[----:B------:R-:W-:-:S08]  /*72b0*/  DFMA R50, R42, R50, R42 ;  /* 0x000000322a32722b */ /* 0x000fd0000000002a */
[----:B------:R-:W-:-:S08]  /*72c0*/  DMUL R42, R58, R50 ;  /* 0x000000323a2a7228 */ /* 0x000fd00000000000 */
[----:B------:R-:W-:-:S08]  /*72d0*/  DFMA R42, R58, R50, R42 ;  /* 0x000000323a2a722b */ /* 0x000fd0000000002a */
[-C--:B------:R-:W-:Y:S02]  /*72e0*/  DMUL R56, R42, R42.reuse ;  /* 0x0000002a2a387228 */ /* 0x080fe40000000000 */
[----:B------:R-:W-:Y:S02]  /*72f0*/  DADD R52, R58, -R42 ;  /* 0x000000003a347229 */ /* 0x000fe4000000082a */
[----:B------:R-:W-:-:S04]  /*7300*/  DMUL R46, R42, R42 ;  /* 0x0000002a2a2e7228 */ /* 0x000fc80000000000 */
[----:B------:R-:W-:Y:S01]  /*7310*/  DFMA R44, R56, UR8, R44 ;  /* 0x00000008382c7c2b */ /* 0x000fe2000800002c */
        /* <DEDUP_REMOVED lines=16> */
[----:B------:R-:W-:Y:S01]  /*7420*/  DFMA R54, R56, R54, UR8 ;  /* 0x0000000838367e2b */ /* 0x000fe20008000036 */
[----:B------:R-:W-:Y:S01]  /*7430*/  UMOV UR8, 0x99999dfb ;  /* 0x99999dfb00087882 */ /* 0x000fe20000000000 */
[----:B------:R-:W-:-:S06]  /*7440*/  UMOV UR9, 0x3f899999 ;  /* 0x3f89999900097882 */ /* 0x000fcc0000000000 */
[----:B------:R-:W-:Y:S01]  /*7450*/  DFMA R54, R56, R54, UR8 ;  /* 0x0000000838367e2b */ /* 0x000fe20008000036 */
[----:B------:R-:W-:Y:S01]  /*7460*/  UMOV UR8, 0x55555555 ;  /* 0x5555555500087882 */ /* 0x000fe20000000000 */
[----:B------:R-:W-:-:S06]  /*7470*/  UMOV UR9, 0x3fb55555 ;  /* 0x3fb5555500097882 */ /* 0x000fcc0000000000 */
[----:B------:R-:W-:-:S08]  /*7480*/  DFMA R44, R56, R54, UR8 ;  /* 0x00000008382c7e2b */ /* 0x000fd00008000036 */
[----:B------:R-:W-:Y:S01]  /*7490*/  DADD R48, -R44, UR8 ;  /* 0x000000082c307e29 */ /* 0x000fe20008000100 */
[----:B------:R-:W-:Y:S01]  /*74a0*/  UMOV UR8, 0xb9e7b0 ;  /* 0x00b9e7b000087882 */ /* 0x000fe20000000000 */
[----:B------:R-:W-:-:S06]  /*74b0*/  UMOV UR9, 0x3c46a4cb ;  /* 0x3c46a4cb00097882 */ /* 0x000fcc0000000000 */
[----:B------:R-:W-:Y:S02]  /*74c0*/  DFMA R54, R56, R54, R48 ;  /* 0x000000363836722b */ /* 0x000fe40000000030 */
[C---:B------:R-:W-:Y:S02]  /*74d0*/  DMUL R48, R42.reuse, R46 ;  /* 0x0000002e2a307228 */ /* 0x040fe40000000000 */
[----:B------:R-:W-:-:S04]  /*74e0*/  DFMA R56, R42, R42, -R46 ;  /* 0x0000002a2a38722b */ /* 0x000fc8000000082e */
[----:B------:R-:W-:Y:S01]  /*74f0*/  DADD R52, R54, -UR8 ;  /* 0x8000000836347e29 */ /* 0x000fe20008000000 */
[----:B------:R-:W-:Y:S01]  /*7500*/  UMOV UR8, 0x80000000 ;  /* 0x8000000000087882 */ /* 0x000fe20000000000 */
[C---:B------:R-:W-:Y:S01]  /*7510*/  DFMA R54, R42.reuse, R46, -R48 ;  /* 0x0000002e2a36722b */ /* 0x040fe20000000830 */
[----:B------:R-:W-:Y:S01]  /*7520*/  UMOV UR9, 0x43300000 ;  /* 0x4330000000097882 */ /* 0x000fe20000000000 */
[----:B------:R-:W-:-:S04]  /*7530*/  DFMA R56, R42, R58, R56 ;  /* 0x0000003a2a38722b */ /* 0x000fc80000000038 */
[----:B------:R-:W-:Y:S02]  /*7540*/  DADD R60, R44, R52 ;  /* 0x000000002c3c7229 */ /* 0x000fe40000000034 */
[----:B------:R-:W-:-:S06]  /*7550*/  DFMA R54, R50, R46, R54 ;  /* 0x0000002e3236722b */ /* 0x000fcc0000000036 */
[----:B------:R-:W-:Y:S02]  /*7560*/  DMUL R46, R60, R48 ;  /* 0x000000303c2e7228 */ /* 0x000fe40000000000 */
[----:B------:R-:W-:Y:S02]  /*7570*/  DFMA R54, R42, R56, R54 ;  /* 0x000000382a36722b */ /* 0x000fe40000000036 */
[----:B------:R-:W-:-:S04]  /*7580*/  DADD R56, R44, -R60 ;  /* 0x000000002c387229 */ /* 0x000fc8000000083c */
[----:B------:R-:W-:-:S04]  /*7590*/  DFMA R44, R60, R48, -R46 ;  /* 0x000000303c2c722b */ /* 0x000fc8000000082e */
[----:B------:R-:W-:-:S04]  /*75a0*/  DADD R56, R52, R56 ;  /* 0x0000000034387229 */ /* 0x000fc80000000038 */
        /* <DEDUP_REMOVED lines=8> */
[----:B------:R-:W-:-:S08]  /*7630*/  DADD R42, R46, R42 ;  /* 0x000000002e2a7229 */ /* 0x000fd0000000002a */
[----:B------:R-:W-:Y:S02]  /*7640*/  DADD R50, R50, R42 ;  /* 0x0000000032327229 */ /* 0x000fe4000000002a */
[----:B------:R-:W-:Y:S01]  /*7650*/  DADD R42, R40, -UR8 ;  /* 0x80000008282a7e29 */ /* 0x000fe20008000000 */
[----:B------:R-:W-:Y:S01]  /*7660*/  UMOV UR8, 0xfefa39ef ;  /* 0xfefa39ef00087882 */ /* 0x000fe20000000000 */
[----:B------:R-:W-:-:S04]  /*7670*/  UMOV UR9, 0x3fe62e42 ;  /* 0x3fe62e4200097882 */ /* 0x000fc80000000000 */
[----:B------:R-:W-:-:S08]  /*7680*/  DADD R46, R44, R50 ;  /* 0x000000002c2e7229 */ /* 0x000fd00000000032 */
[--C-:B------:R-:W-:Y:S01]  /*7690*/  DFMA R40, R42, UR8, R46.reuse ;  /* 0x000000082a287c2b */ /* 0x100fe2000800002e */
[----:B------:R-:W-:Y:S01]  /*76a0*/  UMOV UR8, 0x3b39803f ;  /* 0x3b39803f00087882 */ /* 0x000fe20000000000 */
[----:B------:R-:W-:Y:S01]  /*76b0*/  DADD R48, R44, -R46 ;  /* 0x000000002c307229 */ /* 0x000fe2000000082e */
[----:B------:R-:W-:-:S05]  /*76c0*/  UMOV UR9, 0x3c7abc9e ;  /* 0x3c7abc9e00097882 */ /* 0x000fca0000000000 */
[----:B------:R-:W-:Y:S02]  /*76d0*/  DFMA R44, R42, -UR14, R40 ;  /* 0x8000000e2a2c7c2b */ /* 0x000fe40008000028 */
[----:B------:R-:W-:-:S06]  /*76e0*/  DADD R48, R50, R48 ;  /* 0x0000000032307229 */ /* 0x000fcc0000000030 */
[----:B------:R-:W-:-:S08]  /*76f0*/  DADD R44, -R46, R44 ;  /* 0x000000002e2c7229 */ /* 0x000fd0000000012c */
[----:B------:R-:W-:Y:S01]  /*7700*/  DADD R44, R48, -R44 ;  /* 0x00000000302c7229 */ /* 0x000fe2000000082c */
[----:B------:R-:W-:Y:S02]  /*7710*/  IMAD.MOV.U32 R48, RZ, RZ, 0x652b82fe ;  /* 0x652b82feff307424 */ /* 0x000fe400078e00ff */
[----:B------:R-:W-:-:S05]  /*7720*/  IMAD.MOV.U32 R49, RZ, RZ, 0x3ff71547 ;  /* 0x3ff71547ff317424 */ /* 0x000fca00078e00ff */
[----:B------:R-:W-:Y:S01]  /*7730*/  DFMA R44, R42, UR8, R44 ;  /* 0x000000082a2c7c2b */ /* 0x000fe2000800002c */
[----:B------:R-:W-:Y:S02]  /*7740*/  USHF.L.U32 UR9, UR5, 0x1, URZ ;  /* 0x0000000105097899 */ /* 0x000fe400080006ff */
[----:B------:R-:W-:Y:S02]  /*7750*/  ULOP3.LUT UR8, UR5, 0xff0fffff, URZ, 0xc0, !UPT ;  /* 0xff0fffff05087892 */ /* 0x000fe4000f8ec0ff */
[----:B------:R-:W-:-:S03]  /*7760*/  UISETP.GT.U32.AND UP0, UPT, UR9, -0x2000001, UPT ;  /* 0xfdffffff0900788c */ /* 0x000fc6000bf04070 */
[----:B------:R-:W-:Y:S01]  /*7770*/  DADD R42, R40, R44 ;  /* 0x00000000282a7229 */ /* 0x000fe2000000002c */
[----:B------:R-:W-:-:S03]  /*7780*/  USEL UR9, UR8, UR5, UP0 ;  /* 0x0000000508097287 */ /* 0x000fc60008000000 */
[----:B------:R-:W-:-:S04]  /*7790*/  UMOV UR8, UR4 ;  /* 0x0000000400087c82 */ /* 0x000fc80008000000 */
        /* <DEDUP_REMOVED lines=61> */
.L_x_371:
[----:B------:R-:W-:Y:S01]  /*7b70*/  DFMA R44, R44, R46, R46 ;  /* 0x0000002e2c2c722b */ /* 0x000fe2000000002e */
[----:B------:R-:W-:Y:S01]  /*7b80*/  IMAD.MOV.U32 R42, RZ, RZ, R0 ;  /* 0x000000ffff2a7224 */ /* 0x000fe200078e0000 */
[----:B------:R-:W-:Y:S01]  /*7b90*/  DSETP.NEU.AND P2, PT, |R46|, +INF , PT ;  /* 0x7ff000002e00742a */ /* 0x000fe20003f4d200 */
[----:B------:R-:W-:-:S07]  /*7ba0*/  IMAD.MOV.U32 R43, RZ, RZ, 0x0 ;  /* 0x00000000ff2b7424 */ /* 0x000fce00078e00ff */
[----:B------:R-:W-:Y:S02]  /*7bb0*/  FSEL R40, R46, R44, !P2 ;  /* 0x0000002c2e287208 */ /* 0x000fe40005000000 */
[----:B------:R-:W-:Y:S01]  /*7bc0*/  FSEL R41, R47, R45, !P2 ;  /* 0x0000002d2f297208 */ /* 0x000fe20005000000 */
[----:B------:R-:W-:Y:S06]  /*7bd0*/  RET.REL.NODEC R42 `(_ZN3cub18CUB_300001_SM_10006detail6reduce28DeviceReduceSingleTileKernelINS2_10policy_hubIdyN4cuda3std3__44plusIdEEE10Policy1000EN6thrust24THRUST_300001_SM_1000_NS10device_ptrIKdEEPdyS9_dd13power_functorEEvT0_T1_T2_T3_T4_T6_) ;  /* 0xffffff842a087950 */ /* 0x000fec0003c3ffff */
.L_x_372:
        /* <DEDUP_REMOVED lines=10> */
.L_x_780:


//--------------------- .text._ZN3cub18CUB_300001_SM_10006detail6reduce28DeviceReduceSingleTileKernelINS2_10policy_hubIdjN4cuda3std3__44plusIdEEE10Policy1000EPdSC_iS9_ddNS7_10__identityEEEvT0_T1_T2_T3_T4_T6_ --------------------------
	.section	.text._ZN3cub18CUB_300001_SM_10006detail6reduce28DeviceReduceSingleTileKernelINS2_10policy_hubIdjN4cuda3std3__44plusIdEEE10Policy1000EPdSC_iS9_ddNS7_10__identityEEEvT0_T1_T2_T3_T4_T6_,"ax",@progbits
	.align	128
        .global         _ZN3cub18CUB_300001_SM_10006detail6reduce28DeviceReduceSingleTileKernelINS2_10policy_hubIdjN4cuda3std3__44plusIdEEE10Policy1000EPdSC_iS9_ddNS7_10__identityEEEvT0_T1_T2_T3_T4_T6_
        .type           _ZN3cub18CUB_300001_SM_10006detail6reduce28DeviceReduceSingleTileKernelINS2_10policy_hubIdjN4cuda3std3__44plusIdEEE10Policy1000EPdSC_iS9_ddNS7_10__identityEEEvT0_T1_T2_T3_T4_T6_,@function
        .size           _ZN3cub18CUB_300001_SM_10006detail6reduce28DeviceReduceSingleTileKernelINS2_10policy_hubIdjN4cuda3std3__44plusIdEEE10Policy1000EPdSC_iS9_ddNS7_10__identityEEEvT0_T1_T2_T3_T4_T6_,(.L_x_786 - _ZN3cub18CUB_300001_SM_10006detail6reduce28DeviceReduceSingleTileKernelINS2_10policy_hubIdjN4cuda3std3__44plusIdEEE10Policy1000EPdSC_iS9_ddNS7_10__identityEEEvT0_T1_T2_T3_T4_T6_)
        .other          _ZN3cub18CUB_300001_SM_10006detail6reduce28DeviceReduceSingleTileKernelINS2_10policy_hubIdjN4cuda3std3__44plusIdEEE10Policy1000EPdSC_iS9_ddNS7_10__identityEEEvT0_T1_T2_T3_T4_T6_,@"STO_CUDA_ENTRY STV_DEFAULT"
_ZN3cub18CUB_300001_SM_10006detail6reduce28DeviceReduceSingleTileKernelINS2_10policy_hubIdjN4cuda3std3__44plusIdEEE10Policy1000EPdSC_iS9_ddNS7_10__identityEEEvT0_T1_T2_T3_T4_T6_:
.text._ZN3cub18CUB_300001_SM_10006detail6reduce28DeviceReduceSingleTileKernelINS2_10policy_hubIdjN4cuda3std3__44plusIdEEE10Policy1000EPdSC_iS9_ddNS7_10__identityEEEvT0_T1_T2_T3_T4_T6_:
        /* <DEDUP_REMOVED lines=13> */
.L_x_373:
        /* <DEDUP_REMOVED lines=13> */
.L_x_377:
[----:B------:R-:W-:Y:S05]  /*01a0*/  BSYNC.RECONVERGENT B1 ;  /* 0x0000000000017941 */ /* 0x000fea0003800200 */
.L_x_376:
[----:B------:R-:W-:Y:S01]  /*01b0*/  ISETP.GE.AND P0, PT, R5, R4, PT ;  /* 0x000000040500720c */ /* 0x000fe20003f06270 */
[----:B------:R-:W-:-:S12]  /*01c0*/  BSSY.RECONVERGENT B1, `(.L_x_378) ;  /* 0x0000078000017945 */ /* 0x000fd80003800200 */
[----:B------:R-:W-:Y:S05]  /*01d0*/  @P0 BRA `(.L_x_379) ;  /* 0x0000000400d80947 */ /* 0x000fea0003800000 */
[----:B------:R-:W-:Y:S01]  /*01e0*/  LOP3.LUT R9, RZ, R5, RZ, 0x33, !PT ;  /* 0x00000005ff097212 */ /* 0x000fe200078e33ff */
[----:B------:R-:W-:Y:S04]  /*01f0*/  BSSY.RECONVERGENT B2, `(.L_x_380) ;  /* 0x0000019000027945 */ /* 0x000fe80003800200 */
[----:B------:R-:W-:-:S04]  /*0200*/  IMAD.IADD R9, R9, 0x1, R4 ;  /* 0x0000000109097824 */ /* 0x000fc800078e0204 */
[C---:B------:R-:W-:Y:S01]  /*0210*/  IMAD.HI.U32 R0, R9.reuse, -0x33333333, RZ ;  /* 0xcccccccd09007827 */ /* 0x040fe200078e00ff */
[----:B------:R-:W-:-:S04]  /*0220*/  ISETP.GE.U32.AND P0, PT, R9, 0x780, PT ;  /* 0x000007800900780c */ /* 0x000fc80003f06070 */
[----:B------:R-:W-:-:S04]  /*0230*/  SHF.R.U32.HI R0, RZ, 0x9, R0 ;  /* 0x00000009ff007819 */ /* 0x000fc80000011600 */
[----:B------:R-:W-:-:S04]  /*0240*/  LOP3.LUT R2, R0, 0x3, RZ, 0xc0, !PT ;  /* 0x0000000300027812 */ /* 0x000fc800078ec0ff */
[----:B------:R-:W-:-:S13]  /*0250*/  ISETP.NE.AND P1, PT, R2, 0x3, PT ;  /* 0x000000030200780c */ /* 0x000fda0003f25270 */
[----:B------:R-:W-:Y:S05]  /*0260*/  @!P1 BRA `(.L_x_381) ;  /* 0x0000000000449947 */ /* 0x000fea0003800000 */
[----:B------:R-:W0:Y:S01]  /*0270*/  LDC.64 R8, c[0x0][0x380] ;  /* 0x0000e000ff087b82 */ /* 0x000e220000000a00 */
[----:B------:R-:W-:-:S05]  /*0280*/  VIADD R0, R0, 0x1 ;  /* 0x0000000100007836 */ /* 0x000fca0000000000 */
[----:B------:R-:W-:-:S05]  /*0290*/  LOP3.LUT R0, R0, 0x3, RZ, 0xc0, !PT ;  /* 0x0000000300007812 */ /* 0x000fca00078ec0ff */
[----:B------:R-:W-:Y:S02]  /*02a0*/  IMAD.MOV R0, RZ, RZ, -R0 ;  /* 0x000000ffff007224 */ /* 0x000fe400078e0a00 */
[----:B0-----:R-:W-:-:S04]  /*02b0*/  IMAD.WIDE.U32 R8, R5, 0x8, R8 ;  /* 0x0000000805087825 */ /* 0x001fc800078e0008 */
[----:B------:R-:W-:Y:S02]  /*02c0*/  IMAD.MOV.U32 R2, RZ, RZ, R8 ;  /* 0x000000ffff027224 */ /* 0x000fe400078e0008 */
[----:B------:R-:W-:-:S07]  /*02d0*/  IMAD.MOV.U32 R11, RZ, RZ, R9 ;  /* 0x000000ffff0b7224 */ /* 0x000fce00078e0009 */
.L_x_382:
        /* <DEDUP_REMOVED lines=10> */
.L_x_381:
[----:B------:R-:W-:Y:S05]  /*0380*/  BSYNC.RECONVERGENT B2 ;  /* 0x0000000000027941 */ /* 0x000fea0003800200 */
.L_x_380:
        /* <DEDUP_REMOVED lines=8> */
.L_x_385:
        /* <DEDUP_REMOVED lines=43> */
.L_x_384:
[----:B------:R-:W-:Y:S05]  /*06c0*/  BSYNC.RECONVERGENT B2 ;  /* 0x0000000000027941 */ /* 0x000fea0003800200 */
.L_x_383:
        /* <DEDUP_REMOVED lines=26> */
.L_x_387:
[----:B------:R-:W-:Y:S05]  /*0870*/  BSYNC.RECONVERGENT B2 ;  /* 0x0000000000027941 */ /* 0x000fea0003800200 */
.L_x_386:
        /* <DEDUP_REMOVED lines=12> */
.L_x_379:
[----:B------:R-:W-:Y:S05]  /*0940*/  BSYNC.RECONVERGENT B1 ;  /* 0x0000000000017941 */ /* 0x000fea0003800200 */
.L_x_378:
        /* <DEDUP_REMOVED lines=47> */
[----:B------:R-:W0:Y:S04]  /*0c40*/  LDS.128 R8, [UR4+0x20] ;  /* 0x00002004ff087984 */ /* 0x000e280008000c00 */
[----:B------:R-:W1:Y:S04]  /*0c50*/  LDS.128 R16, [UR4+0x30] ;  /* 0x00003004ff107984 */ /* 0x000e680008000c00 */
[----:B--2---:R-:W2:Y:S01]  /*0c60*/  LDS.128 R4, [UR4+0x40] ;  /* 0x00004004ff047984 */ /* 0x004ea20008000c00 */
[----:B0-----:R-:W-:-:S03]  /*0c70*/  DADD R8, R12, R8 ;  /* 0x000000000c087229 */ /* 0x001fc60000000008 */
[----:B------:R-:W-:Y:S05]  /*0c80*/  LDS.128 R12, [UR4+0x60] ;  /* 0x00006004ff0c7984 */ /* 0x000fea0008000c00 */
[----:B------:R-:W-:Y:S02]  /*0c90*/  DADD R2, R8, R10 ;  /* 0x0000000008027229 */ /* 0x000fe4000000000a */
[----:B------:R-:W0:Y:S06]  /*0ca0*/  LDS.128 R8, [UR4+0x50] ;  /* 0x00005004ff087984 */ /* 0x000e2c0008000c00 */
[----:B-1----:R-:W-:-:S08]  /*0cb0*/  DADD R2, R2, R16 ;  /* 0x0000000002027229 */ /* 0x002fd00000000010 */
[----:B------:R-:W-:-:S08]  /*0cc0*/  DADD R2, R2, R18 ;  /* 0x0000000002027229 */ /* 0x000fd00000000012 */
[----:B--2---:R-:W-:-:S08]  /*0cd0*/  DADD R2, R2, R4 ;  /* 0x0000000002027229 */ /* 0x004fd00000000004 */
[----:B------:R-:W-:Y:S01]  /*0ce0*/  DADD R2, R2, R6 ;  /* 0x0000000002027229 */ /* 0x000fe20000000006 */
[----:B------:R-:W1:Y:S07]  /*0cf0*/  LDS.128 R4, [UR4+0x70] ;  /* 0x00007004ff047984 */ /* 0x000e6e0008000c00 */
[----:B0-----:R-:W-:-:S08]  /*0d00*/  DADD R2, R2, R8 ;  /* 0x0000000002027229 */ /* 0x001fd00000000008 */
[----:B------:R-:W-:Y:S01]  /*0d10*/  DADD R2, R2, R10 ;  /* 0x0000000002027229 */ /* 0x000fe2000000000a */
[----:B------:R-:W0:Y:S07]  /*0d20*/  LDS.128 R8, [UR4+0x80] ;  /* 0x00008004ff087984 */ /* 0x000e2e0008000c00 */
[----:B------:R-:W-:-:S08]  /*0d30*/  DADD R2, R2, R12 ;  /* 0x0000000002027229 */ /* 0x000fd0000000000c */
[----:B------:R-:W-:Y:S01]  /*0d40*/  DADD R2, R2, R14 ;  /* 0x0000000002027229 */ /* 0x000fe2000000000e */
[----:B------:R-:W2:Y:S07]  /*0d50*/  LDS.128 R12, [UR4+0x90] ;  /* 0x00009004ff0c7984 */ /* 0x000eae0008000c00 */
[----:B-1----:R-:W-:-:S08]  /*0d60*/  DADD R2, R2, R4 ;  /* 0x0000000002027229 */ /* 0x002fd00000000004 */
[----:B------:R-:W-:Y:S01]  /*0d70*/  DADD R2, R2, R6 ;  /* 0x0000000002027229 */ /* 0x000fe20000000006 */
[----:B------:R-:W1:Y:S07]  /*0d80*/  LDS.128 R4, [UR4+0xa0] ;  /* 0x0000a004ff047984 */ /* 0x000e6e0008000c00 */
[----:B0-----:R-:W-:Y:S01]  /*0d90*/  DADD R2, R2, R8 ;  /* 0x0000000002027229 */ /* 0x001fe20000000008 */
[----:B------:R-:W0:Y:S07]  /*0da0*/  LDS.64 R8, [UR4+0xb0] ;  /* 0x0000b004ff087984 */ /* 0x000e2e0008000a00 */
[----:B------:R-:W-:-:S08]  /*0db0*/  DADD R2, R2, R10 ;  /* 0x0000000002027229 */ /* 0x000fd0000000000a */
[----:B--2---:R-:W-:-:S08]  /*0dc0*/  DADD R2, R2, R12 ;  /* 0x0000000002027229 */ /* 0x004fd0000000000c */
[----:B------:R-:W-:-:S08]  /*0dd0*/  DADD R2, R2, R14 ;  /* 0x0000000002027229 */ /* 0x000fd0000000000e */
[----:B-1----:R-:W-:-:S08]  /*0de0*/  DADD R2, R2, R4 ;  /* 0x0000000002027229 */ /* 0x002fd00000000004 */
[----:B------:R-:W-:-:S08]  /*0df0*/  DADD R2, R2, R6 ;  /* 0x0000000002027229 */ /* 0x000fd00000000006 */
[----:B0-----:R-:W-:Y:S01]  /*0e00*/  DADD R12, R2, R8 ;  /* 0x00000000020c7229 */ /* 0x001fe20000000008 */
[----:B------:R-:W-:Y:S10]  /*0e10*/  BRA `(.L_x_389) ;  /* 0x0000001800487947 */ /* 0x000ff40003800000 */
.L_x_388:
        /* <DEDUP_REMOVED lines=32> */
[----:B------:R-:W-:Y:S01]  /*1020*/  VIADD R0, R2, 0x10 ;  /* 0x0000001002007836 */ /* 0x000fe20000000000 */
[----:B------:R-:W-:Y:S02]  /*1030*/  @!P1 SHF.R.U32.HI R2, RZ, 0x2, R3 ;  /* 0x00000002ff029819 */ /* 0x000fe40000011603 */
[----:B------:R-:W1:Y:S02]  /*1040*/  SHFL.DOWN PT, R7, R11, 0x8, R5 ;  /* 0x090000000b077989 */ /* 0x000e6400000e0005 */
[----:B------:R-:W-:Y:S01]  /*1050*/  @!P1 LOP3.LUT R2, R2, 0xf8, RZ, 0xc0, !PT ;  /* 0x000000f802029812 */ /* 0x000fe200078ec0ff */
[----:B-1----:R-:W-:-:S10]  /*1060*/  DADD R6, R6, R10 ;  /* 0x0000000006067229 */ /* 0x002fd4000000000a */
[----:B------:R-:W-:Y:S02]  /*1070*/  FSEL R8, R10, R6, P0 ;  /* 0x000000060a087208 */ /* 0x000fe40000000000 */
[----:B------:R-:W-:Y:S02]  /*1080*/  FSEL R9, R11, R7, P0 ;  /* 0x000000070b097208 */ /* 0x000fe40000000000 */
[----:B------:R-:W-:Y:S01]  /*1090*/  @!P1 MOV R10, 0x400 ;  /* 0x00000400000a9802 */ /* 0x000fe20000000f00 */
[----:B------:R-:W-:Y:S01]  /*10a0*/  SHFL.DOWN PT, R6, R8, 0x10, R5 ;  /* 0x0a00000008067989 */ /* 0x000fe200000e0005 */
[----:B------:R-:W-:Y:S02]  /*10b0*/  ISETP.GT.AND P0, PT, R0, R5, PT ;  /* 0x000000050000720c */ /* 0x000fe40003f04270 */
[----:B0-----:R-:W-:Y:S01]  /*10c0*/  @!P1 LEA R11, R13, R10, 0x18 ;  /* 0x0000000a0d0b9211 */ /* 0x001fe200078ec0ff */
[----:B------:R-:W0:Y:S04]  /*10d0*/  SHFL.DOWN PT, R7, R9, 0x10, R5 ;  /* 0x0a00000009077989 */ /* 0x000e2800000e0005 */
[----:B------:R-:W-:Y:S01]  /*10e0*/  @!P1 IMAD.IADD R11, R2, 0x1, R11 ;  /* 0x00000001020b9824 */ /* 0x000fe200078e020b */
[----:B0-----:R-:W-:-:S10]  /*10f0*/  DADD R6, R6, R8 ;  /* 0x0000000006067229 */ /* 0x001fd40000000008 */
[----:B------:R-:W-:Y:S02]  /*1100*/  FSEL R12, R8, R6, P0 ;  /* 0x00000006080c7208 */ /* 0x000fe40000000000 */
[----:B------:R-:W-:Y:S02]  /*1110*/  FSEL R13, R9, R7, P0 ;  /* 0x00000007090d7208 */ /* 0x000fe40000000000 */
[----:B------:R-:W-:-:S03]  /*1120*/  ISETP.NE.AND P0, PT, R3, RZ, PT ;  /* 0x000000ff0300720c */ /* 0x000fc60003f05270 */
[----:B------:R1:W-:Y:S01]  /*1130*/  @!P1 STS.64 [R11+0x18], R12 ;  /* 0x0000180c0b009388 */ /* 0x0003e20000000a00 */
[----:B------:R-:W-:Y:S09]  /*1140*/  BAR.SYNC.DEFER_BLOCKING 0x0 ;  /* 0x0000000000007b1d */ /* 0x000ff20000010000 */
[----:B------:R-:W-:Y:S05]  /*1150*/  @P0 BRA `(.L_x_389) ;  /* 0x0000001400780947 */ /* 0x000fea0003800000 */
[----:B------:R-:W0:Y:S01]  /*1160*/  S2UR UR5, SR_CgaCtaId ;  /* 0x00000000000579c3 */ /* 0x000e220000008800 */
[----:B------:R-:W-:Y:S01]  /*1170*/  UMOV UR4, 0x400 ;  /* 0x0000040000047882 */ /* 0x000fe20000000000 */
[----:B------:R-:W-:Y:S01]  /*1180*/  ISETP.GT.AND P1, PT, R4, 0x20, PT ;  /* 0x000000200400780c */ /* 0x000fe20003f24270 */
[----:B0-----:R-:W-:-:S09]  /*1190*/  ULEA UR4, UR5, UR4, 0x18 ;  /* 0x0000000405047291 */ /* 0x001fd2000f8ec0ff */
[----:B------:R-:W0:Y:S04]  /*11a0*/  LDS.128 R16, [UR4+0x20] ;  /* 0x00002004ff107984 */ /* 0x000e280008000c00 */
[----:B-1----:R-:W1:Y:S01]  /*11b0*/  LDS.128 R8, [UR4+0x30] ;  /* 0x00003004ff087984 */ /* 0x002e620008000c00 */
[----:B0-----:R-:W-:-:S10]  /*11c0*/  DADD R16, R12, R16 ;  /* 0x000000000c107229 */ /* 0x001fd40000000010 */
[----:B------:R-:W-:Y:S02]  /*11d0*/  FSEL R2, R16, R12, P1 ;  /* 0x0000000c10027208 */ /* 0x000fe40000800000 */
[----:B------:R-:W-:Y:S02]  /*11e0*/  FSEL R3, R17, R13, P1 ;  /* 0x0000000d11037208 */ /* 0x000fe40000800000 */
[----:B------:R-:W-:Y:S01]  /*11f0*/  ISETP.GT.AND P1, PT, R4, 0x40, PT ;  /* 0x000000400400780c */ /* 0x000fe20003f24270 */
[----:B------:R-:W0:Y:S03]  /*1200*/  LDS.128 R12, [UR4+0x40] ;  /* 0x00004004ff0c7984 */ /* 0x000e260008000c00 */
        /* <DEDUP_REMOVED lines=65> */
[----:B------:R-:W1:Y:S01]  /*1620*/  LDS.64 R2, [UR4+0xb0] ;  /* 0x0000b004ff027984 */ /* 0x000e620008000a00 */
        /* <DEDUP_REMOVED lines=11> */
[----:B------:R-:W-:Y:S01]  /*16e0*/  FSEL R13, R3, R7, P1 ;  /* 0x00000007030d7208 */ /* 0x000fe20000800000 */
[----:B------:R-:W-:Y:S06]  /*16f0*/  BRA `(.L_x_389) ;  /* 0x0000001000107947 */ /* 0x000fec0003800000 */
.L_x_375:
[----:B------:R-:W0:Y:S01]  /*1700*/  S2R R0, SR_TID.X ;  /* 0x0000000000007919 */ /* 0x000e220000002100 */
[----:B------:R-:W0:Y:S02]  /*1710*/  LDC.64 R6, c[0x0][0x380] ;  /* 0x0000e000ff067b82 */ /* 0x000e240000000a00 */
[----:B0-----:R-:W-:-:S05]  /*1720*/  IMAD.WIDE.U32 R6, R0, 0x8, R6 ;  /* 0x0000000800067825 */ /* 0x001fca00078e0006 */
[----:B------:R-:W2:Y:S04]  /*1730*/  LDG.E.64.CONSTANT R20, desc[UR6][R6.64] ;  /* 0x0000000606147981 */ /* 0x000ea8000c1e9b00 */
[----:B------:R-:W2:Y:S04]  /*1740*/  LDG.E.64.CONSTANT R2, desc[UR6][R6.64+0x1400] ;  /* 0x0014000606027981 */ /* 0x000ea8000c1e9b00 */
[----:B------:R-:W3:Y:S04]  /*1750*/  LDG.E.64.CONSTANT R8, desc[UR6][R6.64+0x2800] ;  /* 0x0028000606087981 */ /* 0x000ee8000c1e9b00 */
[----:B------:R-:W4:Y:S04]  /*1760*/  LDG.E.64.CONSTANT R10, desc[UR6][R6.64+0x3c00] ;  /* 0x003c0006060a7981 */ /* 0x000f28000c1e9b00 */
[----:B------:R-:W5:Y:S04]  /*1770*/  LDG.E.64.CONSTANT R12, desc[UR6][R6.64+0x5000] ;  /* 0x00500006060c7981 */ /* 0x000f68000c1e9b00 */
[----:B------:R-:W5:Y:S04]  /*1780*/  LDG.E.64.CONSTANT R14, desc[UR6][R6.64+0x6400] ;  /* 0x00640006060e7981 */ /* 0x000f68000c1e9b00 */
[----:B------:R-:W5:Y:S04]  /*1790*/  LDG.E.64.CONSTANT R16, desc[UR6][R6.64+0x7800] ;  /* 0x0078000606107981 */ /* 0x000f68000c1e9b00 */
[----:B------:R-:W5:Y:S01]  /*17a0*/  LDG.E.64.CONSTANT R18, desc[UR6][R6.64+0x8c00] ;  /* 0x008c000606127981 */ /* 0x000f62000c1e9b00 */
[----:B------:R-:W-:Y:S01]  /*17b0*/  ISETP.GE.U32.AND P0, PT, R4, 0x2800, PT ;  /* 0x000028000400780c */ /* 0x000fe20003f06070 */
[----:B--2---:R-:W-:-:S08]  /*17c0*/  DADD R2, R20, R2 ;  /* 0x0000000014027229 */ /* 0x004fd00000000002 */
[----:B---3--:R-:W-:Y:S01]  /*17d0*/  DADD R2, R8, R2 ;  /* 0x0000000008027229 */ /* 0x008fe20000000002 */
[----:B------:R-:W-:-:S07]  /*17e0*/  IMAD.MOV.U32 R9, RZ, RZ, 0x1400 ;  /* 0x00001400ff097424 */ /* 0x000fce00078e00ff */
[----:B----4-:R-:W-:-:S08]  /*17f0*/  DADD R2, R10, R2 ;  /* 0x000000000a027229 */ /* 0x010fd00000000002 */
[----:B-----5:R-:W-:-:S08]  /*1800*/  DADD R2, R12, R2 ;  /* 0x000000000c027229 */ /* 0x020fd00000000002 */
[----:B------:R-:W-:-:S08]  /*1810*/  DADD R2, R14, R2 ;  /* 0x000000000e027229 */ /* 0x000fd00000000002 */
[----:B------:R-:W-:-:S08]  /*1820*/  DADD R2, R16, R2 ;  /* 0x0000000010027229 */ /* 0x000fd00000000002 */
[----:B------:R-:W-:Y:S01]  /*1830*/  DADD R2, R18, R2 ;  /* 0x0000000012027229 */ /* 0x000fe20000000002 */
[----:B------:R-:W-:Y:S10]  /*1840*/  @!P0 BRA `(.L_x_390) ;  /* 0x00000000006c8947 */ /* 0x000ff40003800000 */
[----:B------:R-:W0:Y:S01]  /*1850*/  LDC R26, c[0x0][0x390] ;  /* 0x0000e400ff1a7b82 */ /* 0x000e220000000800 */
[----:B------:R-:W-:Y:S02]  /*1860*/  VIADD R8, R4, 0xffffec00 ;  /* 0xffffec0004087836 */ /* 0x000fe40000000000 */
[----:B------:R-:W-:-:S07]  /*1870*/  IMAD.MOV.U32 R9, RZ, RZ, 0x1400 ;  /* 0x00001400ff097424 */ /* 0x000fce00078e00ff */
.L_x_392:
[----:B------:R-:W-:-:S05]  /*1880*/  IMAD.WIDE R12, R9, 0x8, R6 ;  /* 0x00000008090c7825 */ /* 0x000fca00078e0206 */
[----:B------:R-:W2:Y:S04]  /*1890*/  LDG.E.64.CONSTANT R4, desc[UR6][R12.64] ;  /* 0x000000060c047981 */ /* 0x000ea8000c1e9b00 */
[----:B------:R-:W3:Y:S04]  /*18a0*/  LDG.E.64.CONSTANT R14, desc[UR6][R12.64+0x1400] ;  /* 0x001400060c0e7981 */ /* 0x000ee8000c1e9b00 */
[----:B------:R-:W4:Y:S04]  /*18b0*/  LDG.E.64.CONSTANT R16, desc[UR6][R12.64+0x2800] ;  /* 0x002800060c107981 */ /* 0x000f28000c1e9b00 */
[----:B------:R-:W5:Y:S04]  /*18c0*/  LDG.E.64.CONSTANT R18, desc[UR6][R12.64+0x3c00] ;  /* 0x003c00060c127981 */ /* 0x000f68000c1e9b00 */
        /* <DEDUP_REMOVED lines=8> */
[----:B------:R-:W-:-:S08]  /*1950*/  DADD R4, R20, R4 ;  /* 0x0000000014047229 */ /* 0x000fd00000000004 */
[----:B------:R-:W-:Y:S01]  /*1960*/  DADD R22, R22, R4 ;  /* 0x0000000016167229 */ /* 0x000fe20000000004 */
[----:B0-----:R-:W-:-:S04]  /*1970*/  IMAD.MOV.U32 R4, RZ, RZ, R26 ;  /* 0x000000ffff047224 */ /* 0x001fc800078e001a */
[----:B------:R-:W-:-:S03]  /*1980*/  IMAD.IADD R2, R4, 0x1, -R9 ;  /* 0x0000000104027824 */ /* 0x000fc600078e0a09 */
[----:B------:R-:W-:Y:S02]  /*1990*/  DADD R22, R24, R22 ;  /* 0x0000000018167229 */ /* 0x000fe40000000016 */
[----:B------:R-:W-:-:S06]  /*19a0*/  ISETP.GE.AND P0, PT, R2, 0x1400, PT ;  /* 0x000014000200780c */ /* 0x000fcc0003f06270 */
[----:B------:R-:W-:-:S07]  /*19b0*/  DADD R2, R10, R22 ;  /* 0x000000000a027229 */ /* 0x000fce0000000016 */
[----:B------:R-:W-:Y:S05]  /*19c0*/  @!P0 BRA `(.L_x_391) ;  /* 0x0000000800348947 */ /* 0x000fea0003800000 */
[----:B------:R-:W-:-:S05]  /*19d0*/  VIADD R9, R9, 0x1400 ;  /* 0x0000140009097836 */ /* 0x000fca0000000000 */
[----:B------:R-:W-:-:S13]  /*19e0*/  ISETP.GT.AND P0, PT, R9, R8, PT ;  /* 0x000000080900720c */ /* 0x000fda0003f04270 */
[----:B------:R-:W-:Y:S05]  /*19f0*/  @!P0 BRA `(.L_x_392) ;  /* 0xfffffffc00a08947 */ /* 0x000fea000383ffff */
.L_x_390:
[----:B------:R-:W-:-:S13]  /*1a00*/  ISETP.GE.AND P0, PT, R9, R4, PT ;  /* 0x000000040900720c */ /* 0x000fda0003f06270 */
[----:B------:R-:W-:Y:S05]  /*1a10*/  @P0 BRA `(.L_x_391) ;  /* 0x0000000800200947 */ /* 0x000fea0003800000 */
[----:B------:R-:W-:Y:S01]  /*1a20*/  IMAD.IADD R39, R4, 0x1, -R9 ;  /* 0x0000000104277824 */ /* 0x000fe200078e0a09 */
[----:B------:R-:W-:Y:S04]  /*1a30*/  BSSY.RECONVERGENT B1, `(.L_x_391) ;  /* 0x0000086000017945 */ /* 0x000fe80003800200 */
[----:B------:R-:W-:-:S13]  /*1a40*/  ISETP.GE.AND P0, PT, R0, R39, PT ;  /* 0x000000270000720c */ /* 0x000fda0003f06270 */
[----:B------:R-:W-:Y:S05]  /*1a50*/  @P0 BRA `(.L_x_393) ;  /* 0x00000008000c0947 */ /* 0x000fea0003800000 */
[----:B------:R-:W-:Y:S01]  /*1a60*/  LOP3.LUT R5, RZ, R0, RZ, 0x33, !PT ;  /* 0x00000000ff057212 */ /* 0x000fe200078e33ff */
[----:B------:R-:W-:Y:S01]  /*1a70*/  BSSY.RECONVERGENT B2, `(.L_x_394) ;  /* 0x0000017000027945 */ /* 0x000fe20003800200 */
[----:B------:R-:W-:Y:S02]  /*1a80*/  IMAD.MOV.U32 R38, RZ, RZ, R0 ;  /* 0x000000ffff267224 */ /* 0x000fe400078e0000 */
[----:B------:R-:W-:-:S04]  /*1a90*/  IADD3 R5, PT, PT, -R9, R4, R5 ;  /* 0x0000000409057210 */ /* 0x000fc80007ffe105 */
[C---:B------:R-:W-:Y:S01]  /*1aa0*/  ISETP.GE.U32.AND P1, PT, R5.reuse, 0x780, PT ;  /* 0x000007800500780c */ /* 0x040fe20003f26070 */
[----:B------:R-:W-:-:S05]  /*1ab0*/  IMAD.HI.U32 R4, R5, -0x33333333, RZ ;  /* 0xcccccccd05047827 */ /* 0x000fca00078e00ff */
[----:B------:R-:W-:-:S04]  /*1ac0*/  SHF.R.U32.HI R4, RZ, 0x9, R4 ;  /* 0x00000009ff047819 */ /* 0x000fc80000011604 */
[----:B------:R-:W-:-:S04]  /*1ad0*/  LOP3.LUT R6, R4, 0x3, RZ, 0xc0, !PT ;  /* 0x0000000304067812 */ /* 0x000fc800078ec0ff */
[----:B------:R-:W-:-:S13]  /*1ae0*/  ISETP.NE.AND P0, PT, R6, 0x3, PT ;  /* 0x000000030600780c */ /* 0x000fda0003f05270 */
[----:B------:R-:W-:Y:S05]  /*1af0*/  @!P0 BRA `(.L_x_395) ;  /* 0x0000000000388947 */ /* 0x000fea0003800000 */
[----:B------:R-:W0:Y:S01]  /*1b00*/  LDC.64 R6, c[0x0][0x380] ;  /* 0x0000e000ff067b82 */ /* 0x000e220000000a00 */
[----:B------:R-:W-:Y:S02]  /*1b10*/  VIADD R4, R4, 0x1 ;  /* 0x0000000104047836 */ /* 0x000fe40000000000 */
[----:B------:R-:W-:Y:S02]  /*1b20*/  IMAD.IADD R11, R0, 0x1, R9 ;  /* 0x00000001000b7824 */ /* 0x000fe400078e0209 */
[----:B------:R-:W-:Y:S01]  /*1b30*/  IMAD.MOV.U32 R38, RZ, RZ, R0 ;  /* 0x000000ffff267224 */ /* 0x000fe200078e0000 */
[----:B------:R-:W-:-:S05]  /*1b40*/  LOP3.LUT R4, R4, 0x3, RZ, 0xc0, !PT ;  /* 0x0000000304047812 */ /* 0x000fca00078ec0ff */
[----:B------:R-:W-:-:S07]  /*1b50*/  IMAD.MOV R8, RZ, RZ, -R4 ;  /* 0x000000ffff087224 */ /* 0x000fce00078e0a04 */
.L_x_396:
[----:B0-----:R-:W-:-:S06]  /*1b60*/  IMAD.WIDE.U32 R4, R11, 0x8, R6 ;  /* 0x000000080b047825 */ /* 0x001fcc00078e0006 */
[----:B------:R-:W2:Y:S01]  /*1b70*/  LDG.E.64.CONSTANT R4, desc[UR6][R4.64] ;  /* 0x0000000604047981 */ /* 0x000ea2000c1e9b00 */
[----:B------:R-:W-:Y:S02]  /*1b80*/  VIADD R8, R8, 0x1 ;  /* 0x0000000108087836 */ /* 0x000fe40000000000 */
[----:B------:R-:W-:Y:S02]  /*1b90*/  VIADD R38, R38, 0x280 ;  /* 0x0000028026267836 */ /* 0x000fe40000000000 */
[----:B------:R-:W-:Y:S01]  /*1ba0*/  VIADD R11, R11, 0x280 ;  /* 0x000002800b0b7836 */ /* 0x000fe20000000000 */
[----:B------:R-:W-:Y:S01]  /*1bb0*/  ISETP.NE.AND P0, PT, R8, RZ, PT ;  /* 0x000000ff0800720c */ /* 0x000fe20003f05270 */
[----:B--2---:R-:W-:-:S12]  /*1bc0*/  DADD R2, R4, R2 ;  /* 0x0000000004027229 */ /* 0x004fd80000000002 */
[----:B------:R-:W-:Y:S05]  /*1bd0*/  @P0 BRA `(.L_x_396) ;  /* 0xfffffffc00e00947 */ /* 0x000fea000383ffff */
.L_x_395:
[----:B------:R-:W-:Y:S05]  /*1be0*/  BSYNC.RECONVERGENT B2 ;  /* 0x0000000000027941 */ /* 0x000fea0003800200 */
.L_x_394:
[----:B------:R-:W-:Y:S05]  /*1bf0*/  @!P1 BRA `(.L_x_393) ;  /* 0x0000000400a49947 */ /* 0x000fea0003800000 */
[----:B------:R-:W0:Y:S01]  /*1c00*/  LDCU.64 UR4, c[0x0][0x380] ;  /* 0x00007000ff0477ac */ /* 0x000e220008000a00 */
[----:B------:R-:W-:Y:S01]  /*1c10*/  IMAD.IADD R7, R39, 0x1, -R38 ;  /* 0x0000000127077824 */ /* 0x000fe200078e0a26 */
[C---:B------:R-:W-:Y:S01]  /*1c20*/  IADD3 R5, P0, PT, R38.reuse, R9, RZ ;  /* 0x0000000926057210 */ /* 0x040fe20007f1e0ff */
[----:B------:R-:W-:Y:S01]  /*1c30*/  BSSY.RECONVERGENT B2, `(.L_x_397) ;  /* 0x000003a000027945 */ /* 0x000fe20003800200 */
[----:B------:R-:W-:Y:S02]  /*1c40*/  IMAD.IADD R40, R38, 0x1, R9 ;  /* 0x0000000126287824 */ /* 0x000fe400078e0209 */
        /* <DEDUP_REMOVED lines=10> */
.L_x_399:
[----:B------:R-:W0:Y:S01]  /*1cf0*/  LDC.64 R30, c[0x0][0x380] ;  /* 0x0000e000ff1e7b82 */ /* 0x000e220000000a00 */
[----:B------:R-:W2:Y:S04]  /*1d00*/  LDG.E.64.CONSTANT R8, desc[UR6][R4.64+-0x1400] ;  /* 0xffec000604087981 */ /* 0x000ea8000c1e9b00 */
[----:B------:R-:W3:Y:S01]  /*1d10*/  LDG.E.64.CONSTANT R10, desc[UR6][R4.64] ;  /* 0x00000006040a7981 */ /* 0x000ee2000c1e9b00 */
[----:B------:R-:W-:-:S03]  /*1d20*/  VIADD R15, R40, 0xa00 ;  /* 0x00000a00280f7836 */ /* 0x000fc60000000000 */
[----:B------:R-:W4:Y:S04]  /*1d30*/  LDG.E.64.CONSTANT R12, desc[UR6][R4.64+0x1400] ;  /* 0x00140006040c7981 */ /* 0x000f28000c1e9b00 */
[----:B------:R-:W5:Y:S04]  /*1d40*/  LDG.E.64.CONSTANT R16, desc[UR6][R4.64+0x3c00] ;  /* 0x003c000604107981 */ /* 0x000f68000c1e9b00 */
[----:B------:R-:W5:Y:S01]  /*1d50*/  LDG.E.64.CONSTANT R18, desc[UR6][R4.64+0x5000] ;  /* 0x0050000604127981 */ /* 0x000f62000c1e9b00 */
[----:B------:R-:W-:-:S03]  /*1d60*/  VIADD R23, R40, 0x1400 ;  /* 0x0000140028177836 */ /* 0x000fc60000000000 */
[----:B------:R-:W5:Y:S01]  /*1d70*/  LDG.E.64.CONSTANT R20, desc[UR6][R4.64+0x6400] ;  /* 0x0064000604147981 */ /* 0x000f62000c1e9b00 */
[----:B0-----:R-:W-:-:S03]  /*1d80*/  IMAD.WIDE.U32 R6, R40, 0x8, R30 ;  /* 0x0000000828067825 */ /* 0x001fc600078e001e */
[----:B------:R-:W5:Y:S04]  /*1d90*/  LDG.E.64.CONSTANT R24, desc[UR6][R4.64+0x8c00] ;  /* 0x008c000604187981 */ /* 0x000f68000c1e9b00 */
[----:B------:R-:W5:Y:S04]  /*1da0*/  LDG.E.64.CONSTANT R26, desc[UR6][R4.64+0xa000] ;  /* 0x00a00006041a7981 */ /* 0x000f68000c1e9b00 */
[----:B------:R-:W2:Y:S01]  /*1db0*/  LDG.E.64.CONSTANT R6, desc[UR6][R6.64] ;  /* 0x0000000606067981 */ /* 0x000ea2000c1e9b00 */
[----:B------:R-:W-:-:S03]  /*1dc0*/  IMAD.WIDE.U32 R14, R15, 0x8, R30 ;  /* 0x000000080f0e7825 */ /* 0x000fc600078e001e */
[----:B------:R-:W5:Y:S04]  /*1dd0*/  LDG.E.64.CONSTANT R28, desc[UR6][R4.64+0xb400] ;  /* 0x00b40006041c7981 */ /* 0x000f68000c1e9b00 */
[----:B------:R-:W5:Y:S01]  /*1de0*/  LDG.E.64.CONSTANT R14, desc[UR6][R14.64] ;  /* 0x000000060e0e7981 */ /* 0x000f62000c1e9b00 */
[----:B------:R-:W-:-:S03]  /*1df0*/  IMAD.WIDE.U32 R22, R23, 0x8, R30 ;  /* 0x0000000817167825 */ /* 0x000fc600078e001e */
[----:B------:R-:W5:Y:S04]  /*1e00*/  LDG.E.64.CONSTANT R34, desc[UR6][R4.64+0xf000] ;  /* 0x00f0000604227981 */ /* 0x000f68000c1e9b00 */
[----:B------:R-:W5:Y:S01]  /*1e10*/  LDG.E.64.CONSTANT R22, desc[UR6][R22.64] ;  /* 0x0000000616167981 */ /* 0x000f62000c1e9b00 */
[----:B------:R-:W-:-:S03]  /*1e20*/  VIADD R33, R40, 0x1e00 ;  /* 0x00001e0028217836 */ /* 0x000fc60000000000 */
[----:B------:R-:W5:Y:S01]  /*1e30*/  LDG.E.64.CONSTANT R36, desc[UR6][R4.64+0x10400] ;  /* 0x0104000604247981 */ /* 0x000f62000c1e9b00 */
[----:B------:R-:W-:-:S03]  /*1e40*/  IMAD.WIDE.U32 R30, R33, 0x8, R30 ;  /* 0x00000008211e7825 */ /* 0x000fc600078e001e */
[----:B------:R0:W5:Y:S04]  /*1e50*/  LDG.E.64.CONSTANT R32, desc[UR6][R4.64+0xdc00] ;  /* 0x00dc000604207981 */ /* 0x000168000c1e9b00 */
[----:B------:R-:W5:Y:S01]  /*1e60*/  LDG.E.64.CONSTANT R30, desc[UR6][R30.64] ;  /* 0x000000061e1e7981 */ /* 0x000f62000c1e9b00 */
[----:B------:R-:W-:-:S05]  /*1e70*/  VIADD R38, R38, 0x2800 ;  /* 0x0000280026267836 */ /* 0x000fca0000000000 */
[----:B------:R-:W-:Y:S02]  /*1e80*/  ISETP.GE.AND P1, PT, R38, R41, PT ;  /* 0x000000292600720c */ /* 0x000fe40003f26270 */
[----:B0-----:R-:W-:Y:S01]  /*1e90*/  IADD3 R4, P2, PT, R4, 0x14000, RZ ;  /* 0x0001400004047810 */ /* 0x001fe20007f5e0ff */
[----:B------:R-:W-:-:S04]  /*1ea0*/  VIADD R40, R40, 0x2800 ;  /* 0x0000280028287836 */ /* 0x000fc80000000000 */
[----:B------:R-:W-:Y:S01]  /*1eb0*/  IMAD.X R5, RZ, RZ, R5, P2 ;  /* 0x000000ffff057224 */ /* 0x000fe200010e0605 */
[----:B--2---:R-:W-:-:S08]  /*1ec0*/  DADD R6, R6, R2 ;  /* 0x0000000006067229 */ /* 0x004fd00000000002 */
[----:B------:R-:W-:-:S08]  /*1ed0*/  DADD R6, R6, R8 ;  /* 0x0000000006067229 */ /* 0x000fd00000000008 */
[----:B---3--:R-:W-:-:S08]  /*1ee0*/  DADD R6, R6, R10 ;  /* 0x0000000006067229 */ /* 0x008fd0000000000a */
[----:B----4-:R-:W-:-:S08]  /*1ef0*/  DADD R6, R6, R12 ;  /* 0x0000000006067229 */ /* 0x010fd0000000000c */
        /* <DEDUP_REMOVED lines=13> */
.L_x_398:
[----:B------:R-:W-:Y:S05]  /*1fd0*/  BSYNC.RECONVERGENT B2 ;  /* 0x0000000000027941 */ /* 0x000fea0003800200 */
.L_x_397:
[----:B------:R-:W-:Y:S01]  /*1fe0*/  IMAD.IADD R6, R39, 0x1, -R38 ;  /* 0x0000000127067824 */ /* 0x000fe200078e0a26 */
[----:B------:R-:W-:Y:S04]  /*1ff0*/  BSSY.RECONVERGENT B2, `(.L_x_400) ;  /* 0x000001d000027945 */ /* 0x000fe80003800200 */
[----:B------:R-:W-:-:S13]  /*2000*/  ISETP.GT.AND P1, PT, R6, 0xa00, PT ;  /* 0x00000a000600780c */ /* 0x000fda0003f24270 */
[----:B------:R-:W-:Y:S05]  /*2010*/  @!P1 BRA `(.L_x_401) ;  /* 0x0000000000689947 */ /* 0x000fea0003800000 */
[----:B------:R-:W0:Y:S01]  /*2020*/  LDC.64 R14, c[0x0][0x380] ;  /* 0x0000e000ff0e7b82 */ /* 0x000e220000000a00 */
[----:B------:R-:W2:Y:S04]  /*2030*/  LDG.E.64.CONSTANT R8, desc[UR6][R4.64+-0x1400] ;  /* 0xffec000604087981 */ /* 0x000ea8000c1e9b00 */
[----:B------:R-:W3:Y:S01]  /*2040*/  LDG.E.64.CONSTANT R10, desc[UR6][R4.64] ;  /* 0x00000006040a7981 */ /* 0x000ee2000c1e9b00 */
[----:B------:R-:W-:-:S03]  /*2050*/  VIADD R17, R40, 0xa00 ;  /* 0x00000a0028117836 */ /* 0x000fc60000000000 */
[----:B------:R-:W4:Y:S04]  /*2060*/  LDG.E.64.CONSTANT R12, desc[UR6][R4.64+0x1400] ;  /* 0x00140006040c7981 */ /* 0x000f28000c1e9b00 */
[----:B------:R-:W5:Y:S04]  /*2070*/  LDG.E.64.CONSTANT R18, desc[UR6][R4.64+0x5000] ;  /* 0x0050000604127981 */ /* 0x000f68000c1e9b00 */
[----:B------:R1:W5:Y:S01]  /*2080*/  LDG.E.64.CONSTANT R20, desc[UR6][R4.64+0x6400] ;  /* 0x0064000604147981 */ /* 0x000362000c1e9b00 */
[----:B0-----:R-:W-:-:S06]  /*2090*/  IMAD.WIDE.U32 R6, R40, 0x8, R14 ;  /* 0x0000000828067825 */ /* 0x001fcc00078e000e */
[----:B------:R-:W2:Y:S01]  /*20a0*/  LDG.E.64.CONSTANT R6, desc[UR6][R6.64] ;  /* 0x0000000606067981 */ /* 0x000ea2000c1e9b00 */
[----:B------:R-:W-:-:S03]  /*20b0*/  IMAD.WIDE.U32 R14, R17, 0x8, R14 ;  /* 0x00000008110e7825 */ /* 0x000fc600078e000e */
[----:B------:R-:W5:Y:S04]  /*20c0*/  LDG.E.64.CONSTANT R16, desc[UR6][R4.64+0x3c00] ;  /* 0x003c000604107981 */ /* 0x000f68000c1e9b00 */
[----:B------:R-:W5:Y:S01]  /*20d0*/  LDG.E.64.CONSTANT R14, desc[UR6][R14.64] ;  /* 0x000000060e0e7981 */ /* 0x000f62000c1e9b00 */
[----:B------:R-:W-:Y:S01]  /*20e0*/  PLOP3.LUT P0, PT, PT, PT, PT, 0x8, 0x80 ;  /* 0x000000000080781c */ /* 0x000fe20003f0e170 */
[----:B------:R-:W-:Y:S02]  /*20f0*/  VIADD R38, R38, 0x1400 ;  /* 0x0000140026267836 */ /* 0x000fe40000000000 */
[----:B------:R-:W-:Y:S01]  /*2100*/  VIADD R40, R40, 0x1400 ;  /* 0x0000140028287836 */ /* 0x000fe20000000000 */
[----:B--2---:R-:W-:-:S08]  /*2110*/  DADD R2, R2, R6 ;  /* 0x0000000002027229 */ /* 0x004fd00000000006 */
[----:B------:R-:W-:-:S08]  /*2120*/  DADD R2, R2, R8 ;  /* 0x0000000002027229 */ /* 0x000fd00000000008 */
[----:B---3--:R-:W-:-:S08]  /*2130*/  DADD R2, R2, R10 ;  /* 0x0000000002027229 */ /* 0x008fd0000000000a */
[----:B----4-:R-:W-:-:S08]  /*2140*/  DADD R2, R2, R12 ;  /* 0x0000000002027229 */ /* 0x010fd0000000000c */
[----:B-----5:R-:W-:-:S08]  /*2150*/  DADD R2, R2, R14 ;  /* 0x0000000002027229 */ /* 0x020fd0000000000e */
[----:B------:R-:W-:Y:S01]  /*2160*/  DADD R2, R2, R16 ;  /* 0x0000000002027229 */ /* 0x000fe20000000010 */
[----:B------:R-:W-:-:S07]  /*2170*/  IADD3 R6, P1, PT, R4, 0xa000, RZ ;  /* 0x0000a00004067810 */ /* 0x000fce0007f3e0ff */
[----:B------:R-:W-:Y:S01]  /*2180*/  DADD R2, R2, R18 ;  /* 0x0000000002027229 */ /* 0x000fe20000000012 */
[----:B-1----:R-:W-:Y:S02]  /*2190*/  IMAD.X R5, RZ, RZ, R5, P1 ;  /* 0x000000ffff057224 */ /* 0x002fe400008e0605 */
[----:B------:R-:W-:-:S05]  /*21a0*/  IMAD.MOV.U32 R4, RZ, RZ, R6 ;  /* 0x000000ffff047224 */ /* 0x000fca00078e0006 */
[----:B------:R-:W-:-:S11]  /*21b0*/  DADD R2, R2, R20 ;  /* 0x0000000002027229 */ /* 0x000fd60000000014 */
.L_x_401:
[----:B------:R-:W-:Y:S05]  /*21c0*/  BSYNC.RECONVERGENT B2 ;  /* 0x0000000000027941 */ /* 0x000fea0003800200 */
.L_x_400:
[----:B------:R-:W-:-:S13]  /*21d0*/  ISETP.LT.OR P0, PT, R38, R39, P0 ;  /* 0x000000272600720c */ /* 0x000fda0000701670 */
[----:B------:R-:W-:Y:S05]  /*21e0*/  @!P0 BRA `(.L_x_393) ;  /* 0x0000000000288947 */ /* 0x000fea0003800000 */
[----:B------:R-:W0:Y:S01]  /*21f0*/  LDC.64 R6, c[0x0][0x380] ;  /* 0x0000e000ff067b82 */ /* 0x000e220000000a00 */
[----:B------:R-:W2:Y:S04]  /*2200*/  LDG.E.64.CONSTANT R8, desc[UR6][R4.64] ;  /* 0x0000000604087981 */ /* 0x000ea8000c1e9b00 */
[----:B------:R-:W3:Y:S01]  /*2210*/  LDG.E.64.CONSTANT R10, desc[UR6][R4.64+0x1400] ;  /* 0x00140006040a7981 */ /* 0x000ee2000c1e9b00 */
[----:B0-----:R-:W-:-:S03]  /*2220*/  IMAD.WIDE.U32 R40, R40, 0x8, R6 ;  /* 0x0000000828287825 */ /* 0x001fc600078e0006 */
[----:B------:R-:W4:Y:S04]  /*2230*/  LDG.E.64.CONSTANT R6, desc[UR6][R4.64+-0x1400] ;  /* 0xffec000604067981 */ /* 0x000f28000c1e9b00 */
[----:B------:R-:W5:Y:S02]  /*2240*/  LDG.E.64.CONSTANT R40, desc[UR6][R40.64] ;  /* 0x0000000628287981 */ /* 0x000f64000c1e9b00 */
[----:B-----5:R-:W-:-:S08]  /*2250*/  DADD R2, R2, R40 ;  /* 0x0000000002027229 */ /* 0x020fd00000000028 */
[----:B----4-:R-:W-:-:S08]  /*2260*/  DADD R2, R2, R6 ;  /* 0x0000000002027229 */ /* 0x010fd00000000006 */
[----:B--2---:R-:W-:-:S08]  /*2270*/  DADD R2, R2, R8 ;  /* 0x0000000002027229 */ /* 0x004fd00000000008 */
[----:B---3--:R-:W-:-:S11]  /*2280*/  DADD R2, R2, R10 ;  /* 0x0000000002027229 */ /* 0x008fd6000000000a */
.L_x_393:
[----:B------:R-:W-:Y:S05]  /*2290*/  BSYNC.RECONVERGENT B1 ;  /* 0x0000000000017941 */ /* 0x000fea0003800200 */
.L_x_391:
        /* <DEDUP_REMOVED lines=42> */
[----:B------:R-:W1:Y:S01]  /*2540*/  S2UR UR5, SR_CgaCtaId ;  /* 0x00000000000579c3 */ /* 0x000e620000008800 */
[----:B------:R-:W-:Y:S02]  /*2550*/  UMOV UR4, 0x400 ;  /* 0x0000040000047882 */ /* 0x000fe40000000000 */
[----:B-1----:R-:W-:-:S09]  /*2560*/  ULEA UR4, UR5, UR4, 0x18 ;  /* 0x0000000405047291 */ /* 0x002fd2000f8ec0ff */
[----:B------:R-:W1:Y:S04]  /*2570*/  LDS.128 R8, [UR4+0x20] ;  /* 0x00002004ff087984 */ /* 0x000e680008000c00 */
[----:B------:R-:W2:Y:S04]  /*2580*/  LDS.128 R16, [UR4+0x30] ;  /* 0x00003004ff107984 */ /* 0x000ea80008000c00 */
[----:B0-----:R-:W0:Y:S01]  /*2590*/  LDS.128 R4, [UR4+0x40] ;  /* 0x00004004ff047984 */ /* 0x001e220008000c00 */
[----:B-1----:R-:W-:-:S03]  /*25a0*/  DADD R8, R12, R8 ;  /* 0x000000000c087229 */ /* 0x002fc60000000008 */
[----:B------:R-:W-:Y:S05]  /*25b0*/  LDS.128 R12, [UR4+0x60] ;  /* 0x00006004ff0c7984 */ /* 0x000fea0008000c00 */
[----:B------:R-:W-:Y:S02]  /*25c0*/  DADD R2, R8, R10 ;  /* 0x0000000008027229 */ /* 0x000fe4000000000a */
[----:B------:R-:W1:Y:S06]  /*25d0*/  LDS.128 R8, [UR4+0x50] ;  /* 0x00005004ff087984 */ /* 0x000e6c0008000c00 */
[----:B--2---:R-:W-:-:S08]  /*25e0*/  DADD R2, R2, R16 ;  /* 0x0000000002027229 */ /* 0x004fd00000000010 */
[----:B------:R-:W-:-:S08]  /*25f0*/  DADD R2, R2, R18 ;  /* 0x0000000002027229 */ /* 0x000fd00000000012 */
[----:B0-----:R-:W-:-:S08]  /*2600*/  DADD R2, R2, R4 ;  /* 0x0000000002027229 */ /* 0x001fd00000000004 */
[----:B------:R-:W-:Y:S01]  /*2610*/  DADD R2, R2, R6 ;  /* 0x0000000002027229 */ /* 0x000fe20000000006 */
[----:B------:R-:W0:Y:S07]  /*2620*/  LDS.128 R4, [UR4+0x70] ;  /* 0x00007004ff047984 */ /* 0x000e2e0008000c00 */
[----:B-1----:R-:W-:-:S08]  /*2630*/  DADD R2, R2, R8 ;  /* 0x0000000002027229 */ /* 0x002fd00000000008 */
[----:B------:R-:W-:Y:S01]  /*2640*/  DADD R2, R2, R10 ;  /* 0x0000000002027229 */ /* 0x000fe2000000000a */
[----:B------:R-:W1:Y:S07]  /*2650*/  LDS.128 R8, [UR4+0x80] ;  /* 0x00008004ff087984 */ /* 0x000e6e0008000c00 */
[----:B------:R-:W-:-:S08]  /*2660*/  DADD R2, R2, R12 ;  /* 0x0000000002027229 */ /* 0x000fd0000000000c */
[----:B------:R-:W-:Y:S01]  /*2670*/  DADD R2, R2, R14 ;  /* 0x0000000002027229 */ /* 0x000fe2000000000e */
[----:B------:R-:W2:Y:S07]  /*2680*/  LDS.128 R12, [UR4+0x90] ;  /* 0x00009004ff0c7984 */ /* 0x000eae0008000c00 */
[----:B0-----:R-:W-:-:S08]  /*2690*/  DADD R2, R2, R4 ;  /* 0x0000000002027229 */ /* 0x001fd00000000004 */
[----:B------:R-:W-:Y:S01]  /*26a0*/  DADD R2, R2, R6 ;  /* 0x0000000002027229 */ /* 0x000fe20000000006 */
[----:B------:R-:W0:Y:S07]  /*26b0*/  LDS.128 R4, [UR4+0xa0] ;  /* 0x0000a004ff047984 */ /* 0x000e2e0008000c00 */
[----:B-1----:R-:W-:Y:S01]  /*26c0*/  DADD R2, R2, R8 ;  /* 0x0000000002027229 */ /* 0x002fe20000000008 */
[----:B------:R-:W1:Y:S07]  /*26d0*/  LDS.64 R8, [UR4+0xb0] ;  /* 0x0000b004ff087984 */ /* 0x000e6e0008000a00 */
[----:B------:R-:W-:-:S08]  /*26e0*/  DADD R2, R2, R10 ;  /* 0x0000000002027229 */ /* 0x000fd0000000000a */
[----:B--2---:R-:W-:-:S08]  /*26f0*/  DADD R2, R2, R12 ;  /* 0x0000000002027229 */ /* 0x004fd0000000000c */
[----:B------:R-:W-:-:S08]  /*2700*/  DADD R2, R2, R14 ;  /* 0x0000000002027229 */ /* 0x000fd0000000000e */
[----:B0-----:R-:W-:-:S08]  /*2710*/  DADD R2, R2, R4 ;  /* 0x0000000002027229 */ /* 0x001fd00000000004 */
[----:B------:R-:W-:-:S08]  /*2720*/  DADD R2, R2, R6 ;  /* 0x0000000002027229 */ /* 0x000fd00000000006 */
[----:B-1----:R-:W-:-:S11]  /*2730*/  DADD R12, R2, R8 ;  /* 0x00000000020c7229 */ /* 0x002fd60000000008 */
.L_x_389:
[----:B------:R-:W-:Y:S05]  /*2740*/  BSYNC.RECONVERGENT B0 ;  /* 0x0000000000007941 */ /* 0x000fea0003800200 */
.L_x_374:
[----:B------:R-:W-:Y:S05]  /*2750*/  @P0 EXIT ;  /* 0x000000000000094d */ /* 0x000fea0003800000 */
[----:B------:R-:W1:Y:S01]  /*2760*/  LDCU.64 UR4, c[0x0][0x398] ;  /* 0x00007300ff0477ac */ /* 0x000e620008000a00 */
[----:B0-----:R-:W0:Y:S01]  /*2770*/  LDC.64 R2, c[0x0][0x388] ;  /* 0x0000e200ff027b82 */ /* 0x001e220000000a00 */
[----:B-1----:R-:W-:-:S07]  /*2780*/  DADD R12, R12, UR4 ;  /* 0x000000040c0c7e29 */ /* 0x002fce0008000000 */
[----:B0-----:R-:W-:Y:S01]  /*2790*/  STG.E.64 desc[UR6][R2.64], R12 ;  /* 0x0000000c02007986 */ /* 0x001fe2000c101b06 */
[----:B------:R-:W-:Y:S05]  /*27a0*/  EXIT ;  /* 0x000000000000794d */ /* 0x000fea0003800000 */
.L_x_402:
        /* <DEDUP_REMOVED lines=13> */
.L_x_786:


//--------------------- .text._ZN3cub18CUB_300001_SM_10006detail6reduce18DeviceReduceKernelINS2_10policy_hubIdjN4cuda3std3__44plusIdEEE10Policy1000EN6thrust24THRUST_300001_SM_1000_NS10device_ptrIKdEEjS9_d13power_functorEEvT0_PT3_T1_NS0_13GridEvenShareISL_EET2_T4_ --------------------------
	.section	.text._ZN3cub18CUB_300001_SM_10006detail6reduce18DeviceReduceKernelINS2_10policy_hubIdjN4cuda3std3__44plusIdEEE10Policy1000EN6thrust24THRUST_300001_SM_1000_NS10device_ptrIKdEEjS9_d13power_functorEEvT0_PT3_T1_NS0_13GridEvenShareISL_EET2_T4_,"ax",@progbits
	.align	128
        .global         _ZN3cub18CUB_300001_SM_10006detail6reduce18DeviceReduceKernelINS2_10policy_hubIdjN4cuda3std3__44plusIdEEE10Policy1000EN6thrust24THRUST_300001_SM_1000_NS10device_ptrIKdEEjS9_d13power_functorEEvT0_PT3_T1_NS0_13GridEvenShareISL_EET2_T4_
        .type           _ZN3cub18CUB_300001_SM_10006detail6reduce18DeviceReduceKernelINS2_10policy_hubIdjN4cuda3std3__44plusIdEEE10Policy1000EN6thrust24THRUST_300001_SM_1000_NS10device_ptrIKdEEjS9_d13power_functorEEvT0_PT3_T1_NS0_13GridEvenShareISL_EET2_T4_,@function
        .size           _ZN3cub18CUB_300001_SM_10006detail6reduce18DeviceReduceKernelINS2_10policy_hubIdjN4cuda3std3__44plusIdEEE10Policy1000EN6thrust24THRUST_300001_SM_1000_NS10device_ptrIKdEEjS9_d13power_functorEEvT0_PT3_T1_NS0_13GridEvenShareISL_EET2_T4_,(.L_x_781 - _ZN3cub18CUB_300001_SM_10006detail6reduce18DeviceReduceKernelINS2_10policy_hubIdjN4cuda3std3__44plusIdEEE10Policy1000EN6thrust24THRUST_300001_SM_1000_NS10device_ptrIKdEEjS9_d13power_functorEEvT0_PT3_T1_NS0_13GridEvenShareISL_EET2_T4_)
        .other          _ZN3cub18CUB_300001_SM_10006detail6reduce18DeviceReduceKernelINS2_10policy_hubIdjN4cuda3std3__44plusIdEEE10Policy1000EN6thrust24THRUST_300001_SM_1000_NS10device_ptrIKdEEjS9_d13power_functorEEvT0_PT3_T1_NS0_13GridEvenShareISL_EET2_T4_,@"STO_CUDA_ENTRY STV_DEFAULT"
_ZN3cub18CUB_300001_SM_10006detail6reduce18DeviceReduceKernelINS2_10policy_hubIdjN4cuda3std3__44plusIdEEE10Policy1000EN6thrust24THRUST_300001_SM_1000_NS10device_ptrIKdEEjS9_d13power_functorEEvT0_PT3_T1_NS0_13GridEvenShareISL_EET2_T4_:
.text._ZN3cub18CUB_300001_SM_10006detail6reduce18DeviceReduceKernelINS2_10policy_hubIdjN4cuda3std3__44plusIdEEE10Policy1000EN6thrust24THRUST_300001_SM_1000_NS10device_ptrIKdEEjS9_d13power_functorEEvT0_PT3_T1_NS0_13GridEvenShareISL_EET2_T4_:
[----:B------:R-:W-:Y:S08]  /*0000*/  LDC R1, c[0x0][0x37c] ;  /* 0x0000df00ff017b82 */ /* 0x000ff00000000800 */
[----:B------:R-:W0:Y:S01]  /*0010*/  S2UR UR6, SR_CTAID.X ;  /* 0x00000000000679c3 */ /* 0x000e220000002500 */
[----:B------:R-:W1:Y:S01]  /*0020*/  LDCU.64 UR14, c[0x0][0x358] ;  /* 0x00006b00ff0e77ac */ /* 0x000e620008000a00 */
[----:B------:R-:W-:Y:S01]  /*0030*/  BSSY.RECONVERGENT B0, `(.L_x_403) ;  /* 0x0000842000007945 */ /* 0x000fe20003800200 */
[----:B------:R-:W2:Y:S05]  /*0040*/  LDCU.64 UR4, c[0x0][0x3c0] ;  /* 0x00007800ff0477ac */ /* 0x000eaa0008000a00 */
[----:B------:R-:W3:Y:S01]  /*0050*/  LDC R12, c[0x0][0x3a8] ;  /* 0x0000ea00ff0c7b82 */ /* 0x000ee20000000800 */
[----:B0-----:R-:W-:-:S06]  /*0060*/  UIMAD UR6, UR6, 0x1400, URZ ;  /* 0x00001400060678a4 */ /* 0x001fcc000f8e02ff */
[----:B---3--:R-:W-:-:S05]  /*0070*/  VIADD R12, R12, -UR6 ;  /* 0x800000060c0c7c36 */ /* 0x008fca0008000000 */
[----:B------:R-:W-:-:S13]  /*0080*/  ISETP.GT.U32.AND P0, PT, R12, 0x13ff, PT ;  /* 0x000013ff0c00780c */ /* 0x000fda0003f04070 */
[----:B-12---:R-:W-:Y:S05]  /*0090*/  @P0 BRA `(.L_x_404) ;  /* 0x0000002000b40947 */ /* 0x006fea0003800000 */
[----:B------:R-:W0:Y:S01]  /*00a0*/  S2R R9, SR_TID.X ;  /* 0x0000000000097919 */ /* 0x000e220000002100 */
[----:B------:R-:W-:Y:S01]  /*00b0*/  BSSY.RECONVERGENT B1, `(.L_x_405) ;  /* 0x0000057000017945 */ /* 0x000fe20003800200 */
[----:B------:R-:W-:Y:S02]  /*00c0*/  CS2R R18, SRZ ;  /* 0x0000000000127805 */ /* 0x000fe4000001ff00 */
[----:B0-----:R-:W-:Y:S01]  /*00d0*/  ISETP.GE.U32.AND P0, PT, R9, R12, PT ;  /* 0x0000000c0900720c */ /* 0x001fe20003f06070 */
[----:B------:R-:W-:-:S12]  /*00e0*/  IMAD.MOV.U32 R13, RZ, RZ, R9 ;  /* 0x000000ffff0d7224 */ /* 0x000fd800078e0009 */
[----:B------:R-:W-:Y:S05]  /*00f0*/  @P0 BRA `(.L_x_406) ;  /* 0x0000000400480947 */ /* 0x000fea0003800000 */
[----:B------:R-:W0:Y:S01]  /*0100*/  LDC.64 R4, c[0x0][0x380] ;  /* 0x0000e000ff047b82 */ /* 0x000e220000000a00 */
[----:B------:R-:W-:-:S07]  /*0110*/  VIADD R3, R9, UR6 ;  /* 0x0000000609037c36 */ /* 0x000fce0008000000 */
        /* <DEDUP_REMOVED lines=22> */
[----:B------:R-:W-:-:S08]  /*0280*/  MOV R0, 0x2b0 ;  /* 0x000002b000007802 */ /* 0x000fd00000000f00 */
[----:B------:R-:W-:-:S07]  /*0290*/  IMAD.MOV.U32 R7, RZ, RZ, R3 ;  /* 0x000000ffff077224 */ /* 0x000fce00078e0003 */
[----:B------:R-:W-:Y:S05]  /*02a0*/  CALL.REL.NOINC `($_ZN3cub18CUB_300001_SM_10006detail6reduce18DeviceReduceKernelINS2_10policy_hubIdjN4cuda3std3__44plusIdEEE10Policy1000EN6thrust24THRUST_300001_SM_1000_NS10device_ptrIKdEEjS9_d13power_functorEEvT0_PT3_T1_NS0_13GridEvenShareISL_EET2_T4_$__internal_accurate_pow) ;  /* 0x0000008000847944 */ /* 0x000fea0003c00000 */
[----:B------:R-:W-:Y:S05]  /*02b0*/  BSYNC.RECONVERGENT B3 ;  /* 0x0000000000037941 */ /* 0x000fea0003800200 */
.L_x_409:
[----:B------:R-:W0:Y:S01]  /*02c0*/  LDCU.64 UR8, c[0x0][0x3c0] ;  /* 0x00007800ff0877ac */ /* 0x000e220008000a00 */
[----:B------:R-:W-:Y:S01]  /*02d0*/  IMAD.MOV.U32 R3, RZ, RZ, R39 ;  /* 0x000000ffff037224 */ /* 0x000fe200078e0027 */
[----:B------:R-:W-:-:S05]  /*02e0*/  ISETP.GE.AND P2, PT, R5, RZ, PT ;  /* 0x000000ff0500720c */ /* 0x000fca0003f46270 */
[----:B------:R-:W-:-:S10]  /*02f0*/  DADD R14, -RZ, -R2 ;  /* 0x00000000ff0e7229 */ /* 0x000fd40000000902 */
[-C--:B------:R-:W-:Y:S01]  /*0300*/  FSEL R3, R14, R2.reuse, P1 ;  /* 0x000000020e037208 */ /* 0x080fe20000800000 */
[----:B0-----:R-:W-:Y:S01]  /*0310*/  IMAD.U32 R10, RZ, RZ, UR8 ;  /* 0x00000008ff0a7e24 */ /* 0x001fe2000f8e00ff */
[-C--:B------:R-:W-:Y:S01]  /*0320*/  FSEL R14, R15, R39.reuse, P1 ;  /* 0x000000270f0e7208 */ /* 0x080fe20000800000 */
[----:B------:R-:W-:Y:S01]  /*0330*/  IMAD.U32 R11, RZ, RZ, UR9 ;  /* 0x00000009ff0b7e24 */ /* 0x000fe2000f8e00ff */
[----:B------:R-:W-:Y:S02]  /*0340*/  FSEL R2, R3, R2, !P2 ;  /* 0x0000000203027208 */ /* 0x000fe40005000000 */
[----:B------:R-:W-:Y:S01]  /*0350*/  FSEL R3, R14, R39, !P2 ;  /* 0x000000270e037208 */ /* 0x000fe20005000000 */
[----:B------:R-:W0:Y:S02]  /*0360*/  FRND.F64.TRUNC R6, R10 ;  /* 0x0000000a00067313 */ /* 0x000e24000030d800 */
[----:B0-----:R-:W-:-:S14]  /*0370*/  DSETP.NEU.AND P0, PT, R6, R10, PT ;  /* 0x0000000a0600722a */ /* 0x001fdc0003f0d000 */
[----:B------:R-:W-:Y:S02]  /*0380*/  @P0 FSEL R2, R2, RZ, P2 ;  /* 0x000000ff02020208 */ /* 0x000fe40001000000 */
[----:B------:R-:W-:-:S07]  /*0390*/  @P0 FSEL R3, R3, -QNAN , P2 ;  /* 0xfff8000003030808 */ /* 0x000fce0001000000 */
.L_x_408:
[----:B------:R-:W-:Y:S05]  /*03a0*/  BSYNC.RECONVERGENT B2 ;  /* 0x0000000000027941 */ /* 0x000fea0003800200 */
.L_x_407:
        /* <DEDUP_REMOVED lines=19> */
.L_x_412:
        /* <DEDUP_REMOVED lines=12> */
.L_x_411:
[----:B------:R-:W-:Y:S05]  /*05a0*/  BSYNC.RECONVERGENT B2 ;  /* 0x0000000000027941 */ /* 0x000fea0003800200 */
.L_x_410:
[----:B------:R-:W-:Y:S01]  /*05b0*/  DSETP.NEU.AND P0, PT, R4, 1, PT ;  /* 0x3ff000000400742a */ /* 0x000fe20003f0d000 */
[----:B------:R-:W-:Y:S01]  /*05c0*/  VIADD R13, R9, 0x280 ;  /* 0x00000280090d7836 */ /* 0x000fe20000000000 */
[----:B------:R-:W-:-:S04]  /*05d0*/  DSETP.NEU.AND P1, PT, R10, RZ, PT ;  /* 0x000000ff0a00722a */ /* 0x000fc80003f2d000 */
[----:B------:R-:W-:Y:S02]  /*05e0*/  FSEL R18, R2, RZ, P0 ;  /* 0x000000ff02127208 */ /* 0x000fe40000000000 */
[----:B------:R-:W-:Y:S02]  /*05f0*/  FSEL R2, R3, 1.875, P0 ;  /* 0x3ff0000003027808 */ /* 0x000fe40000000000 */
[----:B------:R-:W-:Y:S02]  /*0600*/  FSEL R18, R18, RZ, P1 ;  /* 0x000000ff12127208 */ /* 0x000fe40000800000 */
[----:B------:R-:W-:-:S07]  /*0610*/  FSEL R19, R2, 1.875, P1 ;  /* 0x3ff0000002137808 */ /* 0x000fce0000800000 */
.L_x_406:
[----:B------:R-:W-:Y:S05]  /*0620*/  BSYNC.RECONVERGENT B1 ;  /* 0x0000000000017941 */ /* 0x000fea0003800200 */
.L_x_405:
[----:B------:R-:W-:Y:S01]  /*0630*/  ISETP.GE.U32.AND P0, PT, R13, R12, PT ;  /* 0x0000000c0d00720c */ /* 0x000fe20003f06070 */
[----:B------:R-:W0:Y:S01]  /*0640*/  LDCU UR10, c[0x0][0x3c4] ;  /* 0x00007880ff0a77ac */ /* 0x000e220008000800 */
[----:B------:R-:W-:Y:S01]  /*0650*/  BSSY.RECONVERGENT B1, `(.L_x_413) ;  /* 0x00000f6000017945 */ /* 0x000fe20003800200 */
[----:B------:R-:W1:Y:S10]  /*0660*/  LDCU.64 UR8, c[0x0][0x3c0] ;  /* 0x00007800ff0877ac */ /* 0x000e740008000a00 */
[----:B------:R-:W-:Y:S05]  /*0670*/  @P0 BRA `(.L_x_414) ;  /* 0x0000000c00cc0947 */ /* 0x000fea0003800000 */
[----:B------:R-:W2:Y:S01]  /*0680*/  LDC.64 R2, c[0x0][0x3c0] ;  /* 0x0000f000ff027b82 */ /* 0x000ea20000000a00 */
[----:B------:R-:W-:Y:S01]  /*0690*/  LOP3.LUT R14, RZ, R13, RZ, 0x33, !PT ;  /* 0x0000000dff0e7212 */ /* 0x000fe200078e33ff */
[----:B------:R-:W3:Y:S01]  /*06a0*/  LDCU.64 UR12, c[0x0][0x3c0] ;  /* 0x00007800ff0c77ac */ /* 0x000ee20008000a00 */
[----:B------:R-:W-:Y:S05]  /*06b0*/  BSSY.RECONVERGENT B2, `(.L_x_415) ;  /* 0x0000060000027945 */ /* 0x000fea0003800200 */
[----:B------:R-:W4:Y:S01]  /*06c0*/  LDC R7, c[0x0][0x3a8] ;  /* 0x0000ea00ff077b82 */ /* 0x000f220000000800 */
[----:B---3--:R-:W-:Y:S02]  /*06d0*/  IMAD.U32 R24, RZ, RZ, UR12 ;  /* 0x0000000cff187e24 */ /* 0x008fe4000f8e00ff */
[----:B------:R-:W-:Y:S01]  /*06e0*/  IMAD.U32 R25, RZ, RZ, UR13 ;  /* 0x0000000dff197e24 */ /* 0x000fe2000f8e00ff */
[----:B--2---:R-:W-:-:S03]  /*06f0*/  SHF.R.U32.HI R0, RZ, 0x14, R3 ;  /* 0x00000014ff007819 */ /* 0x004fc60000011603 */
[----:B------:R2:W3:Y:S01]  /*0700*/  FRND.F64.TRUNC R16, R24 ;  /* 0x0000001800107313 */ /* 0x0004e2000030d800 */
[----:B------:R-:W-:Y:S02]  /*0710*/  ISETP.GE.AND P2, PT, R3, RZ, PT ;  /* 0x000000ff0300720c */ /* 0x000fe40003f46270 */
[----:B------:R-:W-:Y:S02]  /*0720*/  LOP3.LUT R0, R0, 0x7ff, RZ, 0xc0, !PT ;  /* 0x000007ff00007812 */ /* 0x000fe400078ec0ff */
[----:B------:R-:W-:Y:S02]  /*0730*/  SEL R6, RZ, 0x7ff00000, !P2 ;  /* 0x7ff00000ff067807 */ /* 0x000fe40005000000 */
[----:B----4-:R-:W-:Y:S01]  /*0740*/  IADD3 R14, PT, PT, R7, -UR6, R14 ;  /* 0x80000006070e7c10 */ /* 0x010fe2000fffe00e */
[----:B------:R-:W-:Y:S01]  /*0750*/  VIADD R5, R0, 0xfffffc0c ;  /* 0xfffffc0c00057836 */ /* 0x000fe20000000000 */
[----:B------:R-:W-:-:S03]  /*0760*/  LOP3.LUT R4, R3, 0x7fffffff, RZ, 0xc0, !PT ;  /* 0x7fffffff03047812 */ /* 0x000fc600078ec0ff */
[----:B------:R-:W-:Y:S01]  /*0770*/  IMAD.HI.U32 R0, R14, -0x33333333, RZ ;  /* 0xcccccccd0e007827 */ /* 0x000fe200078e00ff */
[CC--:B------:R-:W-:Y:S02]  /*0780*/  SHF.L.U32 R8, R2.reuse, R5.reuse, RZ ;  /* 0x0000000502087219 */ /* 0x0c0fe400000006ff */
[----:B------:R-:W-:Y:S01]  /*0790*/  SHF.L.U64.HI R5, R2, R5, R3 ;  /* 0x0000000502057219 */ /* 0x000fe20000010203 */
[----:B------:R-:W-:Y:S01]  /*07a0*/  VIADD R3, R6, 0x80000000 ;  /* 0x8000000006037836 */ /* 0x000fe20000000000 */
[----:B------:R-:W-:Y:S02]  /*07b0*/  SHF.R.U32.HI R0, RZ, 0x9, R0 ;  /* 0x00000009ff007819 */ /* 0x000fe40000011600 */
[----:B------:R-:W-:Y:S02]  /*07c0*/  ISETP.NE.U32.AND P0, PT, R8, RZ, PT ;  /* 0x000000ff0800720c */ /* 0x000fe40003f05070 */
[----:B------:R-:W-:Y:S02]  /*07d0*/  LOP3.LUT R0, R0, 0x1, RZ, 0xc0, !PT ;  /* 0x0000000100007812 */ /* 0x000fe400078ec0ff */
[----:B------:R-:W-:-:S02]  /*07e0*/  ISETP.NE.AND.EX P0, PT, R5, -0x80000000, PT, P0 ;  /* 0x800000000500780c */ /* 0x000fc40003f05300 */
[----:B------:R-:W-:-:S11]  /*07f0*/  ISETP.NE.U32.AND P1, PT, R0, 0x1, PT ;  /* 0x000000010000780c */ /* 0x000fd60003f25070 */
[----:B------:R-:W-:Y:S02]  /*0800*/  DSETP.NEU.AND P0, PT, |R24|, 0.5, !P0 ;  /* 0x3fe000001800742a */ /* 0x000fe4000470d200 */
[----:B--23--:R-:W-:-:S12]  /*0810*/  @!P1 BRA `(.L_x_416) ;  /* 0x0000000400249947 */ /* 0x00cfd80003800000 */
[----:B------:R-:W2:Y:S01]  /*0820*/  LDC.64 R20, c[0x0][0x380] ;  /* 0x0000e000ff147b82 */ /* 0x000ea20000000a00 */
[----:B------:R-:W-:-:S04]  /*0830*/  VIADD R7, R13, UR6 ;  /* 0x000000060d077c36 */ /* 0x000fc80008000000 */
[----:B--2---:R-:W-:-:S06]  /*0840*/  IMAD.WIDE.U32 R20, R7, 0x8, R20 ;  /* 0x0000000807147825 */ /* 0x004fcc00078e0014 */
[----:B------:R-:W2:Y:S01]  /*0850*/  LDG.E.64 R20, desc[UR14][R20.64] ;  /* 0x0000000e14147981 */ /* 0x000ea2000c1e1b00 */
[----:B------:R-:W-:Y:S01]  /*0860*/  BSSY.RECONVERGENT B3, `(.L_x_417) ;  /* 0x000001f000037945 */ /* 0x000fe20003800200 */
[----:B--2---:R-:W-:-:S14]  /*0870*/  DSETP.NEU.AND P1, PT, R20, RZ, PT ;  /* 0x000000ff1400722a */ /* 0x004fdc0003f2d000 */
[----:B------:R-:W-:Y:S05]  /*0880*/  @!P1 BRA `(.L_x_418) ;  /* 0x0000000000609947 */ /* 0x000fea0003800000 */
[----:B------:R-:W-:Y:S01]  /*0890*/  DADD R10, -RZ, |R20| ;  /* 0x00000000ff0a7229 */ /* 0x000fe20000000514 */
[----:B------:R-:W-:Y:S01]  /*08a0*/  BSSY.RECONVERGENT B4, `(.L_x_419) ;  /* 0x0000005000047945 */ /* 0x000fe20003800200 */
[----:B------:R-:W-:-:S08]  /*08b0*/  MOV R0, 0x8f0 ;  /* 0x000008f000007802 */ /* 0x000fd00000000f00 */
[----:B------:R-:W-:Y:S02]  /*08c0*/  IMAD.MOV.U32 R2, RZ, RZ, R10 ;  /* 0x000000ffff027224 */ /* 0x000fe400078e000a */
[----:B------:R-:W-:-:S07]  /*08d0*/  IMAD.MOV.U32 R7, RZ, RZ, R11 ;  /* 0x000000ffff077224 */ /* 0x000fce00078e000b */
[----:B01----:R-:W-:Y:S05]  /*08e0*/  CALL.REL.NOINC `($_ZN3cub18CUB_300001_SM_10006detail6reduce18DeviceReduceKernelINS2_10policy_hubIdjN4cuda3std3__44plusIdEEE10Policy1000EN6thrust24THRUST_300001_SM_1000_NS10device_ptrIKdEEjS9_d13power_functorEEvT0_PT3_T1_NS0_13GridEvenShareISL_EET2_T4_$__internal_accurate_pow) ;  /* 0x0000007800f47944 */ /* 0x003fea0003c00000 */
[----:B------:R-:W-:Y:S05]  /*08f0*/  BSYNC.RECONVERGENT B4 ;  /* 0x0000000000047941 */ /* 0x000fea0003800200 */
.L_x_419:
[----:B------:R-:W0:Y:S01]  /*0900*/  LDCU.64 UR12, c[0x0][0x3c0] ;  /* 0x00007800ff0c77ac */ /* 0x000e220008000a00 */
[----:B------:R-:W-:Y:S01]  /*0910*/  IMAD.MOV.U32 R38, RZ, RZ, R2 ;  /* 0x000000ffff267224 */ /* 0x000fe200078e0002 */
[----:B------:R-:W-:Y:S02]  /*0920*/  ISETP.NE.U32.AND P1, PT, R8, RZ, PT ;  /* 0x000000ff0800720c */ /* 0x000fe40003f25070 */
[----:B------:R-:W-:Y:S02]  /*0930*/  ISETP.GE.AND P2, PT, R21, RZ, PT ;  /* 0x000000ff1500720c */ /* 0x000fe40003f46270 */
[----:B------:R-:W-:Y:S01]  /*0940*/  ISETP.NE.AND.EX P1, PT, R5, -0x80000000, PT, P1 ;  /* 0x800000000500780c */ /* 0x000fe20003f25310 */
[----:B------:R-:W-:-:S10]  /*0950*/  DADD R10, -RZ, -R38 ;  /* 0x00000000ff0a7229 */ /* 0x000fd40000000926 */
[-C--:B------:R-:W-:Y:S01]  /*0960*/  FSEL R7, R10, R2.reuse, !P1 ;  /* 0x000000020a077208 */ /* 0x080fe20004800000 */
[----:B0-----:R-:W-:Y:S01]  /*0970*/  IMAD.U32 R24, RZ, RZ, UR12 ;  /* 0x0000000cff187e24 */ /* 0x001fe2000f8e00ff */
[-C--:B------:R-:W-:Y:S01]  /*0980*/  FSEL R0, R11, R39.reuse, !P1 ;  /* 0x000000270b007208 */ /* 0x080fe20004800000 */
[----:B------:R-:W-:Y:S01]  /*0990*/  IMAD.U32 R25, RZ, RZ, UR13 ;  /* 0x0000000dff197e24 */ /* 0x000fe2000f8e00ff */
[----:B------:R-:W-:Y:S02]  /*09a0*/  FSEL R10, R7, R2, !P2 ;  /* 0x00000002070a7208 */ /* 0x000fe40005000000 */
[----:B------:R-:W-:Y:S02]  /*09b0*/  FSEL R11, R0, R39, !P2 ;  /* 0x00000027000b7208 */ /* 0x000fe40005000000 */
[----:B------:R-:W-:Y:S01]  /*09c0*/  PLOP3.LUT P1, PT, P1, PT, PT, 0x8, 0x80 ;  /* 0x000000000080781c */ /* 0x000fe20000f2e170 */
[----:B------:R-:W-:-:S14]  /*09d0*/  DSETP.NEU.AND P3, PT, R16, R24, PT ;  /* 0x000000181000722a */ /* 0x000fdc0003f6d000 */
[----:B------:R-:W-:Y:S02]  /*09e0*/  @P3 FSEL R10, R10, RZ, P2 ;  /* 0x000000ff0a0a3208 */ /* 0x000fe40001000000 */
[----:B------:R-:W-:Y:S01]  /*09f0*/  @P3 FSEL R11, R11, -QNAN , P2 ;  /* 0xfff800000b0b3808 */ /* 0x000fe20001000000 */
[----:B------:R-:W-:Y:S06]  /*0a00*/  BRA `(.L_x_420) ;  /* 0x0000000000107947 */ /* 0x000fec0003800000 */
.L_x_418:
[----:B------:R-:W-:Y:S01]  /*0a10*/  SEL R11, R21, RZ, P0 ;  /* 0x000000ff150b7207 */ /* 0x000fe20000000000 */
[----:B------:R-:W-:Y:S01]  /*0a20*/  IMAD.MOV.U32 R10, RZ, RZ, RZ ;  /* 0x000000ffff0a7224 */ /* 0x000fe200078e00ff */
[----:B------:R-:W-:Y:S02]  /*0a30*/  PLOP3.LUT P1, PT, P0, PT, PT, 0x80, 0x8 ;  /* 0x000000000008781c */ /* 0x000fe4000072f070 */
[----:B------:R-:W-:-:S11]  /*0a40*/  @!P2 LOP3.LUT R11, R11, 0x7ff00000, RZ, 0xfc, !PT ;  /* 0x7ff000000b0ba812 */ /* 0x000fd600078efcff */
.L_x_420:
[----:B01----:R-:W-:Y:S05]  /*0a50*/  BSYNC.RECONVERGENT B3 ;  /* 0x0000000000037941 */ /* 0x003fea0003800200 */
.L_x_417:
        /* <DEDUP_REMOVED lines=18> */
.L_x_424:
        /* <DEDUP_REMOVED lines=9> */
.L_x_423:
[----:B------:R-:W-:-:S11]  /*0c10*/  DADD R10, R20, R24 ;  /* 0x00000000140a7229 */ /* 0x000fd60000000018 */
.L_x_422:
[----:B------:R-:W-:Y:S05]  /*0c20*/  BSYNC.RECONVERGENT B3 ;  /* 0x0000000000037941 */ /* 0x000fea0003800200 */
.L_x_421:
        /* <DEDUP_REMOVED lines=8> */
.L_x_416:
[----:B01----:R-:W-:Y:S05]  /*0cb0*/  BSYNC.RECONVERGENT B2 ;  /* 0x0000000000027941 */ /* 0x003fea0003800200 */
.L_x_415:
[----:B------:R-:W-:-:S13]  /*0cc0*/  ISETP.GE.U32.AND P1, PT, R14, 0x280, PT ;  /* 0x000002800e00780c */ /* 0x000fda0003f26070 */
[----:B------:R-:W-:Y:S05]  /*0cd0*/  @!P1 BRA `(.L_x_414) ;  /* 0x0000000800349947 */ /* 0x000fea0003800000 */
[----:B------:R-:W0:Y:S01]  /*0ce0*/  LDC.64 R20, c[0x0][0x3c0] ;  /* 0x0000f000ff147b82 */ /* 0x000e220000000a00 */
[C---:B------:R-:W-:Y:S02]  /*0cf0*/  VIADD R14, R13.reuse, 0x280 ;  /* 0x000002800d0e7836 */ /* 0x040fe40000000000 */
[----:B------:R-:W-:-:S05]  /*0d00*/  VIADD R13, R13, UR6 ;  /* 0x000000060d0d7c36 */ /* 0x000fca0008000000 */
[----:B------:R-:W1:Y:S02]  /*0d10*/  LDC.64 R22, c[0x0][0x380] ;  /* 0x0000e000ff167b82 */ /* 0x000e640000000a00 */
.L_x_436:
[----:B-1----:R-:W-:-:S06]  /*0d20*/  IMAD.WIDE.U32 R26, R13, 0x8, R22 ;  /* 0x000000080d1a7825 */ /* 0x002fcc00078e0016 */
[----:B------:R-:W2:Y:S01]  /*0d30*/  LDG.E.64 R26, desc[UR14][R26.64] ;  /* 0x0000000e1a1a7981 */ /* 0x000ea2000c1e1b00 */
[----:B------:R-:W-:Y:S01]  /*0d40*/  BSSY.RECONVERGENT B2, `(.L_x_425) ;  /* 0x000001d000027945 */ /* 0x000fe20003800200 */
[----:B--2---:R-:W-:-:S14]  /*0d50*/  DSETP.NEU.AND P2, PT, R26, RZ, PT ;  /* 0x000000ff1a00722a */ /* 0x004fdc0003f4d000 */
[----:B------:R-:W1:Y:S01]  /*0d60*/  @!P2 LDC R0, c[0x0][0x3c4] ;  /* 0x0000f100ff00ab82 */ /* 0x000e620000000800 */
[----:B------:R-:W-:Y:S01]  /*0d70*/  @!P2 SEL R11, R27, RZ, P0 ;  /* 0x000000ff1b0ba207 */ /* 0x000fe20000000000 */
[----:B------:R-:W-:Y:S01]  /*0d80*/  @!P2 IMAD.MOV.U32 R10, RZ, RZ, RZ ;  /* 0x000000ffff0aa224 */ /* 0x000fe200078e00ff */
[----:B------:R-:W-:Y:S02]  /*0d90*/  @!P2 PLOP3.LUT P1, PT, P0, PT, PT, 0x80, 0x8 ;  /* 0x000000000008a81c */ /* 0x000fe4000072f070 */
[----:B-1----:R-:W-:-:S13]  /*0da0*/  ISETP.GE.OR P3, PT, R0, RZ, P2 ;  /* 0x000000ff0000720c */ /* 0x002fda0001766670 */
[----:B------:R-:W-:Y:S01]  /*0db0*/  @!P3 LOP3.LUT R11, R11, 0x7ff00000, RZ, 0xfc, !PT ;  /* 0x7ff000000b0bb812 */ /* 0x000fe200078efcff */
[----:B------:R-:W-:Y:S06]  /*0dc0*/  @!P2 BRA `(.L_x_426) ;  /* 0x000000000050a947 */ /* 0x000fec0003800000 */
[----:B------:R-:W-:Y:S01]  /*0dd0*/  DADD R10, -RZ, |R26| ;  /* 0x00000000ff0a7229 */ /* 0x000fe2000000051a */
[----:B------:R-:W-:Y:S01]  /*0de0*/  BSSY.RECONVERGENT B3, `(.L_x_427) ;  /* 0x0000005000037945 */ /* 0x000fe20003800200 */
[----:B------:R-:W-:-:S08]  /*0df0*/  MOV R0, 0xe30 ;  /* 0x00000e3000007802 */ /* 0x000fd00000000f00 */
[----:B------:R-:W-:Y:S02]  /*0e00*/  IMAD.MOV.U32 R2, RZ, RZ, R10 ;  /* 0x000000ffff027224 */ /* 0x000fe400078e000a */
[----:B------:R-:W-:-:S07]  /*0e10*/  IMAD.MOV.U32 R7, RZ, RZ, R11 ;  /* 0x000000ffff077224 */ /* 0x000fce00078e000b */
[----:B0-----:R-:W-:Y:S05]  /*0e20*/  CALL.REL.NOINC `($_ZN3cub18CUB_300001_SM_10006detail6reduce18DeviceReduceKernelINS2_10policy_hubIdjN4cuda3std3__44plusIdEEE10Policy1000EN6thrust24THRUST_300001_SM_1000_NS10device_ptrIKdEEjS9_d13power_functorEEvT0_PT3_T1_NS0_13GridEvenShareISL_EET2_T4_$__internal_accurate_pow) ;  /* 0x0000007400a47944 */ /* 0x001fea0003c00000 */
[----:B------:R-:W-:Y:S05]  /*0e30*/  BSYNC.RECONVERGENT B3 ;  /* 0x0000000000037941 */ /* 0x000fea0003800200 */
.L_x_427:
[----:B------:R-:W-:Y:S01]  /*0e40*/  IMAD.MOV.U32 R38, RZ, RZ, R2 ;  /* 0x000000ffff267224 */ /* 0x000fe200078e0002 */
[----:B------:R-:W-:Y:S01]  /*0e50*/  ISETP.NE.U32.AND P1, PT, R8, RZ, PT ;  /* 0x000000ff0800720c */ /* 0x000fe20003f25070 */
[----:B------:R-:W-:Y:S01]  /*0e60*/  DSETP.NEU.AND P3, PT, R16, UR8, PT ;  /* 0x0000000810007e2a */ /* 0x000fe2000bf6d000 */
[----:B------:R-:W-:Y:S02]  /*0e70*/  ISETP.GE.AND P2, PT, R27, RZ, PT ;  /* 0x000000ff1b00720c */ /* 0x000fe40003f46270 */
[----:B------:R-:W-:Y:S01]  /*0e80*/  ISETP.NE.AND.EX P1, PT, R5, -0x80000000, PT, P1 ;  /* 0x800000000500780c */ /* 0x000fe20003f25310 */
[----:B------:R-:W-:-:S10]  /*0e90*/  DADD R10, -RZ, -R38 ;  /* 0x00000000ff0a7229 */ /* 0x000fd40000000926 */
[-C--:B------:R-:W-:Y:S02]  /*0ea0*/  FSEL R7, R10, R2.reuse, !P1 ;  /* 0x000000020a077208 */ /* 0x080fe40004800000 */
[-C--:B------:R-:W-:Y:S02]  /*0eb0*/  FSEL R0, R11, R39.reuse, !P1 ;  /* 0x000000270b007208 */ /* 0x080fe40004800000 */
[----:B------:R-:W-:Y:S02]  /*0ec0*/  FSEL R10, R7, R2, !P2 ;  /* 0x00000002070a7208 */ /* 0x000fe40005000000 */
[----:B------:R-:W-:Y:S02]  /*0ed0*/  FSEL R11, R0, R39, !P2 ;  /* 0x00000027000b7208 */ /* 0x000fe40005000000 */
[----:B------:R-:W-:Y:S02]  /*0ee0*/  PLOP3.LUT P1, PT, P1, PT, PT, 0x8, 0x80 ;  /* 0x000000000080781c */ /* 0x000fe40000f2e170 */
[----:B------:R-:W-:-:S02]  /*0ef0*/  @P3 FSEL R10, R10, RZ, P2 ;  /* 0x000000ff0a0a3208 */ /* 0x000fc40001000000 */
[----:B------:R-:W-:-:S09]  /*0f00*/  @P3 FSEL R11, R11, -QNAN , P2 ;  /* 0xfff800000b0b3808 */ /* 0x000fd20001000000 */
.L_x_426:
[----:B------:R-:W-:Y:S05]  /*0f10*/  BSYNC.RECONVERGENT B2 ;  /* 0x0000000000027941 */ /* 0x000fea0003800200 */
.L_x_425:
[----:B0-----:R-:W-:Y:S01]  /*0f20*/  DADD R24, R26, R20 ;  /* 0x000000001a187229 */ /* 0x001fe20000000014 */
        /* <DEDUP_REMOVED lines=17> */
.L_x_430:
[----:B------:R-:W-:-:S14]  /*1040*/  DSETP.NEU.AND P2, PT, |R26|, +INF , PT ;  /* 0x7ff000001a00742a */ /* 0x000fdc0003f4d200 */
[----:B------:R-:W-:Y:S01]  /*1050*/  @!P2 ISETP.NE.AND P3, PT, R4, 0x3fe00000, PT ;  /* 0x3fe000000400a80c */ /* 0x000fe20003f65270 */
[----:B------:R-:W-:-:S03]  /*1060*/  @!P2 IMAD.MOV.U32 R10, RZ, RZ, RZ ;  /* 0x000000ffff0aa224 */ /* 0x000fc600078e00ff */
[-C--:B------:R-:W-:Y:S02]  /*1070*/  @!P2 SEL R7, R3, R6.reuse, P3 ;  /* 0x000000060307a207 */ /* 0x080fe40001800000 */
[----:B------:R-:W-:Y:S02]  /*1080*/  @!P2 ISETP.GE.AND P3, PT, R27, RZ, PT ;  /* 0x000000ff1b00a20c */ /* 0x000fe40003f66270 */
[----:B------:R-:W-:-:S04]  /*1090*/  @!P2 SEL R7, R7, R6, P1 ;  /* 0x000000060707a207 */ /* 0x000fc80000800000 */
[----:B------:R-:W-:-:S07]  /*10a0*/  @!P2 SEL R11, R7, R6, !P3 ;  /* 0x00000006070ba207 */ /* 0x000fce0005800000 */
.L_x_429:
[----:B------:R-:W-:Y:S05]  /*10b0*/  BSYNC.RECONVERGENT B2 ;  /* 0x0000000000027941 */ /* 0x000fea0003800200 */
.L_x_428:
[----:B------:R-:W-:-:S04]  /*10c0*/  VIADD R25, R13, 0x280 ;  /* 0x000002800d197836 */ /* 0x000fc80000000000 */
[----:B------:R-:W-:-:S06]  /*10d0*/  IMAD.WIDE.U32 R24, R25, 0x8, R22 ;  /* 0x0000000819187825 */ /* 0x000fcc00078e0016 */
        /* <DEDUP_REMOVED lines=12> */
[----:B--2---:R-:W-:-:S10]  /*11a0*/  DADD R26, -RZ, |R24| ;  /* 0x00000000ff1a7229 */ /* 0x004fd40000000518 */
[----:B------:R-:W-:Y:S02]  /*11b0*/  IMAD.MOV.U32 R2, RZ, RZ, R26 ;  /* 0x000000ffff027224 */ /* 0x000fe400078e001a */
[----:B------:R-:W-:-:S07]  /*11c0*/  IMAD.MOV.U32 R7, RZ, RZ, R27 ;  /* 0x000000ffff077224 */ /* 0x000fce00078e001b */
[----:B------:R-:W-:Y:S05]  /*11d0*/  CALL.REL.NOINC `($_ZN3cub18CUB_300001_SM_10006detail6reduce18DeviceReduceKernelINS2_10policy_hubIdjN4cuda3std3__44plusIdEEE10Policy1000EN6thrust24THRUST_300001_SM_1000_NS10device_ptrIKdEEjS9_d13power_functorEEvT0_PT3_T1_NS0_13GridEvenShareISL_EET2_T4_$__internal_accurate_pow) ;  /* 0x0000007000b87944 */ /* 0x000fea0003c00000 */
[----:B------:R-:W-:Y:S05]  /*11e0*/  BSYNC.RECONVERGENT B2 ;  /* 0x0000000000027941 */ /* 0x000fea0003800200 */
.L_x_431:
[C---:B------:R-:W-:Y:S01]  /*11f0*/  DSETP.NEU.AND P3, PT, R24.reuse, RZ, PT ;  /* 0x000000ff1800722a */ /* 0x040fe20003f6d000 */
[----:B------:R-:W-:Y:S01]  /*1200*/  IMAD.MOV.U32 R38, RZ, RZ, R2 ;  /* 0x000000ffff267224 */ /* 0x000fe200078e0002 */
[----:B------:R-:W-:Y:S01]  /*1210*/  DADD R10, R24, R20 ;  /* 0x00000000180a7229 */ /* 0x000fe20000000014 */
[----:B------:R-:W-:Y:S01]  /*1220*/  PLOP3.LUT P4, PT, PT, PT, PT, 0x8, 0x80 ;  /* 0x000000000080781c */ /* 0x000fe20003f8e170 */
[----:B------:R-:W-:Y:S03]  /*1230*/  BSSY.RECONVERGENT B2, `(.L_x_432) ;  /* 0x000002b000027945 */ /* 0x000fe60003800200 */
[----:B------:R-:W-:-:S05]  /*1240*/  DADD R26, -RZ, -R38 ;  /* 0x00000000ff1a7229 */ /* 0x000fca0000000926 */
        /* <DEDUP_REMOVED lines=32> */
.L_x_435:
        /* <DEDUP_REMOVED lines=8> */
.L_x_434:
[----:B------:R-:W-:-:S11]  /*14d0*/  DADD R10, R24, R20 ;  /* 0x00000000180a7229 */ /* 0x000fd60000000014 */
.L_x_433:
[----:B------:R-:W-:Y:S05]  /*14e0*/  BSYNC.RECONVERGENT B2 ;  /* 0x0000000000027941 */ /* 0x000fea0003800200 */
.L_x_432:
[----:B------:R-:W-:Y:S01]  /*14f0*/  DSETP.NEU.AND P1, PT, R24, 1, PT ;  /* 0x3ff000001800742a */ /* 0x000fe20003f2d000 */
[C---:B------:R-:W-:Y:S01]  /*1500*/  VIADD R7, R14.reuse, 0x280 ;  /* 0x000002800e077836 */ /* 0x040fe20000000000 */
[----:B------:R-:W-:Y:S01]  /*1510*/  DSETP.NEU.AND P2, PT, R20, RZ, PT ;  /* 0x000000ff1400722a */ /* 0x000fe20003f4d000 */
[----:B------:R-:W-:Y:S02]  /*1520*/  VIADD R14, R14, 0x500 ;  /* 0x000005000e0e7836 */ /* 0x000fe40000000000 */
[----:B------:R-:W-:Y:S01]  /*1530*/  VIADD R13, R13, 0x500 ;  /* 0x000005000d0d7836 */ /* 0x000fe20000000000 */
[----:B------:R-:W-:Y:S02]  /*1540*/  FSEL R10, R10, RZ, P1 ;  /* 0x000000ff0a0a7208 */ /* 0x000fe40000800000 */
[----:B------:R-:W-:Y:S02]  /*1550*/  FSEL R11, R11, 1.875, P1 ;  /* 0x3ff000000b0b7808 */ /* 0x000fe40000800000 */
[----:B------:R-:W-:-:S02]  /*1560*/  ISETP.GE.AND P1, PT, R7, R12, PT ;  /* 0x0000000c0700720c */ /* 0x000fc40003f26270 */
[----:B------:R-:W-:Y:S02]  /*1570*/  FSEL R10, R10, RZ, P2 ;  /* 0x000000ff0a0a7208 */ /* 0x000fe40001000000 */
[----:B------:R-:W-:-:S06]  /*1580*/  FSEL R11, R11, 1.875, P2 ;  /* 0x3ff000000b0b7808 */ /* 0x000fcc0001000000 */
[----:B------:R-:W-:-:S03]  /*1590*/  DADD R18, R18, R10 ;  /* 0x0000000012127229 */ /* 0x000fc6000000000a */
[----:B------:R-:W-:Y:S08]  /*15a0*/  @!P1 BRA `(.L_x_436) ;  /* 0xfffffff400dc9947 */ /* 0x000ff0000383ffff */
.L_x_414:
[----:B01----:R-:W-:Y:S05]  /*15b0*/  BSYNC.RECONVERGENT B1 ;  /* 0x0000000000017941 */ /* 0x003fea0003800200 */
.L_x_413:
        /* <DEDUP_REMOVED lines=47> */
[----:B-1----:R-:W0:Y:S04]  /*18b0*/  LDS.128 R4, [UR4+0x20] ;  /* 0x00002004ff047984 */ /* 0x002e280008000c00 */
[----:B------:R-:W1:Y:S04]  /*18c0*/  LDS.128 R8, [UR4+0x30] ;  /* 0x00003004ff087984 */ /* 0x000e680008000c00 */
[----:B------:R-:W2:Y:S04]  /*18d0*/  LDS.128 R12, [UR4+0x40] ;  /* 0x00004004ff0c7984 */ /* 0x000ea80008000c00 */
[----:B------:R-:W3:Y:S01]  /*18e0*/  LDS.128 R16, [UR4+0x50] ;  /* 0x00005004ff107984 */ /* 0x000ee20008000c00 */
[----:B0-----:R-:W-:-:S03]  /*18f0*/  DADD R4, R2, R4 ;  /* 0x0000000002047229 */ /* 0x001fc60000000004 */
[----:B------:R-:W-:Y:S05]  /*1900*/  LDS.64 R2, [UR4+0xb0] ;  /* 0x0000b004ff027984 */ /* 0x000fea0008000a00 */
[----:B------:R-:W-:-:S08]  /*1910*/  DADD R4, R4, R6 ;  /* 0x0000000004047229 */ /* 0x000fd00000000006 */
[----:B-1----:R-:W-:-:S08]  /*1920*/  DADD R4, R4, R8 ;  /* 0x0000000004047229 */ /* 0x002fd00000000008 */
[----:B------:R-:W-:Y:S01]  /*1930*/  DADD R4, R4, R10 ;  /* 0x0000000004047229 */ /* 0x000fe2000000000a */
[----:B------:R-:W0:Y:S07]  /*1940*/  LDS.128 R8, [UR4+0x60] ;  /* 0x00006004ff087984 */ /* 0x000e2e0008000c00 */
[----:B--2---:R-:W-:-:S08]  /*1950*/  DADD R4, R4, R12 ;  /* 0x0000000004047229 */ /* 0x004fd0000000000c */
[----:B------:R-:W-:Y:S01]  /*1960*/  DADD R4, R4, R14 ;  /* 0x0000000004047229 */ /* 0x000fe2000000000e */
[----:B------:R-:W1:Y:S07]  /*1970*/  LDS.128 R12, [UR4+0x70] ;  /* 0x00007004ff0c7984 */ /* 0x000e6e0008000c00 */
[----:B---3--:R-:W-:-:S08]  /*1980*/  DADD R4, R4, R16 ;  /* 0x0000000004047229 */ /* 0x008fd00000000010 */
        /* <DEDUP_REMOVED lines=13> */
[----:B------:R-:W-:-:S08]  /*1a60*/  DADD R4, R4, R14 ;  /* 0x0000000004047229 */ /* 0x000fd0000000000e */
[----:B------:R-:W-:Y:S01]  /*1a70*/  DADD R2, R4, R2 ;  /* 0x0000000004027229 */ /* 0x000fe20000000002 */
[----:B------:R-:W-:Y:S10]  /*1a80*/  BRA `(.L_x_438) ;  /* 0x0000006800707947 */ /* 0x000ff40003800000 */
.L_x_437:
        /* <DEDUP_REMOVED lines=56> */
[----:B0-----:R-:W0:Y:S04]  /*1e10*/  LDS.128 R4, [UR4+0x20] ;  /* 0x00002004ff047984 */ /* 0x001e280008000c00 */
[----:B------:R-:W1:Y:S01]  /*1e20*/  LDS.128 R8, [UR4+0x30] ;  /* 0x00003004ff087984 */ /* 0x000e620008000c00 */
        /* <DEDUP_REMOVED lines=84> */
.L_x_404:
[----:B------:R-:W0:Y:S01]  /*2370*/  S2R R3, SR_TID.X ;  /* 0x0000000000037919 */ /* 0x000e220000002100 */
[----:B------:R-:W1:Y:S01]  /*2380*/  LDC.64 R46, c[0x0][0x380] ;  /* 0x0000e000ff2e7b82 */ /* 0x000e620000000a00 */
[----:B------:R-:W2:Y:S01]  /*2390*/  LDCU.64 UR8, c[0x0][0x3c0] ;  /* 0x00007800ff0877ac */ /* 0x000ea20008000a00 */
[----:B------:R-:W3:Y:S01]  /*23a0*/  LDCU.64 UR12, c[0x0][0x3c0] ;  /* 0x00007800ff0c77ac */ /* 0x000ee20008000a00 */
[----:B0-----:R-:W-:-:S04]  /*23b0*/  VIADD R5, R3, UR6 ;  /* 0x0000000603057c36 */ /* 0x001fc80008000000 */
[----:B-1----:R-:W-:-:S05]  /*23c0*/  IMAD.WIDE.U32 R46, R5, 0x8, R46 ;  /* 0x00000008052e7825 */ /* 0x002fca00078e002e */
[----:B------:R-:W4:Y:S01]  /*23d0*/  LDG.E.64 R12, desc[UR14][R46.64] ;  /* 0x0000000e2e0c7981 */ /* 0x000f22000c1e1b00 */
[----:B--2---:R-:W-:Y:S01]  /*23e0*/  USHF.R.U32.HI UR7, URZ, 0x14, UR9 ;  /* 0x00000014ff077899 */ /* 0x004fe20008011609 */
[----:B---3--:R-:W-:Y:S01]  /*23f0*/  IMAD.U32 R10, RZ, RZ, UR12 ;  /* 0x0000000cff0a7e24 */ /* 0x008fe2000f8e00ff */
[----:B------:R-:W-:Y:S01]  /*2400*/  BSSY.RECONVERGENT B1, `(.L_x_439) ;  /* 0x0000026000017945 */ /* 0x000fe20003800200 */
[----:B------:R-:W-:Y:S01]  /*2410*/  IMAD.U32 R11, RZ, RZ, UR13 ;  /* 0x0000000dff0b7e24 */ /* 0x000fe2000f8e00ff */
[----:B------:R-:W-:-:S03]  /*2420*/  ULOP3.LUT UR7, UR7, 0x7ff, URZ, 0xc0, !UPT ;  /* 0x000007ff07077892 */ /* 0x000fc6000f8ec0ff */
[----:B------:R0:W1:Y:S01]  /*2430*/  FRND.F64.TRUNC R8, R10 ;  /* 0x0000000a00087313 */ /* 0x000062000030d800 */
[----:B------:R-:W-:-:S04]  /*2440*/  UIADD3 UR7, UPT, UPT, UR7, -0x3f4, URZ ;  /* 0xfffffc0c07077890 */ /* 0x000fc8000fffe0ff */
[----:B------:R-:W-:Y:S02]  /*2450*/  USHF.L.U32 UR10, UR8, UR7, URZ ;  /* 0x00000007080a7299 */ /* 0x000fe400080006ff */
[----:B------:R-:W-:Y:S02]  /*2460*/  USHF.L.U64.HI UR7, UR8, UR7, UR9 ;  /* 0x0000000708077299 */ /* 0x000fe40008010209 */
[----:B------:R-:W-:-:S04]  /*2470*/  UISETP.NE.U32.AND UP0, UPT, UR10, URZ, UPT ;  /* 0x000000ff0a00728c */ /* 0x000fc8000bf05070 */
[----:B------:R-:W-:-:S06]  /*2480*/  UISETP.NE.AND.EX UP0, UPT, UR7, -0x80000000, UPT, UP0 ;  /* 0x800000000700788c */ /* 0x000fcc000bf05300 */
[----:B------:R-:W-:-:S13]  /*2490*/  PLOP3.LUT P2, PT, PT, PT, UP0, 0x80, 0x8 ;  /* 0x000000000008781c */ /* 0x000fda0003f4f008 */
[----:B------:R-:W-:Y:S02]  /*24a0*/  DSETP.NEU.AND P1, PT, |R10|, 0.5, !P2 ;  /* 0x3fe000000a00742a */ /* 0x000fe4000572d200 */
[----:B----4-:R-:W-:-:S06]  /*24b0*/  DSETP.NEU.AND P0, PT, R12, RZ, PT ;  /* 0x000000ff0c00722a */ /* 0x010fcc0003f0d000 */
[----:B------:R-:W-:-:S08]  /*24c0*/  ISETP.LE.OR P4, PT, RZ, UR9, P0 ;  /* 0x00000009ff007c0c */ /* 0x000fd00008783670 */
[----:B------:R-:W-:Y:S01]  /*24d0*/  @!P0 SEL R15, R13, RZ, P1 ;  /* 0x000000ff0d0f8207 */ /* 0x000fe20000800000 */
[----:B------:R-:W-:Y:S01]  /*24e0*/  @!P0 IMAD.MOV.U32 R14, RZ, RZ, RZ ;  /* 0x000000ffff0e8224 */ /* 0x000fe200078e00ff */
[----:B------:R-:W-:-:S03]  /*24f0*/  @!P0 PLOP3.LUT P3, PT, P1, PT, PT, 0x80, 0x8 ;  /* 0x000000000008881c */ /* 0x000fc60000f6f070 */
[----:B------:R-:W-:Y:S01]  /*2500*/  @!P4 LOP3.LUT R15, R15, 0x7ff00000, RZ, 0xfc, !PT ;  /* 0x7ff000000f0fc812 */ /* 0x000fe200078efcff */
[----:B01----:R-:W-:Y:S09]  /*2510*/  @!P0 BRA `(.L_x_440) ;  /* 0x0000000000508947 */ /* 0x003ff20003800000 */
[----:B------:R-:W-:Y:S01]  /*2520*/  DADD R6, -RZ, |R12| ;  /* 0x00000000ff067229 */ /* 0x000fe2000000050c */
[----:B------:R-:W-:Y:S01]  /*2530*/  BSSY.RECONVERGENT B2, `(.L_x_441) ;  /* 0x0000004000027945 */ /* 0x000fe20003800200 */
[----:B------:R-:W-:-:S08]  /*2540*/  MOV R0, 0x2570 ;  /* 0x0000257000007802 */ /* 0x000fd00000000f00 */
[----:B------:R-:W-:-:S07]  /*2550*/  IMAD.MOV.U32 R2, RZ, RZ, R6 ;  /* 0x000000ffff027224 */ /* 0x000fce00078e0006 */
[----:B------:R-:W-:Y:S05]  /*2560*/  CALL.REL.NOINC `($_ZN3cub18CUB_300001_SM_10006detail6reduce18DeviceReduceKernelINS2_10policy_hubIdjN4cuda3std3__44plusIdEEE10Policy1000EN6thrust24THRUST_300001_SM_1000_NS10device_ptrIKdEEjS9_d13power_functorEEvT0_PT3_T1_NS0_13GridEvenShareISL_EET2_T4_$__internal_accurate_pow) ;  /* 0x0000005c00d47944 */ /* 0x000fea0003c00000 */
[----:B------:R-:W-:Y:S05]  /*2570*/  BSYNC.RECONVERGENT B2 ;  /* 0x0000000000027941 */ /* 0x000fea0003800200 */
.L_x_441:
[----:B------:R-:W0:Y:S01]  /*2580*/  LDCU.64 UR8, c[0x0][0x3c0] ;  /* 0x00007800ff0877ac */ /* 0x000e220008000a00 */
[----:B------:R-:W-:Y:S01]  /*2590*/  IMAD.MOV.U32 R38, RZ, RZ, R2 ;  /* 0x000000ffff267224 */ /* 0x000fe200078e0002 */
[----:B------:R-:W-:Y:S02]  /*25a0*/  ISETP.GE.AND P0, PT, R13, RZ, PT ;  /* 0x000000ff0d00720c */ /* 0x000fe40003f06270 */
[----:B------:R-:W-:-:S03]  /*25b0*/  PLOP3.LUT P3, PT, P2, PT, PT, 0x8, 0x80 ;  /* 0x000000000080781c */ /* 0x000fc6000176e170 */
[----:B------:R-:W-:-:S10]  /*25c0*/  DADD R4, -RZ, -R38 ;  /* 0x00000000ff047229 */ /* 0x000fd40000000926 */
[-C--:B------:R-:W-:Y:S01]  /*25d0*/  FSEL R7, R4, R2.reuse, !P2 ;  /* 0x0000000204077208 */ /* 0x080fe20005000000 */
[----:B0-----:R-:W-:Y:S01]  /*25e0*/  IMAD.U32 R10, RZ, RZ, UR8 ;  /* 0x00000008ff0a7e24 */ /* 0x001fe2000f8e00ff */
[-C--:B------:R-:W-:Y:S01]  /*25f0*/  FSEL R4, R5, R39.reuse, !P2 ;  /* 0x0000002705047208 */ /* 0x080fe20005000000 */
[----:B------:R-:W-:Y:S01]  /*2600*/  IMAD.U32 R11, RZ, RZ, UR9 ;  /* 0x00000009ff0b7e24 */ /* 0x000fe2000f8e00ff */
[----:B------:R-:W-:Y:S02]  /*2610*/  FSEL R14, R7, R2, !P0 ;  /* 0x00000002070e7208 */ /* 0x000fe40004000000 */
[----:B------:R-:W-:-:S03]  /*2620*/  FSEL R15, R4, R39, !P0 ;  /* 0x00000027040f7208 */ /* 0x000fc60004000000 */
[----:B------:R-:W-:-:S14]  /*2630*/  DSETP.NEU.AND P4, PT, R8, R10, PT ;  /* 0x0000000a0800722a */ /* 0x000fdc0003f8d000 */
[----:B------:R-:W-:Y:S02]  /*2640*/  @P4 FSEL R14, R14, RZ, P0 ;  /* 0x000000ff0e0e4208 */ /* 0x000fe40000000000 */
[----:B------:R-:W-:-:S07]  /*2650*/  @P4 FSEL R15, R15, -QNAN , P0 ;  /* 0xfff800000f0f4808 */ /* 0x000fce0000000000 */
.L_x_440:
[----:B------:R-:W-:Y:S05]  /*2660*/  BSYNC.RECONVERGENT B1 ;  /* 0x0000000000017941 */ /* 0x000fea0003800200 */
.L_x_439:
        /* <DEDUP_REMOVED lines=30> */
.L_x_443:
[----:B------:R-:W-:Y:S05]  /*2850*/  BSYNC.RECONVERGENT B1 ;  /* 0x0000000000017941 */ /* 0x000fea0003800200 */
.L_x_442:
        /* <DEDUP_REMOVED lines=9> */
[----:B------:R-:W-:Y:S05]  /*28f0*/  CALL.REL.NOINC `($_ZN3cub18CUB_300001_SM_10006detail6reduce18DeviceReduceKernelINS2_10policy_hubIdjN4cuda3std3__44plusIdEEE10Policy1000EN6thrust24THRUST_300001_SM_1000_NS10device_ptrIKdEEjS9_d13power_functorEEvT0_PT3_T1_NS0_13GridEvenShareISL_EET2_T4_$__internal_accurate_pow) ;  /* 0x0000005800f07944 */ /* 0x000fea0003c00000 */
[----:B------:R-:W-:Y:S05]  /*2900*/  BSYNC.RECONVERGENT B2 ;  /* 0x0000000000027941 */ /* 0x000fea0003800200 */
.L_x_446:
[----:B------:R-:W0:Y:S01]  /*2910*/  LDCU.64 UR8, c[0x0][0x3c0] ;  /* 0x00007800ff0877ac */ /* 0x000e220008000a00 */
[----:B------:R-:W-:Y:S01]  /*2920*/  IMAD.MOV.U32 R38, RZ, RZ, R2 ;  /* 0x000000ffff267224 */ /* 0x000fe200078e0002 */
[----:B------:R-:W-:Y:S01]  /*2930*/  ISETP.GE.AND P3, PT, R17, RZ, PT ;  /* 0x000000ff1100720c */ /* 0x000fe20003f66270 */
[----:B------:R-:W-:-:S04]  /*2940*/  UISETP.NE.U32.AND UP0, UPT, UR10, URZ, UPT ;  /* 0x000000ff0a00728c */ /* 0x000fc8000bf05070 */
[----:B------:R-:W-:Y:S01]  /*2950*/  DADD R18, -RZ, -R38 ;  /* 0x00000000ff127229 */ /* 0x000fe20000000926 */
[----:B------:R-:W-:-:S06]  /*2960*/  UISETP.NE.AND.EX UP0, UPT, UR7, -0x80000000, UPT, UP0 ;  /* 0x800000000700788c */ /* 0x000fcc000bf05300 */
[----:B------:R-:W-:Y:S01]  /*2970*/  PLOP3.LUT P2, PT, PT, PT, UP0, 0x80, 0x8 ;  /* 0x000000000008781c */ /* 0x000fe20003f4f008 */
[----:B0-----:R-:W-:-:S03]  /*2980*/  IMAD.U32 R10, RZ, RZ, UR8 ;  /* 0x00000008ff0a7e24 */ /* 0x001fc6000f8e00ff */
[-C--:B------:R-:W-:Y:S01]  /*2990*/  FSEL R7, R18, R2.reuse, !P2 ;  /* 0x0000000212077208 */ /* 0x080fe20005000000 */
[----:B------:R-:W-:Y:S01]  /*29a0*/  IMAD.U32 R11, RZ, RZ, UR9 ;  /* 0x00000009ff0b7e24 */ /* 0x000fe2000f8e00ff */
[-C--:B------:R-:W-:Y:S02]  /*29b0*/  FSEL R0, R19, R39.reuse, !P2 ;  /* 0x0000002713007208 */ /* 0x080fe40005000000 */
[----:B------:R-:W-:Y:S02]  /*29c0*/  FSEL R18, R7, R2, !P3 ;  /* 0x0000000207127208 */ /* 0x000fe40005800000 */
[----:B------:R-:W-:Y:S01]  /*29d0*/  FSEL R19, R0, R39, !P3 ;  /* 0x0000002700137208 */ /* 0x000fe20005800000 */
[----:B------:R-:W-:Y:S01]  /*29e0*/  DSETP.NEU.AND P4, PT, R8, R10, PT ;  /* 0x0000000a0800722a */ /* 0x000fe20003f8d000 */
[----:B------:R-:W-:-:S13]  /*29f0*/  PLOP3.LUT P0, PT, P2, PT, PT, 0x8, 0x80 ;  /* 0x000000000080781c */ /* 0x000fda000170e170 */
[----:B------:R-:W-:Y:S02]  /*2a00*/  @P4 FSEL R18, R18, RZ, P3 ;  /* 0x000000ff12124208 */ /* 0x000fe40001800000 */
[----:B------:R-:W-:Y:S01]  /*2a10*/  @P4 FSEL R19, R19, -QNAN , P3 ;  /* 0xfff8000013134808 */ /* 0x000fe20001800000 */
[----:B------:R-:W-:Y:S06]  /*2a20*/  BRA `(.L_x_447) ;  /* 0x0000000000107947 */ /* 0x000fec0003800000 */
.L_x_445:
[----:B------:R-:W-:Y:S01]  /*2a30*/  SEL R19, R17, RZ, P1 ;  /* 0x000000ff11137207 */ /* 0x000fe20000800000 */
[----:B------:R-:W-:Y:S01]  /*2a40*/  IMAD.MOV.U32 R18, RZ, RZ, RZ ;  /* 0x000000ffff127224 */ /* 0x000fe200078e00ff */
[----:B------:R-:W-:Y:S02]  /*2a50*/  PLOP3.LUT P0, PT, P1, PT, PT, 0x80, 0x8 ;  /* 0x000000000008781c */ /* 0x000fe40000f0f070 */
[----:B------:R-:W-:-:S11]  /*2a60*/  @!P4 LOP3.LUT R19, R19, 0x7ff00000, RZ, 0xfc, !PT ;  /* 0x7ff000001313c812 */ /* 0x000fd600078efcff */
.L_x_447:
[----:B------:R-:W-:Y:S05]  /*2a70*/  BSYNC.RECONVERGENT B1 ;  /* 0x0000000000017941 */ /* 0x000fea0003800200 */
.L_x_444:
        /* <DEDUP_REMOVED lines=18> */
.L_x_451:
        /* <DEDUP_REMOVED lines=9> */
.L_x_450:
[----:B------:R-:W-:-:S11]  /*2c30*/  DADD R18, R16, R10 ;  /* 0x0000000010127229 */ /* 0x000fd6000000000a */
.L_x_449:
[----:B------:R-:W-:Y:S05]  /*2c40*/  BSYNC.RECONVERGENT B1 ;  /* 0x0000000000017941 */ /* 0x000fea0003800200 */
.L_x_448:
        /* <DEDUP_REMOVED lines=11> */
.L_x_454:
        /* <DEDUP_REMOVED lines=18> */
.L_x_453:
[----:B------:R-:W0:Y:S01]  /*2e20*/  LDCU UR8, c[0x0][0x3c4] ;  /* 0x00007880ff0877ac */ /* 0x000e220008000800 */
[----:B------:R-:W-:Y:S01]  /*2e30*/  SEL R23, R21, RZ, P1 ;  /* 0x000000ff15177207 */ /* 0x000fe20000800000 */
[----:B------:R-:W-:Y:S01]  /*2e40*/  IMAD.MOV.U32 R22, RZ, RZ, RZ ;  /* 0x000000ffff167224 */ /* 0x000fe200078e00ff */
[----:B------:R-:W-:Y:S02]  /*2e50*/  PLOP3.LUT P0, PT, P1, PT, PT, 0x80, 0x8 ;  /* 0x000000000008781c */ /* 0x000fe40000f0f070 */
[----:B0-----:R-:W-:-:S13]  /*2e60*/  ISETP.LE.AND P3, PT, RZ, UR8, PT ;  /* 0x00000008ff007c0c */ /* 0x001fda000bf63270 */
[----:B------:R-:W-:-:S07]  /*2e70*/  @!P3 LOP3.LUT R23, R23, 0x7ff00000, RZ, 0xfc, !PT ;  /* 0x7ff000001717b812 */ /* 0x000fce00078efcff */
.L_x_455:
[----:B------:R-:W-:Y:S05]  /*2e80*/  BSYNC.RECONVERGENT B1 ;  /* 0x0000000000017941 */ /* 0x000fea0003800200 */
.L_x_452:
        /* <DEDUP_REMOVED lines=18> */
.L_x_459:
        /* <DEDUP_REMOVED lines=9> */
.L_x_458:
[----:B------:R-:W-:-:S11]  /*3040*/  DADD R22, R20, R10 ;  /* 0x0000000014167229 */ /* 0x000fd6000000000a */
.L_x_457:
[----:B------:R-:W-:Y:S05]  /*3050*/  BSYNC.RECONVERGENT B1 ;  /* 0x0000000000017941 */ /* 0x000fea0003800200 */
.L_x_456:
        /* <DEDUP_REMOVED lines=11> */
.L_x_462:
        /* <DEDUP_REMOVED lines=18> */
.L_x_461:
[----:B------:R-:W0:Y:S01]  /*3230*/  LDCU UR8, c[0x0][0x3c4] ;  /* 0x00007880ff0877ac */ /* 0x000e220008000800 */
[----:B------:R-:W-:Y:S01]  /*3240*/  SEL R27, R25, RZ, P1 ;  /* 0x000000ff191b7207 */ /* 0x000fe20000800000 */
[----:B------:R-:W-:Y:S01]  /*3250*/  IMAD.MOV.U32 R26, RZ, RZ, RZ ;  /* 0x000000ffff1a7224 */ /* 0x000fe200078e00ff */
[----:B------:R-:W-:Y:S02]  /*3260*/  PLOP3.LUT P0, PT, P1, PT, PT, 0x80, 0x8 ;  /* 0x000000000008781c */ /* 0x000fe40000f0f070 */
[----:B0-----:R-:W-:-:S13]  /*3270*/  ISETP.LE.AND P3, PT, RZ, UR8, PT ;  /* 0x00000008ff007c0c */ /* 0x001fda000bf63270 */
[----:B------:R-:W-:-:S07]  /*3280*/  @!P3 LOP3.LUT R27, R27, 0x7ff00000, RZ, 0xfc, !PT ;  /* 0x7ff000001b1bb812 */ /* 0x000fce00078efcff */
.L_x_463:
[----:B------:R-:W-:Y:S05]  /*3290*/  BSYNC.RECONVERGENT B1 ;  /* 0x0000000000017941 */ /* 0x000fea0003800200 */
.L_x_460:
        /* <DEDUP_REMOVED lines=18> */
.L_x_467:
        /* <DEDUP_REMOVED lines=9> */
.L_x_466:
[----:B------:R-:W-:-:S11]  /*3450*/  DADD R26, R24, R10 ;  /* 0x00000000181a7229 */ /* 0x000fd6000000000a */
.L_x_465:
[----:B------:R-:W-:Y:S05]  /*3460*/  BSYNC.RECONVERGENT B1 ;  /* 0x0000000000017941 */ /* 0x000fea0003800200 */
.L_x_464:
        /* <DEDUP_REMOVED lines=11> */
.L_x_470:
        /* <DEDUP_REMOVED lines=18> */
.L_x_469:
[----:B------:R-:W0:Y:S01]  /*3640*/  LDCU UR8, c[0x0][0x3c4] ;  /* 0x00007880ff0877ac */ /* 0x000e220008000800 */
[----:B------:R-:W-:Y:S01]  /*3650*/  SEL R31, R29, RZ, P1 ;  /* 0x000000ff1d1f7207 */ /* 0x000fe20000800000 */
[----:B------:R-:W-:Y:S01]  /*3660*/  IMAD.MOV.U32 R30, RZ, RZ, RZ ;  /* 0x000000ffff1e7224 */ /* 0x000fe200078e00ff */
[----:B------:R-:W-:Y:S02]  /*3670*/  PLOP3.LUT P0, PT, P1, PT, PT, 0x80, 0x8 ;  /* 0x000000000008781c */ /* 0x000fe40000f0f070 */
[----:B0-----:R-:W-:-:S13]  /*3680*/  ISETP.LE.AND P3, PT, RZ, UR8, PT ;  /* 0x00000008ff007c0c */ /* 0x001fda000bf63270 */
[----:B------:R-:W-:-:S07]  /*3690*/  @!P3 LOP3.LUT R31, R31, 0x7ff00000, RZ, 0xfc, !PT ;  /* 0x7ff000001f1fb812 */ /* 0x000fce00078efcff */
.L_x_471:
[----:B------:R-:W-:Y:S05]  /*36a0*/  BSYNC.RECONVERGENT B1 ;  /* 0x0000000000017941 */ /* 0x000fea0003800200 */
.L_x_468:
        /* <DEDUP_REMOVED lines=11> */
[----:B------:R-:W-:Y:S01]  /*3760*/  ISETP.GE.AND P3, PT, R29, RZ, PT ;  /* 0x000000ff1d00720c */ /* 0x000fe20003f66270 */
[----:B------:R-:W-:Y:S01]  /*3770*/  IMAD.MOV.U32 R30, RZ, RZ, RZ ;  /* 0x000000ffff1e7224 */ /* 0x000fe200078e00ff */
[----:B------:R-:W-:-:S04]  /*3780*/  ISETP.NE.AND P4, PT, R4, 0x3fe00000, PT ;  /* 0x3fe000000400780c */ /* 0x000fc80003f85270 */
[----:B------:R-:W-:-:S07]  /*3790*/  SEL R5, R5, R6, P4 ;  /* 0x0000000605057207 */ /* 0x000fce0002000000 */
[----:B------:R-:W-:-:S05]  /*37a0*/  @!P3 SEL R6, R5, R6, P0 ;  /* 0x000000060506b207 */ /* 0x000fca0000000000 */
[----:B------:R-:W-:Y:S01]  /*37b0*/  IMAD.MOV.U32 R31, RZ, RZ, R6 ;  /* 0x000000ffff1f7224 */ /* 0x000fe200078e0006 */
[----:B------:R-:W-:Y:S06]  /*37c0*/  BRA `(.L_x_473) ;  /* 0x0000000000287947 */ /* 0x000fec0003800000 */
.L_x_475:
        /* <DEDUP_REMOVED lines=9> */
.L_x_474:
[----:B------:R-:W-:-:S11]  /*3860*/  DADD R30, R28, R10 ;  /* 0x000000001c1e7229 */ /* 0x000fd6000000000a */
.L_x_473:
[----:B------:R-:W-:Y:S05]  /*3870*/  BSYNC.RECONVERGENT B1 ;  /* 0x0000000000017941 */ /* 0x000fea0003800200 */
.L_x_472:
[----:B------:R-:W2:Y:S01]  /*3880*/  LDG.E.64 R46, desc[UR14][R46.64+0x6400] ;  /* 0x0064000e2e2e7981 */ /* 0x000ea2000c1e1b00 */
[----:B------:R-:W-:Y:S01]  /*3890*/  BSSY.RECONVERGENT B1, `(.L_x_476) ;  /* 0x0000021000017945 */ /* 0x000fe20003800200 */
[----:B--2---:R-:W-:-:S14]  /*38a0*/  DSETP.NEU.AND P0, PT, R46, RZ, PT ;  /* 0x000000ff2e00722a */ /* 0x004fdc0003f0d000 */
[----:B------:R-:W-:Y:S05]  /*38b0*/  @!P0 BRA `(.L_x_477) ;  /* 0x0000000000608947 */ /* 0x000fea0003800000 */
[----:B------:R-:W-:Y:S01]  /*38c0*/  DADD R6, -RZ, |R46| ;  /* 0x00000000ff067229 */ /* 0x000fe2000000052e */
[----:B------:R-:W-:Y:S01]  /*38d0*/  BSSY.RECONVERGENT B2, `(.L_x_478) ;  /* 0x0000004000027945 */ /* 0x000fe20003800200 */
[----:B------:R-:W-:-:S08]  /*38e0*/  MOV R0, 0x3910 ;  /* 0x0000391000007802 */ /* 0x000fd00000000f00 */
[----:B------:R-:W-:-:S07]  /*38f0*/  IMAD.MOV.U32 R2, RZ, RZ, R6 ;  /* 0x000000ffff027224 */ /* 0x000fce00078e0006 */
[----:B------:R-:W-:Y:S05]  /*3900*/  CALL.REL.NOINC `($_ZN3cub18CUB_300001_SM_10006detail6reduce18DeviceReduceKernelINS2_10policy_hubIdjN4cuda3std3__44plusIdEEE10Policy1000EN6thrust24THRUST_300001_SM_1000_NS10device_ptrIKdEEjS9_d13power_functorEEvT0_PT3_T1_NS0_13GridEvenShareISL_EET2_T4_$__internal_accurate_pow) ;  /* 0x0000004800ec7944 */ /* 0x000fea0003c00000 */
[----:B------:R-:W-:Y:S05]  /*3910*/  BSYNC.RECONVERGENT B2 ;  /* 0x0000000000027941 */ /* 0x000fea0003800200 */
.L_x_478:
        /* <DEDUP_REMOVED lines=18> */
.L_x_477:
[----:B------:R-:W0:Y:S01]  /*3a40*/  LDCU UR8, c[0x0][0x3c4] ;  /* 0x00007880ff0877ac */ /* 0x000e220008000800 */
[----:B------:R-:W-:Y:S01]  /*3a50*/  SEL R49, R47, RZ, P1 ;  /* 0x000000ff2f317207 */ /* 0x000fe20000800000 */
[----:B------:R-:W-:Y:S01]  /*3a60*/  IMAD.MOV.U32 R48, RZ, RZ, RZ ;  /* 0x000000ffff307224 */ /* 0x000fe200078e00ff */
[----:B------:R-:W-:Y:S02]  /*3a70*/  PLOP3.LUT P0, PT, P1, PT, PT, 0x80, 0x8 ;  /* 0x000000000008781c */ /* 0x000fe40000f0f070 */
[----:B0-----:R-:W-:-:S13]  /*3a80*/  ISETP.LE.AND P3, PT, RZ, UR8, PT ;  /* 0x00000008ff007c0c */ /* 0x001fda000bf63270 */
[----:B------:R-:W-:-:S07]  /*3a90*/  @!P3 LOP3.LUT R49, R49, 0x7ff00000, RZ, 0xfc, !PT ;  /* 0x7ff000003131b812 */ /* 0x000fce00078efcff */
.L_x_479:
[----:B------:R-:W-:Y:S05]  /*3aa0*/  BSYNC.RECONVERGENT B1 ;  /* 0x0000000000017941 */ /* 0x000fea0003800200 */
.L_x_476:
        /* <DEDUP_REMOVED lines=11> */
[----:B------:R-:W0:Y:S01]  /*3b60*/  LDCU UR7, c[0x0][0x3c4] ;  /* 0x00007880ff0777ac */ /* 0x000e220008000800 */
[----:B------:R-:W-:Y:S01]  /*3b70*/  ISETP.GE.AND P3, PT, R47, RZ, PT ;  /* 0x000000ff2f00720c */ /* 0x000fe20003f66270 */
[----:B------:R-:W-:Y:S01]  /*3b80*/  IMAD.MOV.U32 R48, RZ, RZ, RZ ;  /* 0x000000ffff307224 */ /* 0x000fe200078e00ff */
[----:B0-----:R-:W-:-:S04]  /*3b90*/  ISETP.LE.AND P4, PT, RZ, UR7, PT ;  /* 0x00000007ff007c0c */ /* 0x001fc8000bf83270 */
[----:B------:R-:W-:Y:S02]  /*3ba0*/  SEL R49, RZ, 0x7ff00000, !P4 ;  /* 0x7ff00000ff317807 */ /* 0x000fe40006000000 */
[----:B------:R-:W-:-:S03]  /*3bb0*/  ISETP.NE.AND P4, PT, R4, 0x3fe00000, PT ;  /* 0x3fe000000400780c */ /* 0x000fc60003f85270 */
[----:B------:R-:W-:-:S05]  /*3bc0*/  VIADD R0, R49, 0x80000000 ;  /* 0x8000000031007836 */ /* 0x000fca0000000000 */
[----:B------:R-:W-:-:S04]  /*3bd0*/  SEL R0, R0, R49, P4 ;  /* 0x0000003100007207 */ /* 0x000fc80002000000 */
[----:B------:R-:W-:Y:S01]  /*3be0*/  @!P3 SEL R49, R0, R49, P0 ;  /* 0x000000310031b207 */ /* 0x000fe20000000000 */
[----:B------:R-:W-:Y:S06]  /*3bf0*/  BRA `(.L_x_481) ;  /* 0x0000000000287947 */ /* 0x000fec0003800000 */
.L_x_483:
        /* <DEDUP_REMOVED lines=9> */
.L_x_482:
[----:B------:R-:W-:-:S11]  /*3c90*/  DADD R48, R46, R10 ;  /* 0x000000002e307229 */ /* 0x000fd6000000000a */
.L_x_481:
[----:B------:R-:W-:Y:S05]  /*3ca0*/  BSYNC.RECONVERGENT B1 ;  /* 0x0000000000017941 */ /* 0x000fea0003800200 */
.L_x_480:
[----:B------:R-:W0:Y:S01]  /*3cb0*/  LDC.64 R52, c[0x0][0x380] ;  /* 0x0000e000ff347b82 */ /* 0x000e220000000a00 */
[----:B------:R-:W-:-:S05]  /*3cc0*/  LOP3.LUT R3, R3, UR6, RZ, 0xfc, !PT ;  /* 0x0000000603037c12 */ /* 0x000fca000f8efcff */
[----:B0-----:R-:W-:-:S06]  /*3cd0*/  IMAD.WIDE.U32 R52, R3, 0x8, R52 ;  /* 0x0000000803347825 */ /* 0x001fcc00078e0034 */
        /* <DEDUP_REMOVED lines=10> */
.L_x_486:
[----:B------:R-:W0:Y:S01]  /*3d80*/  LDC.64 R6, c[0x0][0x3c0] ;  /* 0x0000f000ff067b82 */ /* 0x000e220000000a00 */
[----:B------:R-:W1:Y:S01]  /*3d90*/  LDCU.64 UR6, c[0x0][0x3c0] ;  /* 0x00007800ff0677ac */ /* 0x000e620008000a00 */
[----:B------:R-:W-:Y:S01]  /*3da0*/  IMAD.MOV.U32 R3, RZ, RZ, R39 ;  /* 0x000000ffff037224 */ /* 0x000fe200078e0027 */
[----:B------:R-:W-:-:S05]  /*3db0*/  ISETP.GE.AND P3, PT, R53, RZ, PT ;  /* 0x000000ff3500720c */ /* 0x000fca0003f66270 */
[----:B------:R-:W-:Y:S01]  /*3dc0*/  DADD R4, -RZ, -R2 ;  /* 0x00000000ff047229 */ /* 0x000fe20000000902 */
[----:B-1----:R-:W-:Y:S02]  /*3dd0*/  IMAD.U32 R10, RZ, RZ, UR6 ;  /* 0x00000006ff0a7e24 */ /* 0x002fe4000f8e00ff */
[----:B------:R-:W-:Y:S01]  /*3de0*/  IMAD.U32 R11, RZ, RZ, UR7 ;  /* 0x00000007ff0b7e24 */ /* 0x000fe2000f8e00ff */
[----:B0-----:R-:W-:-:S05]  /*3df0*/  SHF.R.U32.HI R0, RZ, 0x14, R7 ;  /* 0x00000014ff007819 */ /* 0x001fca0000011607 */
[----:B------:R-:W-:Y:S01]  /*3e00*/  DSETP.NEU.AND P4, PT, R8, R10, PT ;  /* 0x0000000a0800722a */ /* 0x000fe20003f8d000 */
[----:B------:R-:W-:-:S05]  /*3e10*/  LOP3.LUT R0, R0, 0x7ff, RZ, 0xc0, !PT ;  /* 0x000007ff00007812 */ /* 0x000fca00078ec0ff */
[----:B------:R-:W-:-:S05]  /*3e20*/  VIADD R33, R0, 0xfffffc0c ;  /* 0xfffffc0c00217836 */ /* 0x000fca0000000000 */
[CC--:B------:R-:W-:Y:S02]  /*3e30*/  SHF.L.U32 R0, R6.reuse, R33.reuse, RZ ;  /* 0x0000002106007219 */ /* 0x0c0fe400000006ff */
[----:B------:R-:W-:Y:S02]  /*3e40*/  SHF.L.U64.HI R6, R6, R33, R7 ;  /* 0x0000002106067219 */ /* 0x000fe40000010207 */
[----:B------:R-:W-:-:S04]  /*3e50*/  ISETP.NE.U32.AND P2, PT, R0, RZ, PT ;  /* 0x000000ff0000720c */ /* 0x000fc80003f45070 */
[----:B------:R-:W-:-:S04]  /*3e60*/  ISETP.NE.AND.EX P2, PT, R6, -0x80000000, PT, P2 ;  /* 0x800000000600780c */ /* 0x000fc80003f45320 */
[-C--:B------:R-:W-:Y:S02]  /*3e70*/  FSEL R3, R4, R2.reuse, !P2 ;  /* 0x0000000204037208 */ /* 0x080fe40005000000 */
[-C--:B------:R-:W-:Y:S02]  /*3e80*/  FSEL R4, R5, R39.reuse, !P2 ;  /* 0x0000002705047208 */ /* 0x080fe40005000000 */
[----:B------:R-:W-:Y:S02]  /*3e90*/  FSEL R50, R3, R2, !P3 ;  /* 0x0000000203327208 */ /* 0x000fe40005800000 */
[----:B------:R-:W-:Y:S02]  /*3ea0*/  FSEL R51, R4, R39, !P3 ;  /* 0x0000002704337208 */ /* 0x000fe40005800000 */
[----:B------:R-:W-:Y:S02]  /*3eb0*/  PLOP3.LUT P0, PT, P2, PT, PT, 0x8, 0x80 ;  /* 0x000000000080781c */ /* 0x000fe4000170e170 */
[----:B------:R-:W-:-:S02]  /*3ec0*/  @P4 FSEL R50, R50, RZ, P3 ;  /* 0x000000ff32324208 */ /* 0x000fc40001800000 */
[----:B------:R-:W-:Y:S01]  /*3ed0*/  @P4 FSEL R51, R51, -QNAN , P3 ;  /* 0xfff8000033334808 */ /* 0x000fe20001800000 */
[----:B------:R-:W-:Y:S08]  /*3ee0*/  BRA `(.L_x_487) ;  /* 0x00000000001c7947 */ /* 0x000ff00003800000 */
.L_x_485:
[----:B------:R-:W0:Y:S01]  /*3ef0*/  LDCU UR6, c[0x0][0x3c4] ;  /* 0x00007880ff0677ac */ /* 0x000e220008000800 */
[----:B------:R-:W-:Y:S01]  /*3f00*/  SEL R51, R53, RZ, P1 ;  /* 0x000000ff35337207 */ /* 0x000fe20000800000 */
[----:B------:R-:W-:Y:S01]  /*3f10*/  IMAD.MOV.U32 R50, RZ, RZ, RZ ;  /* 0x000000ffff327224 */ /* 0x000fe200078e00ff */
[----:B------:R-:W-:Y:S01]  /*3f20*/  PLOP3.LUT P0, PT, P1, PT, PT, 0x80, 0x8 ;  /* 0x000000000008781c */ /* 0x000fe20000f0f070 */
[----:B0-----:R-:W-:-:S05]  /*3f30*/  IMAD.U32 R7, RZ, RZ, UR6 ;  /* 0x00000006ff077e24 */ /* 0x001fca000f8e00ff */
[----:B------:R-:W-:-:S13]  /*3f40*/  ISETP.GE.AND P3, PT, R7, RZ, PT ;  /* 0x000000ff0700720c */ /* 0x000fda0003f66270 */
[----:B------:R-:W-:-:S07]  /*3f50*/  @!P3 LOP3.LUT R51, R51, 0x7ff00000, RZ, 0xfc, !PT ;  /* 0x7ff000003333b812 */ /* 0x000fce00078efcff */
.L_x_487:
[----:B------:R-:W-:Y:S05]  /*3f60*/  BSYNC.RECONVERGENT B1 ;  /* 0x0000000000017941 */ /* 0x000fea0003800200 */
.L_x_484:
        /* <DEDUP_REMOVED lines=11> */
[C---:B------:R-:W-:Y:S01]  /*4020*/  ISETP.GE.AND P4, PT, R7.reuse, RZ, PT ;  /* 0x000000ff0700720c */ /* 0x040fe20003f86270 */
[----:B------:R-:W-:Y:S01]  /*4030*/  IMAD.MOV.U32 R50, RZ, RZ, RZ ;  /* 0x000000ffff327224 */ /* 0x000fe200078e00ff */
[----:B------:R-:W-:Y:S02]  /*4040*/  LOP3.LUT R0, R7, 0x7fffffff, RZ, 0xc0, !PT ;  /* 0x7fffffff07007812 */ /* 0x000fe400078ec0ff */
[----:B------:R-:W-:Y:S02]  /*4050*/  SEL R51, RZ, 0x7ff00000, !P4 ;  /* 0x7ff00000ff337807 */ /* 0x000fe40006000000 */
[----:B------:R-:W-:Y:S02]  /*4060*/  ISETP.GE.AND P3, PT, R53, RZ, PT ;  /* 0x000000ff3500720c */ /* 0x000fe40003f66270 */
[----:B------:R-:W-:Y:S01]  /*4070*/  ISETP.NE.AND P4, PT, R0, 0x3fe00000, PT ;  /* 0x3fe000000000780c */ /* 0x000fe20003f85270 */
[----:B------:R-:W-:-:S05]  /*4080*/  VIADD R0, R51, 0x80000000 ;  /* 0x8000000033007836 */ /* 0x000fca0000000000 */
[----:B------:R-:W-:-:S05]  /*4090*/  SEL R0, R0, R51, P4 ;  /* 0x0000003300007207 */ /* 0x000fca0002000000 */
[----:B------:R-:W-:Y:S01]  /*40a0*/  @!P3 SEL R51, R0, R51, P0 ;  /* 0x000000330033b207 */ /* 0x000fe20000000000 */
[----:B------:R-:W-:Y:S06]  /*40b0*/  BRA `(.L_x_489) ;  /* 0x0000000000247947 */ /* 0x000fec0003800000 */
.L_x_491:
[----:B------:R-:W-:Y:S01]  /*40c0*/  ISETP.GE.AND P3, PT, R7, RZ, PT ;  /* 0x000000ff0700720c */ /* 0x000fe20003f66270 */
[----:B------:R-:W-:-:S06]  /*40d0*/  DSETP.GT.AND P0, PT, |R52|, 1, PT ;  /* 0x3ff000003400742a */ /* 0x000fcc0003f04200 */
[----:B------:R-:W-:Y:S01]  /*40e0*/  SEL R50, RZ, 0x7ff00000, !P0 ;  /* 0x7ff00000ff327807 */ /* 0x000fe20004000000 */
[----:B------:R-:W-:-:S05]  /*40f0*/  DSETP.NEU.AND P0, PT, R52, -1, PT ;  /* 0xbff000003400742a */ /* 0x000fca0003f0d000 */
[----:B------:R-:W-:-:S04]  /*4100*/  @!P3 LOP3.LUT R50, R50, 0x7ff00000, RZ, 0x3c, !PT ;  /* 0x7ff000003232b812 */ /* 0x000fc800078e3cff */
[----:B------:R-:W-:Y:S01]  /*4110*/  SEL R51, R50, 0x3ff00000, P0 ;  /* 0x3ff0000032337807 */ /* 0x000fe20000000000 */
[----:B------:R-:W-:Y:S01]  /*4120*/  IMAD.MOV.U32 R50, RZ, RZ, RZ ;  /* 0x000000ffff327224 */ /* 0x000fe200078e00ff */
[----:B------:R-:W-:Y:S06]  /*4130*/  BRA `(.L_x_489) ;  /* 0x0000000000047947 */ /* 0x000fec0003800000 */
.L_x_490:
[----:B------:R-:W-:-:S11]  /*4140*/  DADD R50, R52, R10 ;  /* 0x0000000034327229 */ /* 0x000fd6000000000a */
.L_x_489:
[----:B------:R-:W-:Y:S05]  /*4150*/  BSYNC.RECONVERGENT B1 ;  /* 0x0000000000017941 */ /* 0x000fea0003800200 */
.L_x_488:
[----:B------:R-:W0:Y:S01]  /*4160*/  S2R R0, SR_TID.X ;  /* 0x0000000000007919 */ /* 0x000e220000002100 */
[----:B------:R-:W1:Y:S08]  /*4170*/  S2UR UR6, SR_CTAID.X ;  /* 0x00000000000679c3 */ /* 0x000e700000002500 */
[----:B------:R-:W2:Y:S01]  /*4180*/  LDC.64 R2, c[0x0][0x380] ;  /* 0x0000e000ff027b82 */ /* 0x000ea20000000a00 */
[----:B-1----:R-:W-:-:S06]  /*4190*/  UIMAD UR6, UR6, 0x1400, URZ ;  /* 0x00001400060678a4 */ /* 0x002fcc000f8e02ff */
[----:B0-----:R-:W-:-:S05]  /*41a0*/  LOP3.LUT R5, R0, UR6, RZ, 0xfc, !PT ;  /* 0x0000000600057c12 */ /* 0x001fca000f8efcff */
[----:B--2---:R-:W-:-:S05]  /*41b0*/  IMAD.WIDE.U32 R2, R5, 0x8, R2 ;  /* 0x0000000805027825 */ /* 0x004fca00078e0002 */
        /* <DEDUP_REMOVED lines=10> */
.L_x_494:
        /* <DEDUP_REMOVED lines=23> */
.L_x_493:
[----:B------:R-:W-:Y:S01]  /*43d0*/  ISETP.GE.AND P3, PT, R7, RZ, PT ;  /* 0x000000ff0700720c */ /* 0x000fe20003f66270 */
[----:B------:R-:W-:Y:S01]  /*43e0*/  IMAD.MOV.U32 R2, RZ, RZ, RZ ;  /* 0x000000ffff027224 */ /* 0x000fe200078e00ff */
[----:B------:R-:W-:Y:S02]  /*43f0*/  SEL R3, R5, RZ, P1 ;  /* 0x000000ff05037207 */ /* 0x000fe40000800000 */
[----:B------:R-:W-:-:S09]  /*4400*/  PLOP3.LUT P0, PT, P1, PT, PT, 0x80, 0x8 ;  /* 0x000000000008781c */ /* 0x000fd20000f0f070 */
[----:B------:R-:W-:-:S07]  /*4410*/  @!P3 LOP3.LUT R3, R3, 0x7ff00000, RZ, 0xfc, !PT ;  /* 0x7ff000000303b812 */ /* 0x000fce00078efcff */
.L_x_495:
[----:B------:R-:W-:Y:S05]  /*4420*/  BSYNC.RECONVERGENT B1 ;  /* 0x0000000000017941 */ /* 0x000fea0003800200 */
.L_x_492:
        /* <DEDUP_REMOVED lines=21> */
.L_x_499:
        /* <DEDUP_REMOVED lines=8> */
.L_x_498:
[----:B------:R-:W-:-:S11]  /*4600*/  DADD R2, R4, R10 ;  /* 0x0000000004027229 */ /* 0x000fd6000000000a */
.L_x_497:
[----:B------:R-:W-:Y:S05]  /*4610*/  BSYNC.RECONVERGENT B1 ;  /* 0x0000000000017941 */ /* 0x000fea0003800200 */
.L_x_496:
[----:B------:R-:W-:Y:S01]  /*4620*/  DSETP.NEU.AND P3, PT, R12, 1, PT ;  /* 0x3ff000000c00742a */ /* 0x000fe20003f6d000 */
[----:B------:R-:W0:Y:S01]  /*4630*/  S2UR UR11, SR_CTAID.X ;  /* 0x00000000000b79c3 */ /* 0x000e220000002500 */
[----:B------:R-:W-:Y:S01]  /*4640*/  DSETP.NEU.AND P4, PT, R16, 1, PT ;  /* 0x3ff000001000742a */ /* 0x000fe20003f8d000 */
[----:B------:R-:W1:Y:S01]  /*4650*/  LDCU.64 UR6, c[0x0][0x3a8] ;  /* 0x00007500ff0677ac */ /* 0x000e620008000a00 */
[----:B------:R-:W-:Y:S02]  /*4660*/  DSETP.NEU.AND P0, PT, R10, RZ, PT ;  /* 0x000000ff0a00722a */ /* 0x000fe40003f0d000 */
[----:B------:R-:W-:Y:S01]  /*4670*/  FSEL R12, R14, RZ, P3 ;  /* 0x000000ff0e0c7208 */ /* 0x000fe20001800000 */
[----:B------:R-:W-:Y:S01]  /*4680*/  DSETP.NEU.AND P5, PT, R20, 1, PT ;  /* 0x3ff000001400742a */ /* 0x000fe20003fad000 */
[----:B------:R-:W-:Y:S01]  /*4690*/  FSEL R15, R15, 1.875, P3 ;  /* 0x3ff000000f0f7808 */ /* 0x000fe20001800000 */
[----:B------:R-:W-:Y:S01]  /*46a0*/  DSETP.NEU.AND P3, PT, R24, 1, PT ;  /* 0x3ff000001800742a */ /* 0x000fe20003f6d000 */
[----:B------:R-:W-:-:S02]  /*46b0*/  FSEL R14, R18, RZ, P4 ;  /* 0x000000ff120e7208 */ /* 0x000fc40002000000 */
[----:B------:R-:W-:Y:S01]  /*46c0*/  FSEL R18, R19, 1.875, P4 ;  /* 0x3ff0000013127808 */ /* 0x000fe20002000000 */
[----:B------:R-:W-:Y:S01]  /*46d0*/  DSETP.NEU.AND P4, PT, R28, 1, PT ;  /* 0x3ff000001c00742a */ /* 0x000fe20003f8d000 */
[----:B------:R-:W-:Y:S02]  /*46e0*/  FSEL R13, R15, 1.875, P0 ;  /* 0x3ff000000f0d7808 */ /* 0x000fe40000000000 */
[----:B------:R-:W-:Y:S02]  /*46f0*/  FSEL R12, R12, RZ, P0 ;  /* 0x000000ff0c0c7208 */ /* 0x000fe40000000000 */
[----:B------:R-:W-:Y:S02]  /*4700*/  FSEL R14, R14, RZ, P0 ;  /* 0x000000ff0e0e7208 */ /* 0x000fe40000000000 */
[----:B------:R-:W-:Y:S01]  /*4710*/  FSEL R15, R18, 1.875, P0 ;  /* 0x3ff00000120f7808 */ /* 0x000fe20000000000 */
[----:B-1----:R-:W-:Y:S01]  /*4720*/  UIMAD UR8, UR7, 0x1400, URZ ;  /* 0x00001400070878a4 */ /* 0x002fe2000f8e02ff */
[----:B------:R-:W-:-:S02]  /*4730*/  FSEL R0, R22, RZ, P5 ;  /* 0x000000ff16007208 */ /* 0x000fc40002800000 */
[----:B------:R-:W-:Y:S01]  /*4740*/  FSEL R22, R23, 1.875, P5 ;  /* 0x3ff0000017167808 */ /* 0x000fe20002800000 */
[----:B0-----:R-:W-:Y:S01]  /*4750*/  UIMAD UR10, UR11, 0x1400, URZ ;  /* 0x000014000b0a78a4 */ /* 0x001fe2000f8e02ff */
[----:B------:R-:W-:Y:S01]  /*4760*/  DADD R12, R12, R14 ;  /* 0x000000000c0c7229 */ /* 0x000fe2000000000e */
[----:B------:R-:W-:Y:S02]  /*4770*/  FSEL R14, R0, RZ, P0 ;  /* 0x000000ff000e7208 */ /* 0x000fe40000000000 */
[----:B------:R-:W-:Y:S01]  /*4780*/  UIADD3 UR9, UPT, UPT, -UR10, UR6, URZ ;  /* 0x000000060a097290 */ /* 0x000fe2000fffe1ff */
[----:B------:R-:W-:Y:S02]  /*4790*/  FSEL R15, R22, 1.875, P0 ;  /* 0x3ff00000160f7808 */ /* 0x000fe40000000000 */
[----:B------:R-:W-:Y:S01]  /*47a0*/  FSEL R0, R26, RZ, P3 ;  /* 0x000000ff1a007208 */ /* 0x000fe20001800000 */
[----:B------:R-:W-:Y:S01]  /*47b0*/  UISETP.GE.U32.AND UP0, UPT, UR9, UR8, UPT ;  /* 0x000000080900728c */ /* 0x000fe2000bf06070 */
        /* <DEDUP_REMOVED lines=12> */
[----:B------:R-:W-:Y:S01]  /*4880*/  FSEL R48, R49, 1.875, P3 ;  /* 0x3ff0000031307808 */ /* 0x000fe20001800000 */
[----:B------:R-:W-:Y:S02]  /*4890*/  DSETP.NEU.AND P3, PT, R4, 1, PT ;  /* 0x3ff000000400742a */ /* 0x000fe40003f6d000 */
[----:B------:R-:W-:Y:S01]  /*48a0*/  DADD R12, R12, R14 ;  /* 0x000000000c0c7229 */ /* 0x000fe2000000000e */
[----:B------:R-:W-:Y:S02]  /*48b0*/  FSEL R4, R50, RZ, P4 ;  /* 0x000000ff32047208 */ /* 0x000fe40002000000 */
[----:B------:R-:W-:-:S02]  /*48c0*/  FSEL R14, R0, RZ, P0 ;  /* 0x000000ff000e7208 */ /* 0x000fc40000000000 */
[----:B------:R-:W-:Y:S02]  /*48d0*/  FSEL R15, R48, 1.875, P0 ;  /* 0x3ff00000300f7808 */ /* 0x000fe40000000000 */
[----:B------:R-:W-:Y:S02]  /*48e0*/  FSEL R50, R51, 1.875, P4 ;  /* 0x3ff0000033327808 */ /* 0x000fe40002000000 */
[----:B------:R-:W-:Y:S02]  /*48f0*/  FSEL R4, R4, RZ, P0 ;  /* 0x000000ff04047208 */ /* 0x000fe40000000000 */
        /* <DEDUP_REMOVED lines=9> */
[----:B------:R-:W0:Y:S01]  /*4990*/  LDC R5, c[0x0][0x3c0] ;  /* 0x0000f000ff057b82 */ /* 0x000e220000000800 */
[----:B------:R-:W1:Y:S01]  /*49a0*/  S2R R14, SR_TID.X ;  /* 0x00000000000e7919 */ /* 0x000e620000002100 */
[----:B------:R-:W-:Y:S01]  /*49b0*/  UIMAD UR10, UR7, 0x1400, UR10 ;  /* 0x00001400070a78a4 */ /* 0x000fe2000f8e020a */
[--C-:B------:R-:W-:Y:S01]  /*49c0*/  SHF.R.U32.HI R0, RZ, 0x14, R7.reuse ;  /* 0x00000014ff007819 */ /* 0x100fe20000011607 */
[----:B------:R-:W-:Y:S01]  /*49d0*/  UIADD3 UR13, UPT, UPT, UR6, -0x1400, URZ ;  /* 0xffffec00060d7890 */ /* 0x000fe2000fffe0ff */
[C---:B------:R-:W-:Y:S01]  /*49e0*/  ISETP.GE.AND P3, PT, R7.reuse, RZ, PT ;  /* 0x000000ff0700720c */ /* 0x040fe20003f66270 */
[----:B------:R-:W-:Y:S01]  /*49f0*/  UIADD3 UR11, UPT, UPT, UR11, UR7, URZ ;  /* 0x000000070b0b7290 */ /* 0x000fe2000fffe0ff */
[----:B------:R-:W-:Y:S01]  /*4a00*/  LOP3.LUT R0, R0, 0x7ff, RZ, 0xc0, !PT ;  /* 0x000007ff00007812 */ /* 0x000fe200078ec0ff */
[----:B------:R-:W-:Y:S01]  /*4a10*/  UISETP.GT.U32.AND UP0, UPT, UR10, UR13, UPT ;  /* 0x0000000d0a00728c */ /* 0x000fe2000bf04070 */
[----:B------:R-:W-:Y:S01]  /*4a20*/  SEL R46, RZ, 0x7ff00000, !P3 ;  /* 0x7ff00000ff2e7807 */ /* 0x000fe20005800000 */
[----:B------:R-:W-:Y:S01]  /*4a30*/  IMAD.MOV.U32 R3, RZ, RZ, RZ ;  /* 0x000000ffff037224 */ /* 0x000fe200078e00ff */
[----:B------:R-:W-:Y:S01]  /*4a40*/  LOP3.LUT R4, R7, 0x7fffffff, RZ, 0xc0, !PT ;  /* 0x7fffffff07047812 */ /* 0x000fe200078ec0ff */
[----:B------:R-:W-:Y:S01]  /*4a50*/  VIADD R0, R0, 0xfffffc0c ;  /* 0xfffffc0c00007836 */ /* 0x000fe20000000000 */
[----:B------:R-:W-:Y:S01]  /*4a60*/  UMOV UR12, 0x1400 ;  /* 0x00001400000c7882 */ /* 0x000fe20000000000 */
[----:B------:R-:W-:Y:S01]  /*4a70*/  VIADD R27, R46, 0x80000000 ;  /* 0x800000002e1b7836 */ /* 0x000fe20000000000 */
[----:B------:R-:W2:Y:S01]  /*4a80*/  LDCU UR20, c[0x0][0x3c4] ;  /* 0x00007880ff1477ac */ /* 0x000ea20008000800 */
[----:B------:R-:W3:Y:S01]  /*4a90*/  LDCU.64 UR16, c[0x0][0x3c0] ;  /* 0x00007800ff1077ac */ /* 0x000ee20008000a00 */
[----:B------:R-:W4:Y:S01]  /*4aa0*/  LDCU.64 UR8, c[0x0][0x3a8] ;  /* 0x00007500ff0877ac */ /* 0x000f220008000a00 */
[----:B0-----:R-:W-:-:S02]  /*4ab0*/  SHF.L.U64.HI R6, R5, R0, R7 ;  /* 0x0000000005067219 */ /* 0x001fc40000010207 */
[----:B------:R-:W-:Y:S01]  /*4ac0*/  SHF.L.U32 R5, R5, R0, RZ ;  /* 0x0000000005057219 */ /* 0x000fe200000006ff */
[----:B------:R-:W-:Y:S01]  /*4ad0*/  UIMAD UR11, UR11, UR12, 0x280 ;  /* 0x000002800b0b74a4 */ /* 0x000fe2000f8e020c */
[----:B-1234-:R-:W-:Y:S11]  /*4ae0*/  BRA.U UP0, `(.L_x_501) ;  /* 0x0000002500647547 */ /* 0x01eff6000b800000 */
.L_x_564:
[----:B------:R-:W0:Y:S01]  /*4af0*/  LDC.64 R30, c[0x0][0x380] ;  /* 0x0000e000ff1e7b82 */ /* 0x000e220000000a00 */
[----:B------:R-:W-:-:S04]  /*4b00*/  VIADD R7, R14, UR10 ;  /* 0x0000000a0e077c36 */ /* 0x000fc80008000000 */
[----:B0-----:R-:W-:-:S05]  /*4b10*/  IMAD.WIDE.U32 R30, R7, 0x8, R30 ;  /* 0x00000008071e7825 */ /* 0x001fca00078e001e */
        /* <DEDUP_REMOVED lines=12> */
[----:B------:R-:W-:-:S08]  /*4be0*/  MOV R0, 0x4c20 ;  /* 0x00004c2000007802 */ /* 0x000fd00000000f00 */
[----:B------:R-:W-:Y:S02]  /*4bf0*/  IMAD.MOV.U32 R2, RZ, RZ, R10 ;  /* 0x000000ffff027224 */ /* 0x000fe400078e000a */
[----:B------:R-:W-:-:S07]  /*4c00*/  IMAD.MOV.U32 R7, RZ, RZ, R11 ;  /* 0x000000ffff077224 */ /* 0x000fce00078e000b */
[----:B------:R-:W-:Y:S05]  /*4c10*/  CALL.REL.NOINC `($_ZN3cub18CUB_300001_SM_10006detail6reduce18DeviceReduceKernelINS2_10policy_hubIdjN4cuda3std3__44plusIdEEE10Policy1000EN6thrust24THRUST_300001_SM_1000_NS10device_ptrIKdEEjS9_d13power_functorEEvT0_PT3_T1_NS0_13GridEvenShareISL_EET2_T4_$__internal_accurate_pow) ;  /* 0x0000003800287944 */ /* 0x000fea0003c00000 */
[----:B------:R-:W-:Y:S05]  /*4c20*/  BSYNC.RECONVERGENT B2 ;  /* 0x0000000000027941 */ /* 0x000fea0003800200 */
.L_x_504:
        /* <DEDUP_REMOVED lines=13> */
.L_x_503:
[----:B------:R-:W-:Y:S05]  /*4d00*/  BSYNC.RECONVERGENT B1 ;  /* 0x0000000000017941 */ /* 0x000fea0003800200 */
.L_x_502:
        /* <DEDUP_REMOVED lines=20> */
.L_x_507:
[----:B------:R-:W-:-:S14]  /*4e50*/  DSETP.NEU.AND P4, PT, |R14|, +INF , PT ;  /* 0x7ff000000e00742a */ /* 0x000fdc0003f8d200 */
[----:B------:R-:W-:Y:S01]  /*4e60*/  @!P4 ISETP.NE.AND P3, PT, R4, 0x3fe00000, PT ;  /* 0x3fe000000400c80c */ /* 0x000fe20003f65270 */
[----:B------:R-:W-:-:S03]  /*4e70*/  @!P4 IMAD.MOV.U32 R16, RZ, RZ, RZ ;  /* 0x000000ffff10c224 */ /* 0x000fc600078e00ff */
[-C--:B------:R-:W-:Y:S02]  /*4e80*/  @!P4 SEL R7, R27, R46.reuse, P3 ;  /* 0x0000002e1b07c207 */ /* 0x080fe40001800000 */
[----:B------:R-:W-:Y:S02]  /*4e90*/  @!P4 ISETP.GE.AND P3, PT, R15, RZ, PT ;  /* 0x000000ff0f00c20c */ /* 0x000fe40003f66270 */
[----:B------:R-:W-:-:S04]  /*4ea0*/  @!P4 SEL R7, R7, R46, P0 ;  /* 0x0000002e0707c207 */ /* 0x000fc80000000000 */
[----:B------:R-:W-:-:S07]  /*4eb0*/  @!P4 SEL R17, R7, R46, !P3 ;  /* 0x0000002e0711c207 */ /* 0x000fce0005800000 */
.L_x_506:
[----:B------:R-:W-:Y:S05]  /*4ec0*/  BSYNC.RECONVERGENT B1 ;  /* 0x0000000000017941 */ /* 0x000fea0003800200 */
.L_x_505:
        /* <DEDUP_REMOVED lines=11> */
.L_x_510:
[----:B------:R-:W-:Y:S01]  /*4f80*/  IMAD.MOV.U32 R38, RZ, RZ, R2 ;  /* 0x000000ffff267224 */ /* 0x000fe200078e0002 */
[----:B------:R-:W-:Y:S01]  /*4f90*/  ISETP.NE.U32.AND P0, PT, R5, RZ, PT ;  /* 0x000000ff0500720c */ /* 0x000fe20003f05070 */
[----:B------:R-:W-:Y:S01]  /*4fa0*/  IMAD.U32 R10, RZ, RZ, UR16 ;  /* 0x00000010ff0a7e24 */ /* 0x000fe2000f8e00ff */
[----:B------:R-:W-:Y:S01]  /*4fb0*/  ISETP.GE.AND P3, PT, R19, RZ, PT ;  /* 0x000000ff1300720c */ /* 0x000fe20003f66270 */
[----:B------:R-:W-:Y:S01]  /*4fc0*/  IMAD.U32 R11, RZ, RZ, UR17 ;  /* 0x00000011ff0b7e24 */ /* 0x000fe2000f8e00ff */
[----:B------:R-:W-:Y:S01]  /*4fd0*/  ISETP.NE.AND.EX P0, PT, R6, -0x80000000, PT, P0 ;  /* 0x800000000600780c */ /* 0x000fe20003f05300 */
[----:B------:R-:W-:-:S04]  /*4fe0*/  DADD R20, -RZ, -R38 ;  /* 0x00000000ff147229 */ /* 0x000fc80000000926 */
[----:B------:R-:W-:-:S06]  /*4ff0*/  DSETP.NEU.AND P4, PT, R8, R10, PT ;  /* 0x0000000a0800722a */ /* 0x000fcc0003f8d000 */
        /* <DEDUP_REMOVED lines=8> */
.L_x_509:
[----:B------:R-:W-:Y:S01]  /*5080*/  ISETP.LE.AND P3, PT, RZ, UR20, PT ;  /* 0x00000014ff007c0c */ /* 0x000fe2000bf63270 */
[----:B------:R-:W-:Y:S01]  /*5090*/  IMAD.MOV.U32 R20, RZ, RZ, RZ ;  /* 0x000000ffff147224 */ /* 0x000fe200078e00ff */
[----:B------:R-:W-:Y:S02]  /*50a0*/  SEL R21, R19, RZ, P1 ;  /* 0x000000ff13157207 */ /* 0x000fe40000800000 */
[----:B------:R-:W-:-:S09]  /*50b0*/  PLOP3.LUT P0, PT, P1, PT, PT, 0x80, 0x8 ;  /* 0x000000000008781c */ /* 0x000fd20000f0f070 */
[----:B------:R-:W-:-:S07]  /*50c0*/  @!P3 LOP3.LUT R21, R21, 0x7ff00000, RZ, 0xfc, !PT ;  /* 0x7ff000001515b812 */ /* 0x000fce00078efcff */
.L_x_511:
[----:B------:R-:W-:Y:S05]  /*50d0*/  BSYNC.RECONVERGENT B1 ;  /* 0x0000000000017941 */ /* 0x000fea0003800200 */
.L_x_508:
        /* <DEDUP_REMOVED lines=18> */
.L_x_515:
        /* <DEDUP_REMOVED lines=8> */
.L_x_514:
[----:B------:R-:W-:-:S11]  /*5280*/  DADD R20, R18, R10 ;  /* 0x0000000012147229 */ /* 0x000fd6000000000a */
.L_x_513:
[----:B------:R-:W-:Y:S05]  /*5290*/  BSYNC.RECONVERGENT B1 ;  /* 0x0000000000017941 */ /* 0x000fea0003800200 */
.L_x_512:
        /* <DEDUP_REMOVED lines=11> */
.L_x_518:
        /* <DEDUP_REMOVED lines=16> */
.L_x_517:
[----:B------:R-:W-:Y:S01]  /*5450*/  ISETP.LE.AND P3, PT, RZ, UR20, PT ;  /* 0x00000014ff007c0c */ /* 0x000fe2000bf63270 */
[----:B------:R-:W-:Y:S01]  /*5460*/  IMAD.MOV.U32 R24, RZ, RZ, RZ ;  /* 0x000000ffff187224 */ /* 0x000fe200078e00ff */
[----:B------:R-:W-:Y:S02]  /*5470*/  SEL R25, R23, RZ, P1 ;  /* 0x000000ff17197207 */ /* 0x000fe40000800000 */
[----:B------:R-:W-:-:S09]  /*5480*/  PLOP3.LUT P0, PT, P1, PT, PT, 0x80, 0x8 ;  /* 0x000000000008781c */ /* 0x000fd20000f0f070 */
[----:B------:R-:W-:-:S07]  /*5490*/  @!P3 LOP3.LUT R25, R25, 0x7ff00000, RZ, 0xfc, !PT ;  /* 0x7ff000001919b812 */ /* 0x000fce00078efcff */
.L_x_519:
[----:B------:R-:W-:Y:S05]  /*54a0*/  BSYNC.RECONVERGENT B1 ;  /* 0x0000000000017941 */ /* 0x000fea0003800200 */
.L_x_516:
        /* <DEDUP_REMOVED lines=18> */
.L_x_523:
        /* <DEDUP_REMOVED lines=8> */
.L_x_522:
[----:B------:R-:W-:-:S11]  /*5650*/  DADD R24, R22, R10 ;  /* 0x0000000016187229 */ /* 0x000fd6000000000a */
.L_x_521:
[----:B------:R-:W-:Y:S05]  /*5660*/  BSYNC.RECONVERGENT B1 ;  /* 0x0000000000017941 */ /* 0x000fea0003800200 */
.L_x_520:
        /* <DEDUP_REMOVED lines=11> */
.L_x_526:
        /* <DEDUP_REMOVED lines=16> */
.L_x_525:
[----:B------:R-:W-:Y:S01]  /*5820*/  ISETP.LE.AND P3, PT, RZ, UR20, PT ;  /* 0x00000014ff007c0c */ /* 0x000fe2000bf63270 */
[----:B------:R-:W-:Y:S01]  /*5830*/  IMAD.MOV.U32 R28, RZ, RZ, RZ ;  /* 0x000000ffff1c7224 */ /* 0x000fe200078e00ff */
[----:B------:R-:W-:Y:S02]  /*5840*/  SEL R29, R27, RZ, P1 ;  /* 0x000000ff1b1d7207 */ /* 0x000fe40000800000 */
[----:B------:R-:W-:-:S09]  /*5850*/  PLOP3.LUT P0, PT, P1, PT, PT, 0x80, 0x8 ;  /* 0x000000000008781c */ /* 0x000fd20000f0f070 */
[----:B------:R-:W-:-:S07]  /*5860*/  @!P3 LOP3.LUT R29, R29, 0x7ff00000, RZ, 0xfc, !PT ;  /* 0x7ff000001d1db812 */ /* 0x000fce00078efcff */
.L_x_527:
[----:B------:R-:W-:Y:S05]  /*5870*/  BSYNC.RECONVERGENT B1 ;  /* 0x0000000000017941 */ /* 0x000fea0003800200 */
.L_x_524:
        /* <DEDUP_REMOVED lines=13> */
[----:B------:R-:W-:Y:S02]  /*5950*/  ISETP.NE.AND P4, PT, R4, 0x3fe00000, PT ;  /* 0x3fe000000400780c */ /* 0x000fe40003f85270 */
[----:B------:R-:W-:-:S04]  /*5960*/  LOP3.LUT R7, R46, 0x80000000, RZ, 0xfc, !PT ;  /* 0x800000002e077812 */ /* 0x000fc800078efcff */
[----:B------:R-:W-:-:S05]  /*5970*/  SEL R7, R7, R46, P4 ;  /* 0x0000002e07077207 */ /* 0x000fca0002000000 */
[----:B------:R-:W-:-:S05]  /*5980*/  @!P3 SEL R46, R7, R46, P0 ;  /* 0x0000002e072eb207 */ /* 0x000fca0000000000 */
[----:B------:R-:W-:Y:S01]  /*5990*/  IMAD.MOV.U32 R29, RZ, RZ, R46 ;  /* 0x000000ffff1d7224 */ /* 0x000fe200078e002e */
[----:B------:R-:W-:Y:S06]  /*59a0*/  BRA `(.L_x_529) ;  /* 0x0000000000247947 */ /* 0x000fec0003800000 */
.L_x_531:
        /* <DEDUP_REMOVED lines=8> */
.L_x_530:
[----:B------:R-:W-:-:S11]  /*5a30*/  DADD R28, R26, R10 ;  /* 0x000000001a1c7229 */ /* 0x000fd6000000000a */
.L_x_529:
[----:B------:R-:W-:Y:S05]  /*5a40*/  BSYNC.RECONVERGENT B1 ;  /* 0x0000000000017941 */ /* 0x000fea0003800200 */
.L_x_528:
        /* <DEDUP_REMOVED lines=11> */
.L_x_534:
        /* <DEDUP_REMOVED lines=16> */
.L_x_533:
[----:B------:R-:W-:Y:S01]  /*5c00*/  ISETP.LE.AND P3, PT, RZ, UR20, PT ;  /* 0x00000014ff007c0c */ /* 0x000fe2000bf63270 */
[----:B------:R-:W-:Y:S01]  /*5c10*/  IMAD.MOV.U32 R46, RZ, RZ, RZ ;  /* 0x000000ffff2e7224 */ /* 0x000fe200078e00ff */
[----:B------:R-:W-:Y:S02]  /*5c20*/  SEL R47, R31, RZ, P1 ;  /* 0x000000ff1f2f7207 */ /* 0x000fe40000800000 */
[----:B------:R-:W-:-:S09]  /*5c30*/  PLOP3.LUT P0, PT, P1, PT, PT, 0x80, 0x8 ;  /* 0x000000000008781c */ /* 0x000fd20000f0f070 */
[----:B------:R-:W-:-:S07]  /*5c40*/  @!P3 LOP3.LUT R47, R47, 0x7ff00000, RZ, 0xfc, !PT ;  /* 0x7ff000002f2fb812 */ /* 0x000fce00078efcff */
.L_x_535:
[----:B------:R-:W-:Y:S05]  /*5c50*/  BSYNC.RECONVERGENT B1 ;  /* 0x0000000000017941 */ /* 0x000fea0003800200 */
.L_x_532:
        /* <DEDUP_REMOVED lines=11> */
[----:B------:R-:W-:Y:S01]  /*5d10*/  ISETP.LE.AND P4, PT, RZ, UR20, PT ;  /* 0x00000014ff007c0c */ /* 0x000fe2000bf83270 */
[----:B------:R-:W-:Y:S01]  /*5d20*/  IMAD.MOV.U32 R46, RZ, RZ, RZ ;  /* 0x000000ffff2e7224 */ /* 0x000fe200078e00ff */
[----:B------:R-:W-:Y:S02]  /*5d30*/  ISETP.GE.AND P3, PT, R31, RZ, PT ;  /* 0x000000ff1f00720c */ /* 0x000fe40003f66270 */
[----:B------:R-:W-:Y:S02]  /*5d40*/  SEL R47, RZ, 0x7ff00000, !P4 ;  /* 0x7ff00000ff2f7807 */ /* 0x000fe40006000000 */
[----:B------:R-:W-:-:S03]  /*5d50*/  ISETP.NE.AND P4, PT, R4, 0x3fe00000, PT ;  /* 0x3fe000000400780c */ /* 0x000fc60003f85270 */
[----:B------:R-:W-:-:S05]  /*5d60*/  VIADD R0, R47, 0x80000000 ;  /* 0x800000002f007836 */ /* 0x000fca0000000000 */
[----:B------:R-:W-:-:S04]  /*5d70*/  SEL R0, R0, R47, P4 ;  /* 0x0000002f00007207 */ /* 0x000fc80002000000 */
[----:B------:R-:W-:Y:S01]  /*5d80*/  @!P3 SEL R47, R0, R47, P0 ;  /* 0x0000002f002fb207 */ /* 0x000fe20000000000 */
[----:B------:R-:W-:Y:S06]  /*5d90*/  BRA `(.L_x_537) ;  /* 0x0000000000247947 */ /* 0x000fec0003800000 */
.L_x_539:
        /* <DEDUP_REMOVED lines=8> */
.L_x_538:
[----:B------:R-:W-:-:S11]  /*5e20*/  DADD R46, R30, R10 ;  /* 0x000000001e2e7229 */ /* 0x000fd6000000000a */
.L_x_537:
[----:B------:R-:W-:Y:S05]  /*5e30*/  BSYNC.RECONVERGENT B1 ;  /* 0x0000000000017941 */ /* 0x000fea0003800200 */
.L_x_536:
[----:B------:R-:W0:Y:S01]  /*5e40*/  S2R R7, SR_TID.X ;  /* 0x0000000000077919 */ /* 0x000e220000002100 */
[----:B------:R-:W1:Y:S01]  /*5e50*/  LDC.64 R4, c[0x0][0x380] ;  /* 0x0000e000ff047b82 */ /* 0x000e620000000a00 */
[----:B0-----:R-:W-:-:S04]  /*5e60*/  VIADD R7, R7, UR10 ;  /* 0x0000000a07077c36 */ /* 0x001fc80008000000 */
[----:B-1----:R-:W-:-:S06]  /*5e70*/  IMAD.WIDE.U32 R4, R7, 0x8, R4 ;  /* 0x0000000807047825 */ /* 0x002fcc00078e0004 */
        /* <DEDUP_REMOVED lines=10> */
.L_x_542:
[----:B------:R-:W0:Y:S01]  /*5f20*/  LDC.64 R6, c[0x0][0x3c0] ;  /* 0x0000f000ff067b82 */ /* 0x000e220000000a00 */
[----:B------:R-:W-:Y:S01]  /*5f30*/  IMAD.MOV.U32 R38, RZ, RZ, R2 ;  /* 0x000000ffff267224 */ /* 0x000fe200078e0002 */
[----:B------:R-:W-:Y:S01]  /*5f40*/  ISETP.GE.AND P3, PT, R5, RZ, PT ;  /* 0x000000ff0500720c */ /* 0x000fe20003f66270 */
[----:B------:R-:W-:Y:S02]  /*5f50*/  IMAD.U32 R10, RZ, RZ, UR16 ;  /* 0x00000010ff0a7e24 */ /* 0x000fe4000f8e00ff */
[----:B------:R-:W-:Y:S02]  /*5f60*/  IMAD.U32 R11, RZ, RZ, UR17 ;  /* 0x00000011ff0b7e24 */ /* 0x000fe4000f8e00ff */
[----:B------:R-:W-:-:S04]  /*5f70*/  DADD R32, -RZ, -R38 ;  /* 0x00000000ff207229 */ /* 0x000fc80000000926 */
[----:B------:R-:W-:Y:S01]  /*5f80*/  DSETP.NEU.AND P4, PT, R8, R10, PT ;  /* 0x0000000a0800722a */ /* 0x000fe20003f8d000 */
[----:B0-----:R-:W-:-:S04]  /*5f90*/  SHF.R.U32.HI R0, RZ, 0x14, R7 ;  /* 0x00000014ff007819 */ /* 0x001fc80000011607 */
        /* <DEDUP_REMOVED lines=14> */
.L_x_541:
[----:B------:R-:W-:Y:S01]  /*6080*/  IMAD.U32 R7, RZ, RZ, UR20 ;  /* 0x00000014ff077e24 */ /* 0x000fe2000f8e00ff */
[----:B------:R-:W-:Y:S01]  /*6090*/  SEL R49, R5, RZ, P1 ;  /* 0x000000ff05317207 */ /* 0x000fe20000800000 */
[----:B------:R-:W-:Y:S01]  /*60a0*/  IMAD.MOV.U32 R48, RZ, RZ, RZ ;  /* 0x000000ffff307224 */ /* 0x000fe200078e00ff */
[----:B------:R-:W-:Y:S02]  /*60b0*/  PLOP3.LUT P0, PT, P1, PT, PT, 0x80, 0x8 ;  /* 0x000000000008781c */ /* 0x000fe40000f0f070 */
[----:B------:R-:W-:-:S13]  /*60c0*/  ISETP.GE.AND P3, PT, R7, RZ, PT ;  /* 0x000000ff0700720c */ /* 0x000fda0003f66270 */
[----:B------:R-:W-:-:S07]  /*60d0*/  @!P3 LOP3.LUT R49, R49, 0x7ff00000, RZ, 0xfc, !PT ;  /* 0x7ff000003131b812 */ /* 0x000fce00078efcff */
.L_x_543:
[----:B------:R-:W-:Y:S05]  /*60e0*/  BSYNC.RECONVERGENT B1 ;  /* 0x0000000000017941 */ /* 0x000fea0003800200 */
.L_x_540:
        /* <DEDUP_REMOVED lines=21> */
.L_x_547:
        /* <DEDUP_REMOVED lines=8> */
.L_x_546:
[----:B------:R-:W-:-:S11]  /*62c0*/  DADD R48, R4, R10 ;  /* 0x0000000004307229 */ /* 0x000fd6000000000a */
.L_x_545:
[----:B------:R-:W-:Y:S05]  /*62d0*/  BSYNC.RECONVERGENT B1 ;  /* 0x0000000000017941 */ /* 0x000fea0003800200 */
.L_x_544:
[----:B------:R-:W0:Y:S01]  /*62e0*/  S2R R0, SR_TID.X ;  /* 0x0000000000007919 */ /* 0x000e220000002100 */
[----:B------:R-:W1:Y:S01]  /*62f0*/  LDC.64 R32, c[0x0][0x380] ;  /* 0x0000e000ff207b82 */ /* 0x000e620000000a00 */
[----:B0-----:R-:W-:-:S04]  /*6300*/  VIADD R35, R0, UR10 ;  /* 0x0000000a00237c36 */ /* 0x001fc80008000000 */
[----:B-1----:R-:W-:-:S05]  /*6310*/  IMAD.WIDE.U32 R32, R35, 0x8, R32 ;  /* 0x0000000823207825 */ /* 0x002fca00078e0020 */
        /* <DEDUP_REMOVED lines=10> */
.L_x_550:
        /* <DEDUP_REMOVED lines=22> */
.L_x_549:
[----:B------:R-:W-:Y:S01]  /*6520*/  ISETP.GE.AND P3, PT, R7, RZ, PT ;  /* 0x000000ff0700720c */ /* 0x000fe20003f66270 */
[----:B------:R-:W-:Y:S01]  /*6530*/  IMAD.MOV.U32 R52, RZ, RZ, RZ ;  /* 0x000000ffff347224 */ /* 0x000fe200078e00ff */
[----:B------:R-:W-:Y:S02]  /*6540*/  SEL R53, R51, RZ, P1 ;  /* 0x000000ff33357207 */ /* 0x000fe40000800000 */
[----:B------:R-:W-:-:S09]  /*6550*/  PLOP3.LUT P0, PT, P1, PT, PT, 0x80, 0x8 ;  /* 0x000000000008781c */ /* 0x000fd20000f0f070 */
[----:B------:R-:W-:-:S07]  /*6560*/  @!P3 LOP3.LUT R53, R53, 0x7ff00000, RZ, 0xfc, !PT ;  /* 0x7ff000003535b812 */ /* 0x000fce00078efcff */
.L_x_551:
[----:B------:R-:W-:Y:S05]  /*6570*/  BSYNC.RECONVERGENT B1 ;  /* 0x0000000000017941 */ /* 0x000fea0003800200 */
.L_x_548:
        /* <DEDUP_REMOVED lines=21> */
.L_x_555:
        /* <DEDUP_REMOVED lines=8> */
.L_x_554:
[----:B------:R-:W-:-:S11]  /*6750*/  DADD R52, R50, R10 ;  /* 0x0000000032347229 */ /* 0x000fd6000000000a */
.L_x_553:
[----:B------:R-:W-:Y:S05]  /*6760*/  BSYNC.RECONVERGENT B1 ;  /* 0x0000000000017941 */ /* 0x000fea0003800200 */
.L_x_552:
        /* <DEDUP_REMOVED lines=14> */
.L_x_558:
        /* <DEDUP_REMOVED lines=22> */
.L_x_557:
[----:B------:R-:W-:Y:S01]  /*69b0*/  ISETP.GE.AND P3, PT, R7, RZ, PT ;  /* 0x000000ff0700720c */ /* 0x000fe20003f66270 */
[----:B------:R-:W-:Y:S01]  /*69c0*/  IMAD.MOV.U32 R32, RZ, RZ, RZ ;  /* 0x000000ffff207224 */ /* 0x000fe200078e00ff */
[----:B------:R-:W-:Y:S02]  /*69d0*/  SEL R33, R55, RZ, P1 ;  /* 0x000000ff37217207 */ /* 0x000fe40000800000 */
[----:B------:R-:W-:-:S09]  /*69e0*/  PLOP3.LUT P0, PT, P1, PT, PT, 0x80, 0x8 ;  /* 0x000000000008781c */ /* 0x000fd20000f0f070 */
[----:B------:R-:W-:-:S07]  /*69f0*/  @!P3 LOP3.LUT R33, R33, 0x7ff00000, RZ, 0xfc, !PT ;  /* 0x7ff000002121b812 */ /* 0x000fce00078efcff */
.L_x_559:
[----:B------:R-:W-:Y:S05]  /*6a00*/  BSYNC.RECONVERGENT B1 ;  /* 0x0000000000017941 */ /* 0x000fea0003800200 */
.L_x_556:
        /* <DEDUP_REMOVED lines=21> */
.L_x_563:
        /* <DEDUP_REMOVED lines=8> */
.L_x_562:
[----:B------:R-:W-:-:S11]  /*6be0*/  DADD R32, R54, R10 ;  /* 0x0000000036207229 */ /* 0x000fd6000000000a */
.L_x_561:
[----:B------:R-:W-:Y:S05]  /*6bf0*/  BSYNC.RECONVERGENT B1 ;  /* 0x0000000000017941 */ /* 0x000fea0003800200 */
.L_x_560:
[----:B------:R-:W-:Y:S01]  /*6c00*/  DSETP.NEU.AND P3, PT, R14, 1, PT ;  /* 0x3ff000000e00742a */ /* 0x000fe20003f6d000 */
[----:B------:R-:W-:Y:S01]  /*6c10*/  UMOV UR6, UR8 ;  /* 0x0000000800067c82 */ /* 0x000fe20008000000 */
[----:B------:R-:W-:Y:S01]  /*6c20*/  DSETP.NEU.AND P0, PT, R10, RZ, PT ;  /* 0x000000ff0a00722a */ /* 0x000fe20003f0d000 */
[----:B------:R-:W-:Y:S01]  /*6c30*/  UMOV UR7, UR9 ;  /* 0x0000000900077c82 */ /* 0x000fe20008000000 */
[----:B------:R-:W-:Y:S01]  /*6c40*/  DSETP.NEU.AND P4, PT, R22, 1, PT ;  /* 0x3ff000001600742a */ /* 0x000fe20003f8d000 */
[----:B------:R-:W-:Y:S01]  /*6c50*/  UIADD3 UR13, UPT, UPT, -UR10, UR6, URZ ;  /* 0x000000060a0d7290 */ /* 0x000fe2000fffe1ff */
[----:B------:R-:W-:Y:S01]  /*6c60*/  FSEL R14, R16, RZ, P3 ;  /* 0x000000ff100e7208 */ /* 0x000fe20001800000 */
[----:B------:R-:W-:Y:S01]  /*6c70*/  UIMAD UR12, UR7, 0x1400, URZ ;  /* 0x00001400070c78a4 */ /* 0x000fe2000f8e02ff */
[----:B------:R-:W-:Y:S01]  /*6c80*/  FSEL R16, R17, 1.875, P3 ;  /* 0x3ff0000011107808 */ /* 0x000fe20001800000 */
[----:B------:R-:W-:Y:S01]  /*6c90*/  DSETP.NEU.AND P3, PT, R18, 1, PT ;  /* 0x3ff000001200742a */ /* 0x000fe20003f6d000 */
[----:B------:R-:W-:Y:S01]  /*6ca0*/  FSEL R14, R14, RZ, P0 ;  /* 0x000000ff0e0e7208 */ /* 0x000fe20000000000 */
[----:B------:R-:W-:Y:S01]  /*6cb0*/  UISETP.GE.U32.AND UP0, UPT, UR13, UR12, UPT ;  /* 0x0000000c0d00728c */ /* 0x000fe2000bf06070 */
[----:B------:R-:W-:Y:S01]  /*6cc0*/  FSEL R15, R16, 1.875, P0 ;  /* 0x3ff00000100f7808 */ /* 0x000fe20000000000 */
[----:B------:R-:W-:-:S02]  /*6cd0*/  UIADD3 UR11, UPT, UPT, UR12, UR11, URZ ;  /* 0x0000000b0c0b7290 */ /* 0x000fc4000fffe0ff */
        /* <DEDUP_REMOVED lines=17> */
[----:B------:R-:W-:Y:S02]  /*6df0*/  FSEL R14, R0, RZ, P0 ;  /* 0x000000ff000e7208 */ /* 0x000fe40000000000 */
[----:B------:R-:W-:Y:S02]  /*6e00*/  FSEL R15, R28, 1.875, P0 ;  /* 0x3ff000001c0f7808 */ /* 0x000fe40000000000 */
[----:B------:R-:W-:Y:S01]  /*6e10*/  FSEL R46, R47, 1.875, P4 ;  /* 0x3ff000002f2e7808 */ /* 0x000fe20002000000 */
[----:B------:R-:W-:Y:S01]  /*6e20*/  DSETP.NEU.AND P4, PT, R50, 1, PT ;  /* 0x3ff000003200742a */ /* 0x000fe20003f8d000 */
[----:B------:R-:W-:Y:S02]  /*6e30*/  FSEL R4, R4, RZ, P0 ;  /* 0x000000ff04047208 */ /* 0x000fe40000000000 */
[----:B------:R-:W-:Y:S01]  /*6e40*/  DADD R12, R12, R14 ;  /* 0x000000000c0c7229 */ /* 0x000fe2000000000e */
[----:B------:R-:W-:Y:S02]  /*6e50*/  FSEL R5, R46, 1.875, P0 ;  /* 0x3ff000002e057808 */ /* 0x000fe40000000000 */
[----:B------:R-:W-:-:S02]  /*6e60*/  FSEL R0, R48, RZ, P3 ;  /* 0x000000ff30007208 */ /* 0x000fc40001800000 */
[----:B------:R-:W-:Y:S01]  /*6e70*/  FSEL R48, R49, 1.875, P3 ;  /* 0x3ff0000031307808 */ /* 0x000fe20001800000 */
[----:B------:R-:W-:Y:S02]  /*6e80*/  DSETP.NEU.AND P3, PT, R54, 1, PT ;  /* 0x3ff000003600742a */ /* 0x000fe40003f6d000 */
[----:B------:R-:W-:Y:S01]  /*6e90*/  DADD R12, R12, R4 ;  /* 0x000000000c0c7229 */ /* 0x000fe20000000004 */
[----:B------:R-:W-:Y:S02]  /*6ea0*/  FSEL R4, R0, RZ, P0 ;  /* 0x000000ff00047208 */ /* 0x000fe40000000000 */
[----:B------:R-:W-:Y:S02]  /*6eb0*/  FSEL R5, R48, 1.875, P0 ;  /* 0x3ff0000030057808 */ /* 0x000fe40000000000 */
[----:B------:R-:W-:Y:S02]  /*6ec0*/  FSEL R0, R52, RZ, P4 ;  /* 0x000000ff34007208 */ /* 0x000fe40002000000 */
[----:B------:R-:W-:-:S02]  /*6ed0*/  FSEL R52, R53, 1.875, P4 ;  /* 0x3ff0000035347808 */ /* 0x000fc40002000000 */
[----:B------:R-:W-:Y:S01]  /*6ee0*/  DADD R12, R12, R4 ;  /* 0x000000000c0c7229 */ /* 0x000fe20000000004 */
[----:B------:R-:W-:Y:S02]  /*6ef0*/  FSEL R4, R0, RZ, P0 ;  /* 0x000000ff00047208 */ /* 0x000fe40000000000 */
[----:B------:R-:W-:Y:S02]  /*6f00*/  FSEL R5, R52, 1.875, P0 ;  /* 0x3ff0000034057808 */ /* 0x000fe40000000000 */
[----:B------:R-:W-:Y:S02]  /*6f10*/  FSEL R0, R32, RZ, P3 ;  /* 0x000000ff20007208 */ /* 0x000fe40001800000 */
[----:B------:R-:W-:Y:S02]  /*6f20*/  FSEL R32, R33, 1.875, P3 ;  /* 0x3ff0000021207808 */ /* 0x000fe40001800000 */
[----:B------:R-:W-:Y:S01]  /*6f30*/  DADD R12, R12, R4 ;  /* 0x000000000c0c7229 */ /* 0x000fe20000000004 */
[----:B------:R-:W-:-:S02]  /*6f40*/  FSEL R4, R0, RZ, P0 ;  /* 0x000000ff00047208 */ /* 0x000fc40000000000 */
[----:B------:R-:W-:-:S06]  /*6f50*/  FSEL R5, R32, 1.875, P0 ;  /* 0x3ff0000020057808 */ /* 0x000fcc0000000000 */
[----:B------:R-:W-:Y:S01]  /*6f60*/  DADD R12, R12, R4 ;  /* 0x000000000c0c7229 */ /* 0x000fe20000000004 */
[----:B------:R-:W-:Y:S10]  /*6f70*/  BRA.U !UP0, `(.L_x_500) ;  /* 0x0000001108007547 */ /* 0x000ff4000b800000 */
[----:B------:R-:W0:Y:S01]  /*6f80*/  LDC R5, c[0x0][0x3c0] ;  /* 0x0000f000ff057b82 */ /* 0x000e220000000800 */
[----:B------:R-:W1:Y:S01]  /*6f90*/  S2R R14, SR_TID.X ;  /* 0x00000000000e7919 */ /* 0x000e620000002100 */
[----:B------:R-:W-:Y:S01]  /*6fa0*/  SHF.R.U32.HI R0, RZ, 0x14, R7 ;  /* 0x00000014ff007819 */ /* 0x000fe20000011607 */
[----:B------:R-:W-:Y:S01]  /*6fb0*/  UIMAD UR10, UR7, 0x1400, UR10 ;  /* 0x00001400070a78a4 */ /* 0x000fe2000f8e020a */
[----:B------:R-:W-:Y:S01]  /*6fc0*/  ISETP.GE.AND P3, PT, R7, RZ, PT ;  /* 0x000000ff0700720c */ /* 0x000fe20003f66270 */
[----:B------:R-:W-:Y:S01]  /*6fd0*/  UIADD3 UR12, UPT, UPT, UR6, -0x1400, URZ ;  /* 0xffffec00060c7890 */ /* 0x000fe2000fffe0ff */
[----:B------:R-:W-:Y:S01]  /*6fe0*/  LOP3.LUT R0, R0, 0x7ff, RZ, 0xc0, !PT ;  /* 0x000007ff00007812 */ /* 0x000fe200078ec0ff */
[----:B------:R-:W-:Y:S01]  /*6ff0*/  VIADD R3, R3, 0x1 ;  /* 0x0000000103037836 */ /* 0x000fe20000000000 */
[----:B------:R-:W-:Y:S01]  /*7000*/  SEL R46, RZ, 0x7ff00000, !P3 ;  /* 0x7ff00000ff2e7807 */ /* 0x000fe20005800000 */
[----:B------:R-:W-:Y:S01]  /*7010*/  UISETP.GT.U32.AND UP0, UPT, UR10, UR12, UPT ;  /* 0x0000000c0a00728c */ /* 0x000fe2000bf04070 */
[----:B------:R-:W-:Y:S01]  /*7020*/  LOP3.LUT R4, R7, 0x7fffffff, RZ, 0xc0, !PT ;  /* 0x7fffffff07047812 */ /* 0x000fe200078ec0ff */
[----:B------:R-:W-:-:S02]  /*7030*/  VIADD R0, R0, 0xfffffc0c ;  /* 0xfffffc0c00007836 */ /* 0x000fc40000000000 */
[----:B------:R-:W-:-:S03]  /*7040*/  VIADD R27, R46, 0x80000000 ;  /* 0x800000002e1b7836 */ /* 0x000fc60000000000 */
[CC--:B0-----:R-:W-:Y:S02]  /*7050*/  SHF.L.U64.HI R6, R5.reuse, R0.reuse, R7 ;  /* 0x0000000005067219 */ /* 0x0c1fe40000010207 */
[----:B------:R-:W-:Y:S01]  /*7060*/  SHF.L.U32 R5, R5, R0, RZ ;  /* 0x0000000005057219 */ /* 0x000fe200000006ff */
[----:B-1----:R-:W-:Y:S06]  /*7070*/  BRA.U !UP0, `(.L_x_564) ;  /* 0xffffffd9089c7547 */ /* 0x002fec000b83ffff */
.L_x_501:
[----:B------:R-:W-:-:S09]  /*7080*/  UISETP.GE.U32.AND UP0, UPT, UR10, UR6, UPT ;  /* 0x000000060a00728c */ /* 0x000fd2000bf06070 */
[----:B------:R-:W-:Y:S05]  /*7090*/  BRA.U UP0, `(.L_x_500) ;  /* 0x0000000d00b87547 */ /* 0x000fea000b800000 */
[----:B------:R-:W-:Y:S01]  /*70a0*/  UIADD3 UR8, UPT, UPT, -UR10, UR6, URZ ;  /* 0x000000060a087290 */ /* 0x000fe2000fffe1ff */
[----:B------:R-:W-:Y:S01]  /*70b0*/  BSSY.RECONVERGENT B1, `(.L_x_500) ;  /* 0x00000ec000017945 */ /* 0x000fe20003800200 */
[----:B------:R-:W0:Y:S04]  /*70c0*/  LDCU UR20, c[0x0][0x3c4] ;  /* 0x00007880ff1477ac */ /* 0x000e280008000800 */
[----:B------:R-:W-:Y:S01]  /*70d0*/  ISETP.GE.AND P0, PT, R14, UR8, PT ;  /* 0x000000080e007c0c */ /* 0x000fe2000bf06270 */
[----:B------:R-:W1:-:S12]  /*70e0*/  LDCU.64 UR16, c[0x0][0x3c0] ;  /* 0x00007800ff1077ac */ /* 0x000e580008000a00 */
[----:B------:R-:W-:Y:S05]  /*70f0*/  @P0 BRA `(.L_x_565) ;  /* 0x0000000c009c0947 */ /* 0x000fea0003800000 */
[----:B------:R-:W2:Y:S01]  /*7100*/  S2R R0, SR_CTAID.X ;  /* 0x0000000000007919 */ /* 0x000ea20000002500 */
[----:B------:R-:W-:Y:S01]  /*7110*/  IMAD R3, R3, UR7, RZ ;  /* 0x0000000703037c24 */ /* 0x000fe2000f8e02ff */
[----:B------:R-:W-:Y:S01]  /*7120*/  BSSY.RECONVERGENT B2, `(.L_x_566) ;  /* 0x0000054000027945 */ /* 0x000fe20003800200 */
[----:B--2---:R-:W-:-:S04]  /*7130*/  VIADD R0, R0, UR7 ;  /* 0x0000000700007c36 */ /* 0x004fc80008000000 */
[----:B------:R-:W-:Y:S01]  /*7140*/  IMAD R7, R0, 0x1400, RZ ;  /* 0x0000140000077824 */ /* 0x000fe200078e02ff */
[----:B------:R-:W-:-:S04]  /*7150*/  LOP3.LUT R0, RZ, R14, RZ, 0x33, !PT ;  /* 0x0000000eff007212 */ /* 0x000fc800078e33ff */
[----:B------:R-:W-:-:S05]  /*7160*/  IADD3 R0, PT, PT, -R7, UR6, R0 ;  /* 0x0000000607007c10 */ /* 0x000fca000fffe100 */
[----:B------:R-:W-:-:S04]  /*7170*/  IMAD R3, R3, -0x1400, R0 ;  /* 0xffffec0003037824 */ /* 0x000fc800078e0200 */
[----:B------:R-:W-:-:S05]  /*7180*/  IMAD.HI.U32 R0, R3, -0x33333333, RZ ;  /* 0xcccccccd03007827 */ /* 0x000fca00078e00ff */
[----:B------:R-:W-:-:S04]  /*7190*/  SHF.R.U32.HI R0, RZ, 0x9, R0 ;  /* 0x00000009ff007819 */ /* 0x000fc80000011600 */
[----:B------:R-:W-:-:S04]  /*71a0*/  LOP3.LUT R0, R0, 0x1, RZ, 0xc0, !PT ;  /* 0x0000000100007812 */ /* 0x000fc800078ec0ff */
[----:B------:R-:W-:-:S13]  /*71b0*/  ISETP.NE.U32.AND P0, PT, R0, 0x1, PT ;  /* 0x000000010000780c */ /* 0x000fda0003f05070 */
[----:B------:R-:W-:Y:S05]  /*71c0*/  @!P0 BRA `(.L_x_567) ;  /* 0x0000000400248947 */ /* 0x000fea0003800000 */
        /* <DEDUP_REMOVED lines=14> */
.L_x_570:
        /* <DEDUP_REMOVED lines=17> */
.L_x_569:
[----:B------:R-:W-:Y:S01]  /*73c0*/  SEL R19, R17, RZ, P1 ;  /* 0x000000ff11137207 */ /* 0x000fe20000800000 */
[----:B------:R-:W-:Y:S01]  /*73d0*/  IMAD.MOV.U32 R18, RZ, RZ, RZ ;  /* 0x000000ffff127224 */ /* 0x000fe200078e00ff */
[----:B------:R-:W-:Y:S02]  /*73e0*/  PLOP3.LUT P0, PT, P1, PT, PT, 0x80, 0x8 ;  /* 0x000000000008781c */ /* 0x000fe40000f0f070 */
[----:B------:R-:W-:-:S11]  /*73f0*/  @!P3 LOP3.LUT R19, R19, 0x7ff00000, RZ, 0xfc, !PT ;  /* 0x7ff000001313b812 */ /* 0x000fd600078efcff */
.L_x_571:
[----:B01----:R-:W-:Y:S05]  /*7400*/  BSYNC.RECONVERGENT B3 ;  /* 0x0000000000037941 */ /* 0x003fea0003800200 */
.L_x_568:
        /* <DEDUP_REMOVED lines=18> */
.L_x_575:
        /* <DEDUP_REMOVED lines=9> */
.L_x_574:
[----:B------:R-:W-:-:S11]  /*75c0*/  DADD R18, R16, R10 ;  /* 0x0000000010127229 */ /* 0x000fd6000000000a */
.L_x_573:
[----:B------:R-:W-:Y:S05]  /*75d0*/  BSYNC.RECONVERGENT B3 ;  /* 0x0000000000037941 */ /* 0x000fea0003800200 */
.L_x_572:
        /* <DEDUP_REMOVED lines=8> */
.L_x_567:
[----:B01----:R-:W-:Y:S05]  /*7660*/  BSYNC.RECONVERGENT B2 ;  /* 0x0000000000027941 */ /* 0x003fea0003800200 */
.L_x_566:
[----:B------:R-:W-:-:S13]  /*7670*/  ISETP.GE.U32.AND P0, PT, R3, 0x280, PT ;  /* 0x000002800300780c */ /* 0x000fda0003f06070 */
[----:B------:R-:W-:Y:S05]  /*7680*/  @!P0 BRA `(.L_x_565) ;  /* 0x0000000800388947 */ /* 0x000fea0003800000 */
[----:B------:R-:W0:Y:S01]  /*7690*/  LDC.64 R16, c[0x0][0x3c0] ;  /* 0x0000f000ff107b82 */ /* 0x000e220000000a00 */
[C---:B------:R-:W-:Y:S02]  /*76a0*/  VIADD R3, R14.reuse, 0x280 ;  /* 0x000002800e037836 */ /* 0x040fe40000000000 */
[----:B------:R-:W-:-:S05]  /*76b0*/  VIADD R14, R14, UR11 ;  /* 0x0000000b0e0e7c36 */ /* 0x000fca0008000000 */
[----:B------:R-:W1:Y:S02]  /*76c0*/  LDC.64 R18, c[0x0][0x380] ;  /* 0x0000e000ff127b82 */ /* 0x000e640000000a00 */
.L_x_587:
[----:B------:R-:W-:-:S04]  /*76d0*/  VIADD R23, R14, 0xfffffd80 ;  /* 0xfffffd800e177836 */ /* 0x000fc80000000000 */
        /* <DEDUP_REMOVED lines=18> */
.L_x_578:
        /* <DEDUP_REMOVED lines=13> */
.L_x_577:
[----:B------:R-:W-:Y:S05]  /*78d0*/  BSYNC.RECONVERGENT B2 ;  /* 0x0000000000027941 */ /* 0x000fea0003800200 */
.L_x_576:
        /* <DEDUP_REMOVED lines=18> */
.L_x_581:
[----:B------:R-:W-:-:S14]  /*7a00*/  DSETP.NEU.AND P3, PT, |R22|, +INF , PT ;  /* 0x7ff000001600742a */ /* 0x000fdc0003f6d200 */
[----:B------:R-:W-:Y:S01]  /*7a10*/  @!P3 ISETP.NE.AND P4, PT, R4, 0x3fe00000, PT ;  /* 0x3fe000000400b80c */ /* 0x000fe20003f85270 */
[----:B------:R-:W-:-:S03]  /*7a20*/  @!P3 IMAD.MOV.U32 R10, RZ, RZ, RZ ;  /* 0x000000ffff0ab224 */ /* 0x000fc600078e00ff */
[-C--:B------:R-:W-:Y:S02]  /*7a30*/  @!P3 SEL R7, R27, R46.reuse, P4 ;  /* 0x0000002e1b07b207 */ /* 0x080fe40002000000 */
[----:B------:R-:W-:Y:S02]  /*7a40*/  @!P3 ISETP.GE.AND P4, PT, R23, RZ, PT ;  /* 0x000000ff1700b20c */ /* 0x000fe40003f86270 */
[----:B------:R-:W-:-:S04]  /*7a50*/  @!P3 SEL R7, R7, R46, P0 ;  /* 0x0000002e0707b207 */ /* 0x000fc80000000000 */
[----:B------:R-:W-:-:S07]  /*7a60*/  @!P3 SEL R11, R7, R46, !P4 ;  /* 0x0000002e070bb207 */ /* 0x000fce0006000000 */
.L_x_580:
[----:B------:R-:W-:Y:S05]  /*7a70*/  BSYNC.RECONVERGENT B2 ;  /* 0x0000000000027941 */ /* 0x000fea0003800200 */
.L_x_579:
        /* <DEDUP_REMOVED lines=18> */
.L_x_582:
        /* <DEDUP_REMOVED lines=13> */
[----:B------:R-:W-:-:S04]  /*7c70*/  ISETP.GE.AND P3, PT, R21, RZ, PT ;  /* 0x000000ff1500720c */ /* 0x000fc80003f66270 */
[----:B------:R-:W-:Y:S02]  /*7c80*/  FSEL R2, R7, R2, !P3 ;  /* 0x0000000207027208 */ /* 0x000fe40005800000 */
[----:B------:R-:W-:-:S05]  /*7c90*/  FSEL R11, R22, R39, !P3 ;  /* 0x00000027160b7208 */ /* 0x000fca0005800000 */
[----:B------:R-:W-:Y:S02]  /*7ca0*/  @P5 FSEL R2, R2, RZ, P3 ;  /* 0x000000ff02025208 */ /* 0x000fe40001800000 */
[----:B------:R-:W-:Y:S02]  /*7cb0*/  @P5 FSEL R11, R11, -QNAN , P3 ;  /* 0xfff800000b0b5808 */ /* 0x000fe40001800000 */
[----:B0-----:R-:W-:Y:S01]  /*7cc0*/  ISETP.GE.OR P0, PT, R0, RZ, P4 ;  /* 0x000000ff0000720c */ /* 0x001fe20002706670 */
[----:B------:R-:W-:Y:S01]  /*7cd0*/  @P4 IMAD.MOV.U32 R10, RZ, RZ, R2 ;  /* 0x000000ffff0a4224 */ /* 0x000fe200078e0002 */
[----:B------:R-:W-:Y:S01]  /*7ce0*/  @!P4 SEL R0, R21, RZ, P1 ;  /* 0x000000ff1500c207 */ /* 0x000fe20000800000 */
[----:B------:R-:W-:Y:S01]  /*7cf0*/  @!P4 IMAD.MOV.U32 R10, RZ, RZ, RZ ;  /* 0x000000ffff0ac224 */ /* 0x000fe200078e00ff */
[----:B------:R-:W-:Y:S02]  /*7d00*/  @P4 PLOP3.LUT P5, PT, P2, PT, PT, 0x8, 0x80 ;  /* 0x000000000080481c */ /* 0x000fe400017ae170 */
[----:B------:R-:W-:-:S07]  /*7d10*/  @!P4 PLOP3.LUT P5, PT, P1, PT, PT, 0x80, 0x8 ;  /* 0x000000000008c81c */ /* 0x000fce0000faf070 */
        /* <DEDUP_REMOVED lines=15> */
.L_x_586:
        /* <DEDUP_REMOVED lines=8> */
.L_x_585:
[----:B------:R-:W-:-:S11]  /*7e90*/  DADD R10, R20, R16 ;  /* 0x00000000140a7229 */ /* 0x000fd60000000010 */
.L_x_584:
[----:B------:R-:W-:Y:S05]  /*7ea0*/  BSYNC.RECONVERGENT B2 ;  /* 0x0000000000027941 */ /* 0x000fea0003800200 */
.L_x_583:
[----:B------:R-:W-:Y:S01]  /*7eb0*/  DSETP.NEU.AND P0, PT, R20, 1, PT ;  /* 0x3ff000001400742a */ /* 0x000fe20003f0d000 */
[C---:B------:R-:W-:Y:S01]  /*7ec0*/  VIADD R0, R3.reuse, 0x280 ;  /* 0x0000028003007836 */ /* 0x040fe20000000000 */
[----:B------:R-:W-:Y:S01]  /*7ed0*/  DSETP.NEU.AND P3, PT, R16, RZ, PT ;  /* 0x000000ff1000722a */ /* 0x000fe20003f6d000 */
[----:B------:R-:W-:Y:S02]  /*7ee0*/  VIADD R3, R3, 0x500 ;  /* 0x0000050003037836 */ /* 0x000fe40000000000 */
[----:B------:R-:W-:Y:S01]  /*7ef0*/  VIADD R14, R14, 0x500 ;  /* 0x000005000e0e7836 */ /* 0x000fe20000000000 */
[----:B------:R-:W-:Y:S02]  /*7f00*/  FSEL R10, R10, RZ, P0 ;  /* 0x000000ff0a0a7208 */ /* 0x000fe40000000000 */
[----:B------:R-:W-:Y:S02]  /*7f10*/  FSEL R11, R11, 1.875, P0 ;  /* 0x3ff000000b0b7808 */ /* 0x000fe40000000000 */
[----:B------:R-:W-:-:S02]  /*7f20*/  ISETP.GE.AND P0, PT, R0, UR8, PT ;  /* 0x0000000800007c0c */ /* 0x000fc4000bf06270 */
[----:B------:R-:W-:Y:S02]  /*7f30*/  FSEL R10, R10, RZ, P3 ;  /* 0x000000ff0a0a7208 */ /* 0x000fe40001800000 */
[----:B------:R-:W-:-:S06]  /*7f40*/  FSEL R11, R11, 1.875, P3 ;  /* 0x3ff000000b0b7808 */ /* 0x000fcc0001800000 */
[----:B------:R-:W-:-:S03]  /*7f50*/  DADD R12, R12, R10 ;  /* 0x000000000c0c7229 */ /* 0x000fc6000000000a */
[----:B------:R-:W-:Y:S08]  /*7f60*/  @!P0 BRA `(.L_x_587) ;  /* 0xfffffff400d88947 */ /* 0x000ff0000383ffff */
.L_x_565:
[----:B01----:R-:W-:Y:S05]  /*7f70*/  BSYNC.RECONVERGENT B1 ;  /* 0x0000000000017941 */ /* 0x003fea0003800200 */
.L_x_500:
[----:B------:R-:W0:Y:S01]  /*7f80*/  S2R R10, SR_LANEID ;  /* 0x00000000000a7919 */ /* 0x000e220000000000 */
[----:B------:R-:W-:Y:S04]  /*7f90*/  SHFL.DOWN PT, R2, R12, 0x1, 0x1f ;  /* 0x08201f000c027f89 */ /* 0x000fe800000e0000 */
[----:B------:R-:W1:Y:S01]  /*7fa0*/  SHFL.DOWN PT, R3, R13, 0x1, 0x1f ;  /* 0x08201f000d037f89 */ /* 0x000e6200000e0000 */
[----:B------:R-:W2:Y:S01]  /*7fb0*/  S2R R0, SR_TID.X ;  /* 0x0000000000007919 */ /* 0x000ea20000002100 */
        /* <DEDUP_REMOVED lines=21> */
[----:B--2---:R-:W-:Y:S01]  /*8110*/  @!P1 SHF.R.U32.HI R6, RZ, 0x2, R0 ;  /* 0x00000002ff069819 */ /* 0x004fe20000011600 */
        /* <DEDUP_REMOVED lines=22> */
[----:B------:R-:W0:Y:S04]  /*8280*/  LDS.128 R4, [UR4+0x20] ;  /* 0x00002004ff047984 */ /* 0x000e280008000c00 */
        /* <DEDUP_REMOVED lines=27> */
[----:B------:R-:W-:-:S11]  /*8440*/  DADD R2, R4, R2 ;  /* 0x0000000004027229 */ /* 0x000fd60000000002 */
.L_x_438:
[----:B------:R-:W-:Y:S05]  /*8450*/  BSYNC.RECONVERGENT B0 ;  /* 0x0000000000007941 */ /* 0x000fea0003800200 */
.L_x_403:
[----:B------:R-:W-:Y:S05]  /*8460*/  @P0 EXIT ;  /* 0x000000000000094d */ /* 0x000fea0003800000 */
[----:B-1----:R-:W1:Y:S01]  /*8470*/  S2R R7, SR_CTAID.X ;  /* 0x0000000000077919 */ /* 0x002e620000002500 */
[----:B0-----:R-:W1:Y:S02]  /*8480*/  LDC.64 R4, c[0x0][0x388] ;  /* 0x0000e200ff047b82 */ /* 0x001e640000000a00 */
[----:B-1----:R-:W-:-:S05]  /*8490*/  IMAD.WIDE.U32 R4, R7, 0x8, R4 ;  /* 0x0000000807047825 */ /* 0x002fca00078e0004 */
[----:B------:R-:W-:Y:S01]  /*84a0*/  STG.E.64 desc[UR14][R4.64], R2 ;  /* 0x0000000204007986 */ /* 0x000fe2000c101b0e */
[----:B------:R-:W-:Y:S05]  /*84b0*/  EXIT ;  /* 0x000000000000794d */ /* 0x000fea0003800000 */
        .type           $_ZN3cub18CUB_300001_SM_10006detail6reduce18DeviceReduceKernelINS2_10policy_hubIdjN4cuda3std3__44plusIdEEE10Policy1000EN6thrust24THRUST_300001_SM_1000_NS10device_ptrIKdEEjS9_d13power_functorEEvT0_PT3_T1_NS0_13GridEvenShareISL_EET2_T4_$__internal_accurate_pow,@function
        .size           $_ZN3cub18CUB_300001_SM_10006detail6reduce18DeviceReduceKernelINS2_10policy_hubIdjN4cuda3std3__44plusIdEEE10Policy1000EN6thrust24THRUST_300001_SM_1000_NS10device_ptrIKdEEjS9_d13power_functorEEvT0_PT3_T1_NS0_13GridEvenShareISL_EET2_T4_$__internal_accurate_pow,(.L_x_781 - $_ZN3cub18CUB_300001_SM_10006detail6reduce18DeviceReduceKernelINS2_10policy_hubIdjN4cuda3std3__44plusIdEEE10Policy1000EN6thrust24THRUST_300001_SM_1000_NS10device_ptrIKdEEjS9_d13power_functorEEvT0_PT3_T1_NS0_13GridEvenShareISL_EET2_T4_$__internal_accurate_pow)
$_ZN3cub18CUB_300001_SM_10006detail6reduce18DeviceReduceKernelINS2_10policy_hubIdjN4cuda3std3__44plusIdEEE10Policy1000EN6thrust24THRUST_300001_SM_1000_NS10device_ptrIKdEEjS9_d13power_functorEEvT0_PT3_T1_NS0_13GridEvenShareISL_EET2_T4_$__internal_accurate_pow:
[----:B------:R-:W-:Y:S01]  /*84c0*/  ISETP.GT.U32.AND P3, PT, R7, 0xfffff, PT ;  /* 0x000fffff0700780c */ /* 0x000fe20003f64070 */
[----:B------:R-:W-:Y:S01]  /*84d0*/  IMAD.MOV.U32 R10, RZ, RZ, R2 ;  /* 0x000000ffff0a7224 */ /* 0x000fe200078e0002 */
[----:B------:R-:W-:Y:S01]  /*84e0*/  UMOV UR12, 0x7d2cafe2 ;  /* 0x7d2cafe2000c7882 */ /* 0x000fe20000000000 */
[----:B------:R-:W-:Y:S01]  /*84f0*/  IMAD.MOV.U32 R11, RZ, RZ, R7 ;  /* 0x000000ffff0b7224 */ /* 0x000fe200078e0007 */
[----:B------:R-:W-:Y:S01]  /*8500*/  UMOV UR13, 0x3eb0f5ff ;  /* 0x3eb0f5ff000d7882 */ /* 0x000fe20000000000 */
[----:B------:R-:W-:Y:S01]  /*8510*/  IMAD.MOV.U32 R38, RZ, RZ, 0x41ad3b5a ;  /* 0x41ad3b5aff267424 */ /* 0x000fe200078e00ff */
[----:B------:R-:W-:Y:S01]  /*8520*/  UMOV UR18, 0xfefa39ef ;  /* 0xfefa39ef00127882 */ /* 0x000fe20000000000 */
[----:B------:R-:W-:Y:S01]  /*8530*/  IMAD.MOV.U32 R39, RZ, RZ, 0x3ed0f5d2 ;  /* 0x3ed0f5d2ff277424 */ /* 0x000fe200078e00ff */
[----:B------:R-:W-:-:S05]  /*8540*/  UMOV UR19, 0x3fe62e42 ;  /* 0x3fe62e4200137882 */ /* 0x000fca0000000000 */
[----:B------:R-:W-:Y:S01]  /*8550*/  @!P3 DMUL R40, R10, 1.80143985094819840000e+16 ;  /* 0x435000000a28b828 */ /* 0x000fe20000000000 */
[----:B------:R-:W-:-:S09]  /*8560*/  IMAD.MOV.U32 R10, RZ, RZ, R7 ;  /* 0x000000ffff0a7224 */ /* 0x000fd200078e0007 */
[----:B------:R-:W-:Y:S02]  /*8570*/  @!P3 IMAD.MOV.U32 R10, RZ, RZ, R41 ;  /* 0x000000ffff0ab224 */ /* 0x000fe400078e0029 */
[----:B------:R-:W-:-:S03]  /*8580*/  @!P3 IMAD.MOV.U32 R2, RZ, RZ, R40 ;  /* 0x000000ffff02b224 */ /* 0x000fc600078e0028 */
[----:B------:R-:W-:Y:S01]  /*8590*/  LOP3.LUT R11, R10, 0x800fffff, RZ, 0xc0, !PT ;  /* 0x800fffff0a0b7812 */ /* 0x000fe200078ec0ff */
[----:B------:R-:W-:Y:S02]  /*85a0*/  IMAD.MOV.U32 R34, RZ, RZ, R2 ;  /* 0x000000ffff227224 */ /* 0x000fe400078e0002 */
[----:B------:R-:W-:Y:S01]  /*85b0*/  IMAD.MOV.U32 R10, RZ, RZ, RZ ;  /* 0x000000ffff0a7224 */ /* 0x000fe200078e00ff */
[----:B------:R-:W-:-:S04]  /*85c0*/  LOP3.LUT R11, R11, 0x3ff00000, RZ, 0xfc, !PT ;  /* 0x3ff000000b0b7812 */ /* 0x000fc800078efcff */
[----:B------:R-:W-:Y:S01]  /*85d0*/  ISETP.GE.U32.AND P4, PT, R11, 0x3ff6a09f, PT ;  /* 0x3ff6a09f0b00780c */ /* 0x000fe20003f86070 */
[----:B------:R-:W-:-:S12]  /*85e0*/  IMAD.MOV.U32 R35, RZ, RZ, R11 ;  /* 0x000000ffff237224 */ /* 0x000fd800078e000b */
[----:B------:R-:W-:-:S04]  /*85f0*/  @P4 VIADD R2, R35, 0xfff00000 ;  /* 0xfff0000023024836 */ /* 0x000fc80000000000 */
[----:B------:R-:W-:Y:S01]  /*8600*/  @P4 IMAD.MOV.U32 R35, RZ, RZ, R2 ;  /* 0x000000ffff234224 */ /* 0x000fe200078e0002 */
[----:B------:R-:W-:Y:S02]  /*8610*/  SHF.R.U32.HI R2, RZ, 0x14, R7 ;  /* 0x00000014ff027819 */ /* 0x000fe40000011607 */
[----:B------:R-:W-:-:S03]  /*8620*/  @!P3 LEA.HI R2, R41, 0xffffffca, RZ, 0xc ;  /* 0xffffffca2902b811 */ /* 0x000fc600078f60ff */
[C---:B------:R-:W-:Y:S02]  /*8630*/  DADD R42, R34.reuse, 1 ;  /* 0x3ff00000222a7429 */ /* 0x040fe40000000000 */
[----:B------:R-:W-:Y:S01]  /*8640*/  DADD R34, R34, -1 ;  /* 0xbff0000022227429 */ /* 0x000fe20000000000 */
[C---:B------:R-:W-:Y:S02]  /*8650*/  VIADD R7, R2.reuse, 0xfffffc01 ;  /* 0xfffffc0102077836 */ /* 0x040fe40000000000 */
[----:B------:R-:W-:Y:S01]  /*8660*/  @P4 VIADD R7, R2, 0xfffffc02 ;  /* 0xfffffc0202074836 */ /* 0x000fe20000000000 */
[----:B------:R-:W0:Y:S02]  /*8670*/  MUFU.RCP64H R11, R43 ;  /* 0x0000002b000b7308 */ /* 0x000e240000001800 */
[----:B0-----:R-:W-:-:S08]  /*8680*/  DFMA R32, -R42, R10, 1 ;  /* 0x3ff000002a20742b */ /* 0x001fd0000000010a */
[----:B------:R-:W-:-:S08]  /*8690*/  DFMA R32, R32, R32, R32 ;  /* 0x000000202020722b */ /* 0x000fd00000000020 */
[----:B------:R-:W-:-:S08]  /*86a0*/  DFMA R32, R10, R32, R10 ;  /* 0x000000200a20722b */ /* 0x000fd0000000000a */
[----:B------:R-:W-:-:S08]  /*86b0*/  DMUL R10, R34, R32 ;  /* 0x00000020220a7228 */ /* 0x000fd00000000000 */
[----:B------:R-:W-:-:S08]  /*86c0*/  DFMA R10, R34, R32, R10 ;  /* 0x00000020220a722b */ /* 0x000fd0000000000a */
[----:B------:R-:W-:Y:S02]  /*86d0*/  DMUL R36, R10, R10 ;  /* 0x0000000a0a247228 */ /* 0x000fe40000000000 */
[----:B------:R-:W-:-:S06]  /*86e0*/  DADD R42, R34, -R10 ;  /* 0x00000000222a7229 */ /* 0x000fcc000000080a */
        /* <DEDUP_REMOVED lines=52> */
[----:B------:R-:W-:Y:S01]  /*8a30*/  DADD R32, R32, R34 ;  /* 0x0000000020207229 */ /* 0x000fe20000000022 */
[----:B------:R-:W-:Y:S01]  /*8a40*/  LOP3.LUT R34, R7, 0x80000000, RZ, 0x3c, !PT ;  /* 0x8000000007227812 */ /* 0x000fe200078e3cff */
[----:B------:R-:W-:-:S06]  /*8a50*/  IMAD.MOV.U32 R35, RZ, RZ, 0x43300000 ;  /* 0x43300000ff237424 */ /* 0x000fcc00078e00ff */
[----:B------:R-:W-:Y:S02]  /*8a60*/  DADD R38, R36, R32 ;  /* 0x0000000024267229 */ /* 0x000fe40000000020 */
[----:B------:R-:W-:Y:S01]  /*8a70*/  DADD R34, R34, -UR12 ;  /* 0x8000000c22227e29 */ /* 0x000fe20008000000 */
[----:B------:R-:W-:Y:S01]  /*8a80*/  UMOV UR12, 0xfefa39ef ;  /* 0xfefa39ef000c7882 */ /* 0x000fe20000000000 */
[----:B------:R-:W-:-:S04]  /*8a90*/  UMOV UR13, 0x3fe62e42 ;  /* 0x3fe62e42000d7882 */ /* 0x000fc80000000000 */
[--C-:B------:R-:W-:Y:S02]  /*8aa0*/  DADD R40, R36, -R38.reuse ;  /* 0x0000000024287229 */ /* 0x100fe40000000826 */
[----:B------:R-:W-:Y:S01]  /*8ab0*/  DFMA R10, R34, UR12, R38 ;  /* 0x0000000c220a7c2b */ /* 0x000fe20008000026 */
[----:B------:R-:W-:Y:S01]  /*8ac0*/  UMOV UR12, 0x3b39803f ;  /* 0x3b39803f000c7882 */ /* 0x000fe20000000000 */
[----:B------:R-:W-:-:S04]  /*8ad0*/  UMOV UR13, 0x3c7abc9e ;  /* 0x3c7abc9e000d7882 */ /* 0x000fc80000000000 */
[----:B------:R-:W-:Y:S02]  /*8ae0*/  DADD R40, R32, R40 ;  /* 0x0000000020287229 */ /* 0x000fe40000000028 */
[----:B------:R-:W-:-:S08]  /*8af0*/  DFMA R36, R34, -UR18, R10 ;  /* 0x8000001222247c2b */ /* 0x000fd0000800000a */
[----:B------:R-:W-:-:S08]  /*8b00*/  DADD R36, -R38, R36 ;  /* 0x0000000026247229 */ /* 0x000fd00000000124 */
[----:B------:R-:W-:-:S08]  /*8b10*/  DADD R36, R40, -R36 ;  /* 0x0000000028247229 */ /* 0x000fd00000000824 */
        /* <DEDUP_REMOVED lines=13> */
[----:B------:R-:W-:Y:S01]  /*8bf0*/  IMAD.MOV.U32 R32, RZ, RZ, 0x652b82fe ;  /* 0x652b82feff207424 */ /* 0x000fe200078e00ff */
[----:B------:R-:W-:Y:S01]  /*8c00*/  UMOV UR13, 0x3c7abc9e ;  /* 0x3c7abc9e000d7882 */ /* 0x000fe20000000000 */
[----:B------:R-:W-:-:S04]  /*8c10*/  IMAD.MOV.U32 R33, RZ, RZ, 0x3ff71547 ;  /* 0x3ff71547ff217424 */ /* 0x000fc800078e00ff */
        /* <DEDUP_REMOVED lines=50> */
[----:B------:R-:W-:-:S03]  /*8f40*/  @!P3 IMAD R35, R7, 0x100000, R35 ;  /* 0x001000000723b824 */ /* 0x000fc600078e0223 */
[----:B------:R-:W-:Y:S01]  /*8f50*/  @!P3 LEA R33, R32, 0x3ff00000, 0x14 ;  /* 0x3ff000002021b811 */ /* 0x000fe200078ea0ff */
[----:B------:R-:W-:-:S06]  /*8f60*/  @!P3 IMAD.MOV.U32 R32, RZ, RZ, RZ ;  /* 0x000000ffff20b224 */ /* 0x000fcc00078e00ff */
[----:B------:R-:W-:-:S11]  /*8f70*/  @!P3 DMUL R38, R34, R32 ;  /* 0x000000202226b228 */ /* 0x000fd60000000000 */
.L_x_588:
[----:B------:R-:W-:Y:S02]  /*8f80*/  DFMA R10, R10, R38, R38 ;  /* 0x000000260a0a722b */ /* 0x000fe40000000026 */
[----:B------:R-:W-:-:S08]  /*8f90*/  DSETP.NEU.AND P3, PT, |R38|, +INF , PT ;  /* 0x7ff000002600742a */ /* 0x000fd00003f6d200 */
[----:B------:R-:W-:Y:S01]  /*8fa0*/  FSEL R2, R38, R10, !P3 ;  /* 0x0000000a26027208 */ /* 0x000fe20005800000 */
[----:B------:R-:W-:Y:S01]  /*8fb0*/  IMAD.MOV.U32 R10, RZ, RZ, R0 ;  /* 0x000000ffff0a7224 */ /* 0x000fe200078e0000 */
[----:B------:R-:W-:Y:S01]  /*8fc0*/  FSEL R39, R39, R11, !P3 ;  /* 0x0000000b27277208 */ /* 0x000fe20005800000 */
[----:B------:R-:W-:-:S04]  /*8fd0*/  IMAD.MOV.U32 R11, RZ, RZ, 0x0 ;  /* 0x00000000ff0b7424 */ /* 0x000fc800078e00ff */
[----:B------:R-:W-:Y:S05]  /*8fe0*/  RET.REL.NODEC R10 `(_ZN3cub18CUB_300001_SM_10006detail6reduce18DeviceReduceKernelINS2_10policy_hubIdjN4cuda3std3__44plusIdEEE10Policy1000EN6thrust24THRUST_300001_SM_1000_NS10device_ptrIKdEEjS9_d13power_functorEEvT0_PT3_T1_NS0_13GridEvenShareISL_EET2_T4_) ;  /* 0xffffff700a047950 */ /* 0x000fea0003c3ffff */
.L_x_589:
        /* <DEDUP_REMOVED lines=9> */
.L_x_781:


//--------------------- .text._ZN3cub18CUB_300001_SM_10006detail6reduce28DeviceReduceSingleTileKernelINS2_10policy_hubIdjN4cuda3std3__44plusIdEEE10Policy1000EN6thrust24THRUST_300001_SM_1000_NS10device_ptrIKdEEPdjS9_dd13power_functorEEvT0_T1_T2_T3_T4_T6_ --------------------------
	.section	.text._ZN3cub18CUB_300001_SM_10006detail6reduce28DeviceReduceSingleTileKernelINS2_10policy_hubIdjN4cuda3std3__44plusIdEEE10Policy1000EN6thrust24THRUST_300001_SM_1000_NS10device_ptrIKdEEPdjS9_dd13power_functorEEvT0_T1_T2_T3_T4_T6_,"ax",@progbits
	.align	128
        .global         _ZN3cub18CUB_300001_SM_10006detail6reduce28DeviceReduceSingleTileKernelINS2_10policy_hubIdjN4cuda3std3__44plusIdEEE10Policy1000EN6thrust24THRUST_300001_SM_1000_NS10device_ptrIKdEEPdjS9_dd13power_functorEEvT0_T1_T2_T3_T4_T6_
        .type           _ZN3cub18CUB_300001_SM_10006detail6reduce28DeviceReduceSingleTileKernelINS2_10policy_hubIdjN4cuda3std3__44plusIdEEE10Policy1000EN6thrust24THRUST_300001_SM_1000_NS10device_ptrIKdEEPdjS9_dd13power_functorEEvT0_T1_T2_T3_T4_T6_,@function
        .size           _ZN3cub18CUB_300001_SM_10006detail6reduce28DeviceReduceSingleTileKernelINS2_10policy_hubIdjN4cuda3std3__44plusIdEEE10Policy1000EN6thrust24THRUST_300001_SM_1000_NS10device_ptrIKdEEPdjS9_dd13power_functorEEvT0_T1_T2_T3_T4_T6_,(.L_x_782 - _ZN3cub18CUB_300001_SM_10006detail6reduce28DeviceReduceSingleTileKernelINS2_10policy_hubIdjN4cuda3std3__44plusIdEEE10Policy1000EN6thrust24THRUST_300001_SM_1000_NS10device_ptrIKdEEPdjS9_dd13power_functorEEvT0_T1_T2_T3_T4_T6_)
        .other          _ZN3cub18CUB_300001_SM_10006detail6reduce28DeviceReduceSingleTileKernelINS2_10policy_hubIdjN4cuda3std3__44plusIdEEE10Policy1000EN6thrust24THRUST_300001_SM_1000_NS10device_ptrIKdEEPdjS9_dd13power_functorEEvT0_T1_T2_T3_T4_T6_,@"STO_CUDA_ENTRY STV_DEFAULT"
_ZN3cub18CUB_300001_SM_10006detail6reduce28DeviceReduceSingleTileKernelINS2_10policy_hubIdjN4cuda3std3__44plusIdEEE10Policy1000EN6thrust24THRUST_300001_SM_1000_NS10device_ptrIKdEEPdjS9_dd13power_functorEEvT0_T1_T2_T3_T4_T6_:
.text._ZN3cub18CUB_300001_SM_10006detail6reduce28DeviceReduceSingleTileKernelINS2_10policy_hubIdjN4cuda3std3__44plusIdEEE10Policy1000EN6thrust24THRUST_300001_SM_1000_NS10device_ptrIKdEEPdjS9_dd13power_functorEEvT0_T1_T2_T3_T4_T6_:
[----:B------:R-:W-:Y:S01]  /*0000*/  LDC R1, c[0x0][0x37c] ;  /* 0x0000df00ff017b82 */ /* 0x000fe20000000800 */
[----:B------:R-:W0:Y:S01]  /*0010*/  LDCU UR6, c[0x0][0x390] ;  /* 0x00007200ff0677ac */ /* 0x000e220008000800 */
[----:B------:R-:W1:Y:S01]  /*0020*/  LDCU.64 UR10, c[0x0][0x358] ;  /* 0x00006b00ff0a77ac */ /* 0x000e620008000a00 */
[----:B0-----:R-:W-:-:S09]  /*0030*/  UISETP.NE.AND UP0, UPT, UR6, URZ, UPT ;  /* 0x000000ff0600728c */ /* 0x001fd2000bf05270 */
        /* <DEDUP_REMOVED lines=8> */
.L_x_590:
[----:B------:R-:W-:Y:S01]  /*00c0*/  UISETP.GT.U32.AND UP0, UPT, UR6, 0x13ff, UPT ;  /* 0x000013ff0600788c */ /* 0x000fe2000bf04070 */
[----:B------:R-:W-:Y:S01]  /*00d0*/  BSSY.RECONVERGENT B0, `(.L_x_591) ;  /* 0x000079f000007945 */ /* 0x000fe20003800200 */
[----:B------:R-:W0:Y:S07]  /*00e0*/  LDCU.64 UR4, c[0x0][0x3a0] ;  /* 0x00007400ff0477ac */ /* 0x000e2e0008000a00 */
        /* <DEDUP_REMOVED lines=30> */
[----:B------:R-:W-:-:S08]  /*02d0*/  MOV R0, 0x300 ;  /* 0x0000030000007802 */ /* 0x000fd00000000f00 */
[----:B------:R-:W-:-:S07]  /*02e0*/  IMAD.MOV.U32 R67, RZ, RZ, R43 ;  /* 0x000000ffff437224 */ /* 0x000fce00078e002b */
[----:B0-----:R-:W-:Y:S05]  /*02f0*/  CALL.REL.NOINC `($_ZN3cub18CUB_300001_SM_10006detail6reduce28DeviceReduceSingleTileKernelINS2_10policy_hubIdjN4cuda3std3__44plusIdEEE10Policy1000EN6thrust24THRUST_300001_SM_1000_NS10device_ptrIKdEEPdjS9_dd13power_functorEEvT0_T1_T2_T3_T4_T6_$__internal_accurate_pow) ;  /* 0x00000078000c7944 */ /* 0x001fea0003c00000 */
[----:B------:R-:W-:Y:S05]  /*0300*/  BSYNC.RECONVERGENT B3 ;  /* 0x0000000000037941 */ /* 0x000fea0003800200 */
.L_x_597:
        /* <DEDUP_REMOVED lines=13> */
.L_x_596:
[----:B0-----:R-:W-:Y:S05]  /*03e0*/  BSYNC.RECONVERGENT B2 ;  /* 0x0000000000027941 */ /* 0x001fea0003800200 */
.L_x_595:
        /* <DEDUP_REMOVED lines=19> */
.L_x_600:
        /* <DEDUP_REMOVED lines=12> */
.L_x_599:
[----:B------:R-:W-:Y:S05]  /*05e0*/  BSYNC.RECONVERGENT B2 ;  /* 0x0000000000027941 */ /* 0x000fea0003800200 */
.L_x_598:
[----:B------:R-:W-:Y:S01]  /*05f0*/  DSETP.NEU.AND P0, PT, R4, 1, PT ;  /* 0x3ff000000400742a */ /* 0x000fe20003f0d000 */
[----:B------:R-:W-:Y:S01]  /*0600*/  VIADD R3, R2, 0x280 ;  /* 0x0000028002037836 */ /* 0x000fe20000000000 */
[----:B------:R-:W-:-:S04]  /*0610*/  DSETP.NEU.AND P1, PT, R10, RZ, PT ;  /* 0x000000ff0a00722a */ /* 0x000fc80003f2d000 */
[----:B------:R-:W-:Y:S02]  /*0620*/  FSEL R14, R6, RZ, P0 ;  /* 0x000000ff060e7208 */ /* 0x000fe40000000000 */
[----:B------:R-:W-:Y:S02]  /*0630*/  FSEL R6, R7, 1.875, P0 ;  /* 0x3ff0000007067808 */ /* 0x000fe40000000000 */
[----:B------:R-:W-:Y:S02]  /*0640*/  FSEL R14, R14, RZ, P1 ;  /* 0x000000ff0e0e7208 */ /* 0x000fe40000800000 */
[----:B------:R-:W-:-:S07]  /*0650*/  FSEL R15, R6, 1.875, P1 ;  /* 0x3ff00000060f7808 */ /* 0x000fce0000800000 */
.L_x_594:
[----:B0-----:R-:W-:Y:S05]  /*0660*/  BSYNC.RECONVERGENT B1 ;  /* 0x0000000000017941 */ /* 0x001fea0003800200 */
.L_x_593:
        /* <DEDUP_REMOVED lines=8> */
[----:B------:R-:W-:Y:S01]  /*06f0*/  LOP3.LUT R6, RZ, R3, RZ, 0x33, !PT ;  /* 0x00000003ff067212 */ /* 0x000fe200078e33ff */
[----:B------:R-:W1:Y:S01]  /*0700*/  LDCU.64 UR6, c[0x0][0x3a0] ;  /* 0x00007400ff0677ac */ /* 0x000e620008000a00 */
[----:B------:R-:W-:Y:S03]  /*0710*/  BSSY.RECONVERGENT B2, `(.L_x_603) ;  /* 0x000005c000027945 */ /* 0x000fe60003800200 */
[----:B------:R-:W-:Y:S02]  /*0720*/  VIADD R6, R6, UR8 ;  /* 0x0000000806067c36 */ /* 0x000fe40008000000 */
        /* <DEDUP_REMOVED lines=8> */
[----:B------:R-:W-:-:S03]  /*07b0*/  IMAD.HI.U32 R0, R6, -0x33333333, RZ ;  /* 0xcccccccd06007827 */ /* 0x000fc600078e00ff */
[CC--:B------:R-:W-:Y:S01]  /*07c0*/  SHF.L.U32 R4, R8.reuse, R5.reuse, RZ ;  /* 0x0000000508047219 */ /* 0x0c0fe200000006ff */
[----:B------:R-:W-:Y:S01]  /*07d0*/  VIADD R10, R7, 0x80000000 ;  /* 0x80000000070a7836 */ /* 0x000fe20000000000 */
[----:B------:R-:W-:Y:S02]  /*07e0*/  SHF.R.U32.HI R0, RZ, 0x9, R0 ;  /* 0x00000009ff007819 */ /* 0x000fe40000011600 */
[----:B------:R-:W-:Y:S02]  /*07f0*/  SHF.L.U64.HI R5, R8, R5, R9 ;  /* 0x0000000508057219 */ /* 0x000fe40000010209 */
[----:B------:R-:W-:Y:S02]  /*0800*/  ISETP.NE.U32.AND P0, PT, R4, RZ, PT ;  /* 0x000000ff0400720c */ /* 0x000fe40003f05070 */
[----:B------:R-:W-:Y:S02]  /*0810*/  LOP3.LUT R0, R0, 0x1, RZ, 0xc0, !PT ;  /* 0x0000000100007812 */ /* 0x000fe400078ec0ff */
[----:B------:R-:W-:-:S02]  /*0820*/  ISETP.NE.AND.EX P0, PT, R5, -0x80000000, PT, P0 ;  /* 0x800000000500780c */ /* 0x000fc40003f05300 */
[----:B------:R-:W-:Y:S02]  /*0830*/  ISETP.NE.U32.AND P1, PT, R0, 0x1, PT ;  /* 0x000000010000780c */ /* 0x000fe40003f25070 */
[----:B------:R-:W-:-:S09]  /*0840*/  LOP3.LUT R8, R9, 0x7fffffff, RZ, 0xc0, !PT ;  /* 0x7fffffff09087812 */ /* 0x000fd200078ec0ff */
[----:B------:R-:W-:Y:S02]  /*0850*/  DSETP.NEU.AND P0, PT, |R22|, 0.5, !P0 ;  /* 0x3fe000001600742a */ /* 0x000fe4000470d200 */
[----:B01----:R-:W-:-:S12]  /*0860*/  @!P1 BRA `(.L_x_604) ;  /* 0x0000000400189947 */ /* 0x003fd80003800000 */
        /* <DEDUP_REMOVED lines=10> */
[----:B------:R-:W-:Y:S05]  /*0910*/  CALL.REL.NOINC `($_ZN3cub18CUB_300001_SM_10006detail6reduce28DeviceReduceSingleTileKernelINS2_10policy_hubIdjN4cuda3std3__44plusIdEEE10Policy1000EN6thrust24THRUST_300001_SM_1000_NS10device_ptrIKdEEPdjS9_dd13power_functorEEvT0_T1_T2_T3_T4_T6_$__internal_accurate_pow) ;  /* 0x0000007000847944 */ /* 0x000fea0003c00000 */
[----:B------:R-:W-:Y:S05]  /*0920*/  BSYNC.RECONVERGENT B4 ;  /* 0x0000000000047941 */ /* 0x000fea0003800200 */
.L_x_607:
        /* <DEDUP_REMOVED lines=16> */
.L_x_606:
[----:B------:R-:W-:Y:S01]  /*0a30*/  SEL R19, R17, RZ, P0 ;  /* 0x000000ff11137207 */ /* 0x000fe20000000000 */
[----:B------:R-:W-:Y:S01]  /*0a40*/  IMAD.MOV.U32 R18, RZ, RZ, RZ ;  /* 0x000000ffff127224 */ /* 0x000fe200078e00ff */
[----:B------:R-:W-:Y:S02]  /*0a50*/  PLOP3.LUT P1, PT, P0, PT, PT, 0x80, 0x8 ;  /* 0x000000000008781c */ /* 0x000fe4000072f070 */
[----:B------:R-:W-:-:S11]  /*0a60*/  @!P2 LOP3.LUT R19, R19, 0x7ff00000, RZ, 0xfc, !PT ;  /* 0x7ff000001313a812 */ /* 0x000fd600078efcff */
.L_x_608:
[----:B------:R-:W-:Y:S05]  /*0a70*/  BSYNC.RECONVERGENT B3 ;  /* 0x0000000000037941 */ /* 0x000fea0003800200 */
.L_x_605:
        /* <DEDUP_REMOVED lines=18> */
.L_x_612:
        /* <DEDUP_REMOVED lines=9> */
.L_x_611:
[----:B------:R-:W-:-:S11]  /*0c30*/  DADD R18, R16, R22 ;  /* 0x0000000010127229 */ /* 0x000fd60000000016 */
.L_x_610:
[----:B------:R-:W-:Y:S05]  /*0c40*/  BSYNC.RECONVERGENT B3 ;  /* 0x0000000000037941 */ /* 0x000fea0003800200 */
.L_x_609:
        /* <DEDUP_REMOVED lines=8> */
.L_x_604:
[----:B------:R-:W-:Y:S05]  /*0cd0*/  BSYNC.RECONVERGENT B2 ;  /* 0x0000000000027941 */ /* 0x000fea0003800200 */
.L_x_603:
[----:B------:R-:W-:-:S13]  /*0ce0*/  ISETP.GE.U32.AND P1, PT, R6, 0x280, PT ;  /* 0x000002800600780c */ /* 0x000fda0003f26070 */
[----:B------:R-:W-:Y:S05]  /*0cf0*/  @!P1 BRA `(.L_x_602) ;  /* 0x00000008001c9947 */ /* 0x000fea0003800000 */
[----:B------:R-:W0:Y:S08]  /*0d00*/  LDC.64 R18, c[0x0][0x380] ;  /* 0x0000e000ff127b82 */ /* 0x000e300000000a00 */
[----:B------:R-:W1:Y:S01]  /*0d10*/  LDC.64 R16, c[0x0][0x3a0] ;  /* 0x0000e800ff107b82 */ /* 0x000e620000000a00 */
[----:B0-----:R-:W-:-:S04]  /*0d20*/  IMAD.WIDE.U32 R18, R3, 0x8, R18 ;  /* 0x0000000803127825 */ /* 0x001fc800078e0012 */
[----:B------:R-:W-:Y:S02]  /*0d30*/  IMAD.MOV.U32 R22, RZ, RZ, R18 ;  /* 0x000000ffff167224 */ /* 0x000fe400078e0012 */
[----:B------:R-:W-:-:S07]  /*0d40*/  IMAD.MOV.U32 R23, RZ, RZ, R19 ;  /* 0x000000ffff177224 */ /* 0x000fce00078e0013 */
.L_x_624:
        /* <DEDUP_REMOVED lines=13> */
[----:B------:R-:W-:-:S07]  /*0e20*/  IMAD.MOV.U32 R67, RZ, RZ, R43 ;  /* 0x000000ffff437224 */ /* 0x000fce00078e002b */
[----:B-1----:R-:W-:Y:S05]  /*0e30*/  CALL.REL.NOINC `($_ZN3cub18CUB_300001_SM_10006detail6reduce28DeviceReduceSingleTileKernelINS2_10policy_hubIdjN4cuda3std3__44plusIdEEE10Policy1000EN6thrust24THRUST_300001_SM_1000_NS10device_ptrIKdEEPdjS9_dd13power_functorEEvT0_T1_T2_T3_T4_T6_$__internal_accurate_pow) ;  /* 0x0000006c003c7944 */ /* 0x002fea0003c00000 */
[----:B------:R-:W-:Y:S05]  /*0e40*/  BSYNC.RECONVERGENT B3 ;  /* 0x0000000000037941 */ /* 0x000fea0003800200 */
.L_x_615:
        /* <DEDUP_REMOVED lines=12> */
.L_x_614:
[----:B------:R-:W-:Y:S05]  /*0f10*/  BSYNC.RECONVERGENT B2 ;  /* 0x0000000000027941 */ /* 0x000fea0003800200 */
.L_x_613:
        /* <DEDUP_REMOVED lines=18> */
.L_x_618:
[----:B------:R-:W-:-:S14]  /*1040*/  DSETP.NEU.AND P2, PT, |R20|, +INF , PT ;  /* 0x7ff000001400742a */ /* 0x000fdc0003f4d200 */
[----:B------:R-:W-:Y:S01]  /*1050*/  @!P2 ISETP.NE.AND P3, PT, R8, 0x3fe00000, PT ;  /* 0x3fe000000800a80c */ /* 0x000fe20003f65270 */
[----:B------:R-:W-:-:S03]  /*1060*/  @!P2 IMAD.MOV.U32 R24, RZ, RZ, RZ ;  /* 0x000000ffff18a224 */ /* 0x000fc600078e00ff */
[-C--:B------:R-:W-:Y:S02]  /*1070*/  @!P2 SEL R0, R10, R7.reuse, P3 ;  /* 0x000000070a00a207 */ /* 0x080fe40001800000 */
[----:B------:R-:W-:Y:S02]  /*1080*/  @!P2 ISETP.GE.AND P3, PT, R21, RZ, PT ;  /* 0x000000ff1500a20c */ /* 0x000fe40003f66270 */
[----:B------:R-:W-:-:S04]  /*1090*/  @!P2 SEL R0, R0, R7, P1 ;  /* 0x000000070000a207 */ /* 0x000fc80000800000 */
[----:B------:R-:W-:-:S07]  /*10a0*/  @!P2 SEL R25, R0, R7, !P3 ;  /* 0x000000070019a207 */ /* 0x000fce0005800000 */
.L_x_617:
[----:B------:R-:W-:Y:S05]  /*10b0*/  BSYNC.RECONVERGENT B2 ;  /* 0x0000000000027941 */ /* 0x000fea0003800200 */
.L_x_616:
        /* <DEDUP_REMOVED lines=13> */
[----:B------:R-:W-:-:S07]  /*1190*/  IMAD.MOV.U32 R67, RZ, RZ, R43 ;  /* 0x000000ffff437224 */ /* 0x000fce00078e002b */
[----:B------:R-:W-:Y:S05]  /*11a0*/  CALL.REL.NOINC `($_ZN3cub18CUB_300001_SM_10006detail6reduce28DeviceReduceSingleTileKernelINS2_10policy_hubIdjN4cuda3std3__44plusIdEEE10Policy1000EN6thrust24THRUST_300001_SM_1000_NS10device_ptrIKdEEPdjS9_dd13power_functorEEvT0_T1_T2_T3_T4_T6_$__internal_accurate_pow) ;  /* 0x0000006800607944 */ /* 0x000fea0003c00000 */
[----:B------:R-:W-:Y:S05]  /*11b0*/  BSYNC.RECONVERGENT B2 ;  /* 0x0000000000027941 */ /* 0x000fea0003800200 */
.L_x_619:
        /* <DEDUP_REMOVED lines=37> */
.L_x_623:
        /* <DEDUP_REMOVED lines=8> */
.L_x_622:
[----:B------:R-:W-:-:S11]  /*1490*/  DADD R20, R18, R16 ;  /* 0x0000000012147229 */ /* 0x000fd60000000010 */
.L_x_621:
[----:B------:R-:W-:Y:S05]  /*14a0*/  BSYNC.RECONVERGENT B2 ;  /* 0x0000000000027941 */ /* 0x000fea0003800200 */
.L_x_620:
        /* <DEDUP_REMOVED lines=12> */
.L_x_602:
[----:B------:R-:W-:Y:S05]  /*1570*/  BSYNC.RECONVERGENT B1 ;  /* 0x0000000000017941 */ /* 0x000fea0003800200 */
.L_x_601:
[----:B------:R-:W0:Y:S02]  /*1580*/  LDC R0, c[0x0][0x390] ;  /* 0x0000e400ff007b82 */ /* 0x000e240000000800 */
[----:B0-----:R-:W-:-:S13]  /*1590*/  ISETP.GE.AND P0, PT, R0, 0x280, PT ;  /* 0x000002800000780c */ /* 0x001fda0003f06270 */
        /* <DEDUP_REMOVED lines=46> */
[----:B0-----:R-:W0:Y:S04]  /*1880*/  LDS.128 R8, [UR4+0x20] ;  /* 0x00002004ff087984 */ /* 0x001e280008000c00 */
[----:B------:R-:W1:Y:S04]  /*1890*/  LDS.128 R12, [UR4+0x30] ;  /* 0x00003004ff0c7984 */ /* 0x000e680008000c00 */
[----:B------:R-:W2:Y:S04]  /*18a0*/  LDS.128 R16, [UR4+0x40] ;  /* 0x00004004ff107984 */ /* 0x000ea80008000c00 */
[----:B------:R-:W-:Y:S01]  /*18b0*/  LDS.64 R2, [UR4+0xb0] ;  /* 0x0000b004ff027984 */ /* 0x000fe20008000a00 */
[----:B0-----:R-:W-:-:S03]  /*18c0*/  DADD R8, R4, R8 ;  /* 0x0000000004087229 */ /* 0x001fc60000000008 */
[----:B------:R-:W0:Y:S05]  /*18d0*/  LDS.128 R4, [UR4+0x50] ;  /* 0x00005004ff047984 */ /* 0x000e2a0008000c00 */
[----:B------:R-:W-:-:S08]  /*18e0*/  DADD R8, R8, R10 ;  /* 0x0000000008087229 */ /* 0x000fd0000000000a */
[----:B-1----:R-:W-:-:S08]  /*18f0*/  DADD R8, R8, R12 ;  /* 0x0000000008087229 */ /* 0x002fd0000000000c */
[----:B------:R-:W-:Y:S01]  /*1900*/  DADD R8, R8, R14 ;  /* 0x0000000008087229 */ /* 0x000fe2000000000e */
[----:B------:R-:W1:Y:S07]  /*1910*/  LDS.128 R12, [UR4+0x60] ;  /* 0x00006004ff0c7984 */ /* 0x000e6e0008000c00 */
[----:B--2---:R-:W-:-:S08]  /*1920*/  DADD R8, R8, R16 ;  /* 0x0000000008087229 */ /* 0x004fd00000000010 */
[----:B------:R-:W-:Y:S01]  /*1930*/  DADD R8, R8, R18 ;  /* 0x0000000008087229 */ /* 0x000fe20000000012 */
[----:B------:R-:W2:Y:S07]  /*1940*/  LDS.128 R16, [UR4+0x70] ;  /* 0x00007004ff107984 */ /* 0x000eae0008000c00 */
[----:B0-----:R-:W-:Y:S02]  /*1950*/  DADD R4, R8, R4 ;  /* 0x0000000008047229 */ /* 0x001fe40000000004 */
[----:B------:R-:W0:Y:S06]  /*1960*/  LDS.128 R8, [UR4+0x80] ;  /* 0x00008004ff087984 */ /* 0x000e2c0008000c00 */
[----:B------:R-:W-:-:S08]  /*1970*/  DADD R4, R4, R6 ;  /* 0x0000000004047229 */ /* 0x000fd00000000006 */
[----:B-1----:R-:W-:-:S08]  /*1980*/  DADD R4, R4, R12 ;  /* 0x0000000004047229 */ /* 0x002fd0000000000c */
[----:B------:R-:W-:Y:S01]  /*1990*/  DADD R4, R4, R14 ;  /* 0x0000000004047229 */ /* 0x000fe2000000000e */
[----:B------:R-:W1:Y:S07]  /*19a0*/  LDS.128 R12, [UR4+0x90] ;  /* 0x00009004ff0c7984 */ /* 0x000e6e0008000c00 */
[----:B--2---:R-:W-:-:S08]  /*19b0*/  DADD R4, R4, R16 ;  /* 0x0000000004047229 */ /* 0x004fd00000000010 */
[----:B------:R-:W-:Y:S01]  /*19c0*/  DADD R4, R4, R18 ;  /* 0x0000000004047229 */ /* 0x000fe20000000012 */
[----:B------:R-:W2:Y:S07]  /*19d0*/  LDS.128 R16, [UR4+0xa0] ;  /* 0x0000a004ff107984 */ /* 0x000eae0008000c00 */
[----:B0-----:R-:W-:-:S08]  /*19e0*/  DADD R4, R4, R8 ;  /* 0x0000000004047229 */ /* 0x001fd00000000008 */
[----:B------:R-:W-:-:S08]  /*19f0*/  DADD R4, R4, R10 ;  /* 0x0000000004047229 */ /* 0x000fd0000000000a */
[----:B-1----:R-:W-:-:S08]  /*1a00*/  DADD R4, R4, R12 ;  /* 0x0000000004047229 */ /* 0x002fd0000000000c */
[----:B------:R-:W-:-:S08]  /*1a10*/  DADD R4, R4, R14 ;  /* 0x0000000004047229 */ /* 0x000fd0000000000e */
[----:B--2---:R-:W-:-:S08]  /*1a20*/  DADD R4, R4, R16 ;  /* 0x0000000004047229 */ /* 0x004fd00000000010 */
[----:B------:R-:W-:-:S08]  /*1a30*/  DADD R4, R4, R18 ;  /* 0x0000000004047229 */ /* 0x000fd00000000012 */
[----:B------:R-:W-:Y:S01]  /*1a40*/  DADD R4, R4, R2 ;  /* 0x0000000004047229 */ /* 0x000fe20000000002 */
[----:B------:R-:W-:Y:S10]  /*1a50*/  BRA `(.L_x_626) ;  /* 0x0000006000187947 */ /* 0x000ff40003800000 */
.L_x_625:
        /* <DEDUP_REMOVED lines=11> */
[C---:B------:R-:W-:Y:S01]  /*1b10*/  ISETP.NE.AND P1, PT, R12.reuse, RZ, PT ;  /* 0x000000ff0c00720c */ /* 0x040fe20003f25270 */
[----:B------:R-:W-:-:S12]  /*1b20*/  VIADD R10, R12, 0x4 ;  /* 0x000000040c0a7836 */ /* 0x000fd80000000000 */
[----:B------:R-:W0:Y:S01]  /*1b30*/  @!P1 S2R R11, SR_CgaCtaId ;  /* 0x00000000000b9919 */ /* 0x000e220000008800 */
[----:B-1----:R-:W-:-:S10]  /*1b40*/  DADD R4, R4, R14 ;  /* 0x0000000004047229 */ /* 0x002fd4000000000e */
[----:B------:R-:W-:Y:S02]  /*1b50*/  FSEL R6, R4, R14, !P0 ;  /* 0x0000000e04067208 */ /* 0x000fe40004000000 */
[----:B------:R-:W-:Y:S02]  /*1b60*/  FSEL R7, R5, R15, !P0 ;  /* 0x0000000f05077208 */ /* 0x000fe40004000000 */
[----:B------:R-:W-:Y:S01]  /*1b70*/  ISETP.GT.AND P0, PT, R8, R3, PT ;  /* 0x000000030800720c */ /* 0x000fe20003f04270 */
[----:B------:R-:W-:Y:S04]  /*1b80*/  SHFL.DOWN PT, R4, R6, 0x2, R3 ;  /* 0x0840000006047989 */ /* 0x000fe800000e0003 */
[----:B------:R-:W1:Y:S02]  /*1b90*/  SHFL.DOWN PT, R5, R7, 0x2, R3 ;  /* 0x0840000007057989 */ /* 0x000e6400000e0003 */
[----:B-1----:R-:W-:-:S10]  /*1ba0*/  DADD R4, R4, R6 ;  /* 0x0000000004047229 */ /* 0x002fd40000000006 */
[----:B------:R-:W-:Y:S02]  /*1bb0*/  FSEL R8, R6, R4, P0 ;  /* 0x0000000406087208 */ /* 0x000fe40000000000 */
[----:B------:R-:W-:Y:S02]  /*1bc0*/  FSEL R9, R7, R5, P0 ;  /* 0x0000000507097208 */ /* 0x000fe40000000000 */
[----:B------:R-:W-:Y:S01]  /*1bd0*/  ISETP.GT.AND P0, PT, R10, R3, PT ;  /* 0x000000030a00720c */ /* 0x000fe20003f04270 */
[----:B------:R-:W-:Y:S01]  /*1be0*/  SHFL.DOWN PT, R4, R8, 0x4, R3 ;  /* 0x0880000008047989 */ /* 0x000fe200000e0003 */
[----:B------:R-:W-:-:S03]  /*1bf0*/  @!P1 MOV R10, 0x400 ;  /* 0x00000400000a9802 */ /* 0x000fc60000000f00 */
[----:B------:R-:W1:Y:S01]  /*1c00*/  SHFL.DOWN PT, R5, R9, 0x4, R3 ;  /* 0x0880000009057989 */ /* 0x000e6200000e0003 */
[----:B0-----:R-:W-:Y:S01]  /*1c10*/  @!P1 LEA R10, R11, R10, 0x18 ;  /* 0x0000000a0b0a9211 */ /* 0x001fe200078ec0ff */
[----:B-1----:R-:W-:-:S10]  /*1c20*/  DADD R4, R4, R8 ;  /* 0x0000000004047229 */ /* 0x002fd40000000008 */
[----:B------:R-:W-:Y:S01]  /*1c30*/  FSEL R6, R8, R4, P0 ;  /* 0x0000000408067208 */ /* 0x000fe20000000000 */
[----:B------:R-:W-:Y:S01]  /*1c40*/  VIADD R8, R12, 0x8 ;  /* 0x000000080c087836 */ /* 0x000fe20000000000 */
[----:B------:R-:W-:-:S03]  /*1c50*/  FSEL R7, R9, R5, P0 ;  /* 0x0000000509077208 */ /* 0x000fc60000000000 */
[----:B------:R-:W-:Y:S01]  /*1c60*/  SHFL.DOWN PT, R4, R6, 0x8, R3 ;  /* 0x0900000006047989 */ /* 0x000fe200000e0003 */
[----:B------:R-:W-:-:S03]  /*1c70*/  ISETP.GT.AND P0, PT, R8, R3, PT ;  /* 0x000000030800720c */ /* 0x000fc60003f04270 */
[----:B------:R-:W0:Y:S02]  /*1c80*/  SHFL.DOWN PT, R5, R7, 0x8, R3 ;  /* 0x0900000007057989 */ /* 0x000e2400000e0003 */
[----:B0-----:R-:W-:-:S10]  /*1c90*/  DADD R4, R4, R6 ;  /* 0x0000000004047229 */ /* 0x001fd40000000006 */
[----:B------:R-:W-:Y:S01]  /*1ca0*/  FSEL R8, R6, R4, P0 ;  /* 0x0000000406087208 */ /* 0x000fe20000000000 */
[----:B------:R-:W-:Y:S01]  /*1cb0*/  VIADD R6, R12, 0x10 ;  /* 0x000000100c067836 */ /* 0x000fe20000000000 */
[----:B------:R-:W-:Y:S02]  /*1cc0*/  FSEL R9, R7, R5, P0 ;  /* 0x0000000507097208 */ /* 0x000fe40000000000 */
[----:B------:R-:W-:Y:S01]  /*1cd0*/  @!P1 SHF.R.U32.HI R7, RZ, 0x2, R2 ;  /* 0x00000002ff079819 */ /* 0x000fe20000011602 */
[----:B------:R-:W-:Y:S01]  /*1ce0*/  SHFL.DOWN PT, R4, R8, 0x10, R3 ;  /* 0x0a00000008047989 */ /* 0x000fe200000e0003 */
[----:B------:R-:W-:Y:S02]  /*1cf0*/  ISETP.GT.AND P0, PT, R6, R3, PT ;  /* 0x000000030600720c */ /* 0x000fe40003f04270 */
[----:B------:R-:W-:Y:S01]  /*1d00*/  @!P1 LOP3.LUT R7, R7, 0xf8, RZ, 0xc0, !PT ;  /* 0x000000f807079812 */ /* 0x000fe200078ec0ff */
        /* <DEDUP_REMOVED lines=14> */
[----:B------:R-:W2:Y:S01]  /*1df0*/  LDS.128 R12, [UR4+0x30] ;  /* 0x00003004ff0c7984 */ /* 0x000ea20008000c00 */
[----:B0-----:R-:W-:-:S10]  /*1e00*/  DADD R8, R4, R8 ;  /* 0x0000000004087229 */ /* 0x001fd40000000008 */
[----:B------:R-:W-:Y:S02]  /*1e10*/  FSEL R2, R8, R4, P1 ;  /* 0x0000000408027208 */ /* 0x000fe40000800000 */
[----:B------:R-:W-:Y:S02]  /*1e20*/  FSEL R3, R9, R5, P1 ;  /* 0x0000000509037208 */ /* 0x000fe40000800000 */
[----:B------:R-:W-:Y:S01]  /*1e30*/  ISETP.GT.AND P1, PT, R0, 0x40, PT ;  /* 0x000000400000780c */ /* 0x000fe20003f24270 */
[----:B-1----:R-:W0:Y:S03]  /*1e40*/  LDS.128 R4, [UR4+0x40] ;  /* 0x00004004ff047984 */ /* 0x002e260008000c00 */
[----:B------:R-:W-:-:S10]  /*1e50*/  DADD R10, R2, R10 ;  /* 0x00000000020a7229 */ /* 0x000fd4000000000a */
[----:B------:R-:W-:Y:S02]  /*1e60*/  FSEL R2, R10, R2, P1 ;  /* 0x000000020a027208 */ /* 0x000fe40000800000 */
[----:B------:R-:W-:Y:S02]  /*1e70*/  FSEL R3, R11, R3, P1 ;  /* 0x000000030b037208 */ /* 0x000fe40000800000 */
[----:B------:R-:W-:Y:S01]  /*1e80*/  ISETP.GT.AND P1, PT, R0, 0x60, PT ;  /* 0x000000600000780c */ /* 0x000fe20003f24270 */
[----:B------:R-:W1:Y:S03]  /*1e90*/  LDS.128 R8, [UR4+0x50] ;  /* 0x00005004ff087984 */ /* 0x000e660008000c00 */
[----:B--2---:R-:W-:-:S10]  /*1ea0*/  DADD R12, R12, R2 ;  /* 0x000000000c0c7229 */ /* 0x004fd40000000002 */
[----:B------:R-:W-:Y:S02]  /*1eb0*/  FSEL R2, R12, R2, P1 ;  /* 0x000000020c027208 */ /* 0x000fe40000800000 */
[----:B------:R-:W-:Y:S02]  /*1ec0*/  FSEL R3, R13, R3, P1 ;  /* 0x000000030d037208 */ /* 0x000fe40000800000 */
[----:B------:R-:W-:-:S04]  /*1ed0*/  ISETP.GT.AND P1, PT, R0, 0x80, PT ;  /* 0x000000800000780c */ /* 0x000fc80003f24270 */
[----:B------:R-:W-:-:S10]  /*1ee0*/  DADD R14, R2, R14 ;  /* 0x00000000020e7229 */ /* 0x000fd4000000000e */
[----:B------:R-:W-:Y:S02]  /*1ef0*/  FSEL R2, R14, R2, P1 ;  /* 0x000000020e027208 */ /* 0x000fe40000800000 */
[----:B------:R-:W-:Y:S02]  /*1f00*/  FSEL R3, R15, R3, P1 ;  /* 0x000000030f037208 */ /* 0x000fe40000800000 */
[----:B------:R-:W-:-:S04]  /*1f10*/  ISETP.GT.AND P1, PT, R0, 0xa0, PT ;  /* 0x000000a00000780c */ /* 0x000fc80003f24270 */
        /* <DEDUP_REMOVED lines=66> */
.L_x_592:
        /* <DEDUP_REMOVED lines=27> */
[----:B------:R-:W-:-:S08]  /*24f0*/  MOV R0, 0x2520 ;  /* 0x0000252000007802 */ /* 0x000fd00000000f00 */
[----:B------:R-:W-:-:S07]  /*2500*/  IMAD.MOV.U32 R67, RZ, RZ, R43 ;  /* 0x000000ffff437224 */ /* 0x000fce00078e002b */
[----:B0-----:R-:W-:Y:S05]  /*2510*/  CALL.REL.NOINC `($_ZN3cub18CUB_300001_SM_10006detail6reduce28DeviceReduceSingleTileKernelINS2_10policy_hubIdjN4cuda3std3__44plusIdEEE10Policy1000EN6thrust24THRUST_300001_SM_1000_NS10device_ptrIKdEEPdjS9_dd13power_functorEEvT0_T1_T2_T3_T4_T6_$__internal_accurate_pow) ;  /* 0x0000005400847944 */ /* 0x001fea0003c00000 */
[----:B------:R-:W-:Y:S05]  /*2520*/  BSYNC.RECONVERGENT B2 ;  /* 0x0000000000027941 */ /* 0x000fea0003800200 */
.L_x_629:
        /* <DEDUP_REMOVED lines=13> */
.L_x_628:
[----:B0-----:R-:W-:Y:S05]  /*2600*/  BSYNC.RECONVERGENT B1 ;  /* 0x0000000000017941 */ /* 0x001fea0003800200 */
.L_x_627:
        /* <DEDUP_REMOVED lines=30> */
.L_x_631:
[----:B------:R-:W-:Y:S05]  /*27f0*/  BSYNC.RECONVERGENT B1 ;  /* 0x0000000000017941 */ /* 0x000fea0003800200 */
.L_x_630:
        /* <DEDUP_REMOVED lines=10> */
.L_x_634:
        /* <DEDUP_REMOVED lines=16> */
.L_x_633:
[----:B------:R-:W-:Y:S01]  /*29a0*/  SEL R29, R31, RZ, P1 ;  /* 0x000000ff1f1d7207 */ /* 0x000fe20000800000 */
[----:B------:R-:W-:Y:S01]  /*29b0*/  IMAD.MOV.U32 R28, RZ, RZ, RZ ;  /* 0x000000ffff1c7224 */ /* 0x000fe200078e00ff */
[----:B------:R-:W-:Y:S02]  /*29c0*/  PLOP3.LUT P0, PT, P1, PT, PT, 0x80, 0x8 ;  /* 0x000000000008781c */ /* 0x000fe40000f0f070 */
[----:B------:R-:W-:-:S11]  /*29d0*/  @!P3 LOP3.LUT R29, R29, 0x7ff00000, RZ, 0xfc, !PT ;  /* 0x7ff000001d1db812 */ /* 0x000fd600078efcff */
.L_x_635:
[----:B------:R-:W-:Y:S05]  /*29e0*/  BSYNC.RECONVERGENT B1 ;  /* 0x0000000000017941 */ /* 0x000fea0003800200 */
.L_x_632:
        /* <DEDUP_REMOVED lines=18> */
.L_x_639:
        /* <DEDUP_REMOVED lines=9> */
.L_x_638:
[----:B------:R-:W-:-:S11]  /*2ba0*/  DADD R28, R30, R42 ;  /* 0x000000001e1c7229 */ /* 0x000fd6000000002a */
.L_x_637:
[----:B------:R-:W-:Y:S05]  /*2bb0*/  BSYNC.RECONVERGENT B1 ;  /* 0x0000000000017941 */ /* 0x000fea0003800200 */
.L_x_636:
        /* <DEDUP_REMOVED lines=10> */
.L_x_642:
        /* <DEDUP_REMOVED lines=16> */
.L_x_641:
[----:B------:R-:W0:Y:S01]  /*2d60*/  LDCU UR6, c[0x0][0x3a4] ;  /* 0x00007480ff0677ac */ /* 0x000e220008000800 */
[----:B------:R-:W-:Y:S01]  /*2d70*/  SEL R25, R27, RZ, P1 ;  /* 0x000000ff1b197207 */ /* 0x000fe20000800000 */
[----:B------:R-:W-:Y:S01]  /*2d80*/  IMAD.MOV.U32 R24, RZ, RZ, RZ ;  /* 0x000000ffff187224 */ /* 0x000fe200078e00ff */
[----:B------:R-:W-:Y:S02]  /*2d90*/  PLOP3.LUT P0, PT, P1, PT, PT, 0x80, 0x8 ;  /* 0x000000000008781c */ /* 0x000fe40000f0f070 */
[----:B0-----:R-:W-:-:S13]  /*2da0*/  ISETP.LE.AND P2, PT, RZ, UR6, PT ;  /* 0x00000006ff007c0c */ /* 0x001fda000bf43270 */
[----:B------:R-:W-:-:S07]  /*2db0*/  @!P2 LOP3.LUT R25, R25, 0x7ff00000, RZ, 0xfc, !PT ;  /* 0x7ff000001919a812 */ /* 0x000fce00078efcff */
.L_x_643:
[----:B------:R-:W-:Y:S05]  /*2dc0*/  BSYNC.RECONVERGENT B1 ;  /* 0x0000000000017941 */ /* 0x000fea0003800200 */
.L_x_640:
        /* <DEDUP_REMOVED lines=18> */
.L_x_647:
        /* <DEDUP_REMOVED lines=9> */
.L_x_646:
[----:B------:R-:W-:-:S11]  /*2f80*/  DADD R24, R26, R42 ;  /* 0x000000001a187229 */ /* 0x000fd6000000002a */
.L_x_645:
[----:B------:R-:W-:Y:S05]  /*2f90*/  BSYNC.RECONVERGENT B1 ;  /* 0x0000000000017941 */ /* 0x000fea0003800200 */
.L_x_644:
        /* <DEDUP_REMOVED lines=10> */
.L_x_650:
        /* <DEDUP_REMOVED lines=16> */
.L_x_649:
[----:B------:R-:W0:Y:S01]  /*3140*/  LDCU UR6, c[0x0][0x3a4] ;  /* 0x00007480ff0677ac */ /* 0x000e220008000800 */
[----:B------:R-:W-:Y:S01]  /*3150*/  SEL R21, R23, RZ, P1 ;  /* 0x000000ff17157207 */ /* 0x000fe20000800000 */
[----:B------:R-:W-:Y:S01]  /*3160*/  IMAD.MOV.U32 R20, RZ, RZ, RZ ;  /* 0x000000ffff147224 */ /* 0x000fe200078e00ff */
[----:B------:R-:W-:Y:S02]  /*3170*/  PLOP3.LUT P0, PT, P1, PT, PT, 0x80, 0x8 ;  /* 0x000000000008781c */ /* 0x000fe40000f0f070 */
[----:B0-----:R-:W-:-:S13]  /*3180*/  ISETP.LE.AND P2, PT, RZ, UR6, PT ;  /* 0x00000006ff007c0c */ /* 0x001fda000bf43270 */
[----:B------:R-:W-:-:S07]  /*3190*/  @!P2 LOP3.LUT R21, R21, 0x7ff00000, RZ, 0xfc, !PT ;  /* 0x7ff000001515a812 */ /* 0x000fce00078efcff */
.L_x_651:
[----:B------:R-:W-:Y:S05]  /*31a0*/  BSYNC.RECONVERGENT B1 ;  /* 0x0000000000017941 */ /* 0x000fea0003800200 */
.L_x_648:
        /* <DEDUP_REMOVED lines=18> */
.L_x_655:
        /* <DEDUP_REMOVED lines=9> */
.L_x_654:
[----:B------:R-:W-:-:S11]  /*3360*/  DADD R20, R22, R42 ;  /* 0x0000000016147229 */ /* 0x000fd6000000002a */
.L_x_653:
[----:B------:R-:W-:Y:S05]  /*3370*/  BSYNC.RECONVERGENT B1 ;  /* 0x0000000000017941 */ /* 0x000fea0003800200 */
.L_x_652:
        /* <DEDUP_REMOVED lines=10> */
.L_x_658:
        /* <DEDUP_REMOVED lines=16> */
.L_x_657:
[----:B------:R-:W0:Y:S01]  /*3520*/  LDCU UR6, c[0x0][0x3a4] ;  /* 0x00007480ff0677ac */ /* 0x000e220008000800 */
[----:B------:R-:W-:Y:S01]  /*3530*/  SEL R17, R19, RZ, P1 ;  /* 0x000000ff13117207 */ /* 0x000fe20000800000 */
[----:B------:R-:W-:Y:S01]  /*3540*/  IMAD.MOV.U32 R16, RZ, RZ, RZ ;  /* 0x000000ffff107224 */ /* 0x000fe200078e00ff */
[----:B------:R-:W-:Y:S02]  /*3550*/  PLOP3.LUT P0, PT, P1, PT, PT, 0x80, 0x8 ;  /* 0x000000000008781c */ /* 0x000fe40000f0f070 */
[----:B0-----:R-:W-:-:S13]  /*3560*/  ISETP.LE.AND P2, PT, RZ, UR6, PT ;  /* 0x00000006ff007c0c */ /* 0x001fda000bf43270 */
[----:B------:R-:W-:-:S07]  /*3570*/  @!P2 LOP3.LUT R17, R17, 0x7ff00000, RZ, 0xfc, !PT ;  /* 0x7ff000001111a812 */ /* 0x000fce00078efcff */
.L_x_659:
[----:B------:R-:W-:Y:S05]  /*3580*/  BSYNC.RECONVERGENT B1 ;  /* 0x0000000000017941 */ /* 0x000fea0003800200 */
.L_x_656:
        /* <DEDUP_REMOVED lines=18> */
.L_x_663:
        /* <DEDUP_REMOVED lines=9> */
.L_x_662:
[----:B------:R-:W-:-:S11]  /*3740*/  DADD R16, R18, R42 ;  /* 0x0000000012107229 */ /* 0x000fd6000000002a */
.L_x_661:
[----:B------:R-:W-:Y:S05]  /*3750*/  BSYNC.RECONVERGENT B1 ;  /* 0x0000000000017941 */ /* 0x000fea0003800200 */
.L_x_660:
        /* <DEDUP_REMOVED lines=10> */
.L_x_666:
        /* <DEDUP_REMOVED lines=16> */
.L_x_665:
[----:B------:R-:W0:Y:S01]  /*3900*/  LDCU UR6, c[0x0][0x3a4] ;  /* 0x00007480ff0677ac */ /* 0x000e220008000800 */
[----:B------:R-:W-:Y:S01]  /*3910*/  SEL R13, R15, RZ, P1 ;  /* 0x000000ff0f0d7207 */ /* 0x000fe20000800000 */
[----:B------:R-:W-:Y:S01]  /*3920*/  IMAD.MOV.U32 R12, RZ, RZ, RZ ;  /* 0x000000ffff0c7224 */ /* 0x000fe200078e00ff */
[----:B------:R-:W-:Y:S02]  /*3930*/  PLOP3.LUT P0, PT, P1, PT, PT, 0x80, 0x8 ;  /* 0x000000000008781c */ /* 0x000fe40000f0f070 */
[----:B0-----:R-:W-:-:S13]  /*3940*/  ISETP.LE.AND P2, PT, RZ, UR6, PT ;  /* 0x00000006ff007c0c */ /* 0x001fda000bf43270 */
[----:B------:R-:W-:-:S07]  /*3950*/  @!P2 LOP3.LUT R13, R13, 0x7ff00000, RZ, 0xfc, !PT ;  /* 0x7ff000000d0da812 */ /* 0x000fce00078efcff */
.L_x_667:
[----:B------:R-:W-:Y:S05]  /*3960*/  BSYNC.RECONVERGENT B1 ;  /* 0x0000000000017941 */ /* 0x000fea0003800200 */
.L_x_664:
        /* <DEDUP_REMOVED lines=18> */
.L_x_671:
        /* <DEDUP_REMOVED lines=9> */
.L_x_670:
[----:B------:R-:W-:-:S11]  /*3b20*/  DADD R12, R14, R42 ;  /* 0x000000000e0c7229 */ /* 0x000fd6000000002a */
.L_x_669:
[----:B------:R-:W-:Y:S05]  /*3b30*/  BSYNC.RECONVERGENT B1 ;  /* 0x0000000000017941 */ /* 0x000fea0003800200 */
.L_x_668:
        /* <DEDUP_REMOVED lines=10> */
.L_x_674:
        /* <DEDUP_REMOVED lines=16> */
.L_x_673:
[----:B------:R-:W0:Y:S01]  /*3ce0*/  LDCU UR6, c[0x0][0x3a4] ;  /* 0x00007480ff0677ac */ /* 0x000e220008000800 */
[----:B------:R-:W-:Y:S01]  /*3cf0*/  SEL R9, R11, RZ, P1 ;  /* 0x000000ff0b097207 */ /* 0x000fe20000800000 */
[----:B------:R-:W-:Y:S01]  /*3d00*/  IMAD.MOV.U32 R8, RZ, RZ, RZ ;  /* 0x000000ffff087224 */ /* 0x000fe200078e00ff */
[----:B------:R-:W-:Y:S02]  /*3d10*/  PLOP3.LUT P0, PT, P1, PT, PT, 0x80, 0x8 ;  /* 0x000000000008781c */ /* 0x000fe40000f0f070 */
[----:B0-----:R-:W-:-:S13]  /*3d20*/  ISETP.LE.AND P2, PT, RZ, UR6, PT ;  /* 0x00000006ff007c0c */ /* 0x001fda000bf43270 */
[----:B------:R-:W-:-:S07]  /*3d30*/  @!P2 LOP3.LUT R9, R9, 0x7ff00000, RZ, 0xfc, !PT ;  /* 0x7ff000000909a812 */ /* 0x000fce00078efcff */
.L_x_675:
[----:B------:R-:W-:Y:S05]  /*3d40*/  BSYNC.RECONVERGENT B1 ;  /* 0x0000000000017941 */ /* 0x000fea0003800200 */
.L_x_672:
        /* <DEDUP_REMOVED lines=18> */
.L_x_679:
        /* <DEDUP_REMOVED lines=9> */
.L_x_678:
[----:B------:R-:W-:-:S11]  /*3f00*/  DADD R8, R10, R42 ;  /* 0x000000000a087229 */ /* 0x000fd6000000002a */
.L_x_677:
[----:B------:R-:W-:Y:S05]  /*3f10*/  BSYNC.RECONVERGENT B1 ;  /* 0x0000000000017941 */ /* 0x000fea0003800200 */
.L_x_676:
        /* <DEDUP_REMOVED lines=10> */
.L_x_682:
        /* <DEDUP_REMOVED lines=16> */
.L_x_681:
[----:B------:R-:W0:Y:S01]  /*40c0*/  LDCU UR6, c[0x0][0x3a4] ;  /* 0x00007480ff0677ac */ /* 0x000e220008000800 */
[----:B------:R-:W-:Y:S01]  /*40d0*/  SEL R37, R7, RZ, P1 ;  /* 0x000000ff07257207 */ /* 0x000fe20000800000 */
[----:B------:R-:W-:Y:S01]  /*40e0*/  IMAD.MOV.U32 R36, RZ, RZ, RZ ;  /* 0x000000ffff247224 */ /* 0x000fe200078e00ff */
[----:B------:R-:W-:Y:S02]  /*40f0*/  PLOP3.LUT P0, PT, P1, PT, PT, 0x80, 0x8 ;  /* 0x000000000008781c */ /* 0x000fe40000f0f070 */
[----:B0-----:R-:W-:-:S13]  /*4100*/  ISETP.LE.AND P2, PT, RZ, UR6, PT ;  /* 0x00000006ff007c0c */ /* 0x001fda000bf43270 */
[----:B------:R-:W-:-:S07]  /*4110*/  @!P2 LOP3.LUT R37, R37, 0x7ff00000, RZ, 0xfc, !PT ;  /* 0x7ff000002525a812 */ /* 0x000fce00078efcff */
.L_x_683:
[----:B------:R-:W-:Y:S05]  /*4120*/  BSYNC.RECONVERGENT B1 ;  /* 0x0000000000017941 */ /* 0x000fea0003800200 */
.L_x_680:
        /* <DEDUP_REMOVED lines=18> */
.L_x_687:
        /* <DEDUP_REMOVED lines=9> */
.L_x_686:
[----:B------:R-:W-:-:S11]  /*42e0*/  DADD R36, R6, R42 ;  /* 0x0000000006247229 */ /* 0x000fd6000000002a */
.L_x_685:
[----:B------:R-:W-:Y:S05]  /*42f0*/  BSYNC.RECONVERGENT B1 ;  /* 0x0000000000017941 */ /* 0x000fea0003800200 */
.L_x_684:
[----:B------:R-:W-:Y:S01]  /*4300*/  DSETP.NEU.AND P2, PT, R34, 1, PT ;  /* 0x3ff000002200742a */ /* 0x000fe20003f4d000 */
[----:B------:R-:W0:Y:S01]  /*4310*/  LDCU UR8, c[0x0][0x390] ;  /* 0x00007200ff0877ac */ /* 0x000e220008000800 */
[----:B------:R-:W-:Y:S01]  /*4320*/  DSETP.NEU.AND P3, PT, R30, 1, PT ;  /* 0x3ff000001e00742a */ /* 0x000fe20003f6d000 */
[----:B------:R-:W-:Y:S01]  /*4330*/  IMAD.MOV.U32 R65, RZ, RZ, 0x1400 ;  /* 0x00001400ff417424 */ /* 0x000fe200078e00ff */
        /* <DEDUP_REMOVED lines=10> */
[----:B0-----:R-:W-:Y:S01]  /*43e0*/  UIADD3 UR9, UPT, UPT, UR8, -0x1400, URZ ;  /* 0xffffec0008097890 */ /* 0x001fe2000fffe0ff */
[----:B------:R-:W-:Y:S02]  /*43f0*/  FSEL R28, R28, RZ, P0 ;  /* 0x000000ff1c1c7208 */ /* 0x000fe40000000000 */
[----:B------:R-:W-:Y:S01]  /*4400*/  FSEL R29, R29, 1.875, P0 ;  /* 0x3ff000001d1d7808 */ /* 0x000fe20000000000 */
[----:B------:R-:W-:Y:S01]  /*4410*/  UISETP.GE.U32.AND UP0, UPT, UR9, 0x1400, UPT ;  /* 0x000014000900788c */ /* 0x000fe2000bf06070 */
        /* <DEDUP_REMOVED lines=35> */
[----:B------:R-:W0:Y:S01]  /*4650*/  LDC.64 R34, c[0x0][0x380] ;  /* 0x0000e000ff227b82 */ /* 0x000e220000000a00 */
[----:B------:R-:W-:Y:S01]  /*4660*/  IMAD.MOV.U32 R65, RZ, RZ, 0x1400 ;  /* 0x00001400ff417424 */ /* 0x000fe200078e00ff */
[----:B------:R-:W1:Y:S01]  /*4670*/  LDCU UR16, c[0x0][0x3a4] ;  /* 0x00007480ff1077ac */ /* 0x000e620008000800 */
[----:B------:R-:W2:Y:S01]  /*4680*/  LDCU.64 UR14, c[0x0][0x3a0] ;  /* 0x00007400ff0e77ac */ /* 0x000ea20008000a00 */
[----:B------:R-:W3:Y:S04]  /*4690*/  LDCU UR8, c[0x0][0x390] ;  /* 0x00007200ff0877ac */ /* 0x000ee80008000800 */
.L_x_752:
[----:B------:R-:W-:-:S04]  /*46a0*/  IMAD.IADD R63, R2, 0x1, R65 ;  /* 0x00000001023f7824 */ /* 0x000fc800078e0241 */
[----:B0-----:R-:W-:-:S05]  /*46b0*/  IMAD.WIDE.U32 R62, R63, 0x8, R34 ;  /* 0x000000083f3e7825 */ /* 0x001fca00078e0022 */
[----:B------:R-:W4:Y:S01]  /*46c0*/  LDG.E.64 R32, desc[UR10][R62.64] ;  /* 0x0000000a3e207981 */ /* 0x000f22000c1e1b00 */
[----:B------:R-:W-:Y:S01]  /*46d0*/  BSSY.RECONVERGENT B1, `(.L_x_689) ;  /* 0x000001b000017945 */ /* 0x000fe20003800200 */
[----:B----4-:R-:W-:-:S14]  /*46e0*/  DSETP.NEU.AND P2, PT, R32, RZ, PT ;  /* 0x000000ff2000722a */ /* 0x010fdc0003f4d000 */
        /* <DEDUP_REMOVED lines=11> */
[----:B-123--:R-:W-:Y:S05]  /*47a0*/  CALL.REL.NOINC `($_ZN3cub18CUB_300001_SM_10006detail6reduce28DeviceReduceSingleTileKernelINS2_10policy_hubIdjN4cuda3std3__44plusIdEEE10Policy1000EN6thrust24THRUST_300001_SM_1000_NS10device_ptrIKdEEPdjS9_dd13power_functorEEvT0_T1_T2_T3_T4_T6_$__internal_accurate_pow) ;  /* 0x0000003000e07944 */ /* 0x00efea0003c00000 */
[----:B------:R-:W-:Y:S05]  /*47b0*/  BSYNC.RECONVERGENT B2 ;  /* 0x0000000000027941 */ /* 0x000fea0003800200 */
.L_x_691:
        /* <DEDUP_REMOVED lines=12> */
.L_x_690:
[----:B-123--:R-:W-:Y:S05]  /*4880*/  BSYNC.RECONVERGENT B1 ;  /* 0x0000000000017941 */ /* 0x00efea0003800200 */
.L_x_689:
        /* <DEDUP_REMOVED lines=20> */
.L_x_694:
[----:B------:R-:W-:-:S14]  /*49d0*/  DSETP.NEU.AND P2, PT, |R32|, +INF , PT ;  /* 0x7ff000002000742a */ /* 0x000fdc0003f4d200 */
[----:B------:R-:W-:Y:S01]  /*49e0*/  @!P2 ISETP.NE.AND P3, PT, R64, 0x3fe00000, PT ;  /* 0x3fe000004000a80c */ /* 0x000fe20003f65270 */
[----:B------:R-:W-:-:S03]  /*49f0*/  @!P2 IMAD.MOV.U32 R30, RZ, RZ, RZ ;  /* 0x000000ffff1ea224 */ /* 0x000fc600078e00ff */
[-C--:B------:R-:W-:Y:S02]  /*4a00*/  @!P2 SEL R0, R66, R5.reuse, P3 ;  /* 0x000000054200a207 */ /* 0x080fe40001800000 */
[----:B------:R-:W-:Y:S02]  /*4a10*/  @!P2 ISETP.GE.AND P3, PT, R33, RZ, PT ;  /* 0x000000ff2100a20c */ /* 0x000fe40003f66270 */
[----:B------:R-:W-:-:S04]  /*4a20*/  @!P2 SEL R0, R0, R5, P0 ;  /* 0x000000050000a207 */ /* 0x000fc80000000000 */
[----:B------:R-:W-:-:S07]  /*4a30*/  @!P2 SEL R31, R0, R5, !P3 ;  /* 0x00000005001fa207 */ /* 0x000fce0005800000 */
.L_x_693:
[----:B------:R-:W-:Y:S05]  /*4a40*/  BSYNC.RECONVERGENT B1 ;  /* 0x0000000000017941 */ /* 0x000fea0003800200 */
.L_x_692:
        /* <DEDUP_REMOVED lines=10> */
.L_x_697:
        /* <DEDUP_REMOVED lines=15> */
.L_x_696:
[----:B------:R-:W-:Y:S01]  /*4be0*/  ISETP.LE.AND P2, PT, RZ, UR16, PT ;  /* 0x00000010ff007c0c */ /* 0x000fe2000bf43270 */
[----:B------:R-:W-:Y:S01]  /*4bf0*/  IMAD.MOV.U32 R26, RZ, RZ, RZ ;  /* 0x000000ffff1a7224 */ /* 0x000fe200078e00ff */
[----:B------:R-:W-:Y:S02]  /*4c00*/  SEL R27, R29, RZ, P1 ;  /* 0x000000ff1d1b7207 */ /* 0x000fe40000800000 */
[----:B------:R-:W-:-:S09]  /*4c10*/  PLOP3.LUT P0, PT, P1, PT, PT, 0x80, 0x8 ;  /* 0x000000000008781c */ /* 0x000fd20000f0f070 */
[----:B------:R-:W-:-:S07]  /*4c20*/  @!P2 LOP3.LUT R27, R27, 0x7ff00000, RZ, 0xfc, !PT ;  /* 0x7ff000001b1ba812 */ /* 0x000fce00078efcff */
.L_x_698:
[----:B------:R-:W-:Y:S05]  /*4c30*/  BSYNC.RECONVERGENT B1 ;  /* 0x0000000000017941 */ /* 0x000fea0003800200 */
.L_x_695:
        /* <DEDUP_REMOVED lines=18> */
.L_x_702:
        /* <DEDUP_REMOVED lines=8> */
.L_x_701:
[----:B------:R-:W-:-:S11]  /*4de0*/  DADD R26, R28, R42 ;  /* 0x000000001c1a7229 */ /* 0x000fd6000000002a */
.L_x_700:
[----:B------:R-:W-:Y:S05]  /*4df0*/  BSYNC.RECONVERGENT B1 ;  /* 0x0000000000017941 */ /* 0x000fea0003800200 */
.L_x_699:
        /* <DEDUP_REMOVED lines=10> */
.L_x_705:
        /* <DEDUP_REMOVED lines=15> */
.L_x_704:
[----:B------:R-:W-:Y:S01]  /*4f90*/  ISETP.LE.AND P2, PT, RZ, UR16, PT ;  /* 0x00000010ff007c0c */ /* 0x000fe2000bf43270 */
[----:B------:R-:W-:Y:S01]  /*4fa0*/  IMAD.MOV.U32 R22, RZ, RZ, RZ ;  /* 0x000000ffff167224 */ /* 0x000fe200078e00ff */
[----:B------:R-:W-:Y:S02]  /*4fb0*/  SEL R23, R25, RZ, P1 ;  /* 0x000000ff19177207 */ /* 0x000fe40000800000 */
[----:B------:R-:W-:-:S09]  /*4fc0*/  PLOP3.LUT P0, PT, P1, PT, PT, 0x80, 0x8 ;  /* 0x000000000008781c */ /* 0x000fd20000f0f070 */
[----:B------:R-:W-:-:S07]  /*4fd0*/  @!P2 LOP3.LUT R23, R23, 0x7ff00000, RZ, 0xfc, !PT ;  /* 0x7ff000001717a812 */ /* 0x000fce00078efcff */
.L_x_706:
[----:B------:R-:W-:Y:S05]  /*4fe0*/  BSYNC.RECONVERGENT B1 ;  /* 0x0000000000017941 */ /* 0x000fea0003800200 */
.L_x_703:
        /* <DEDUP_REMOVED lines=18> */
.L_x_710:
        /* <DEDUP_REMOVED lines=8> */
.L_x_709:
[----:B------:R-:W-:-:S11]  /*5190*/  DADD R22, R24, R42 ;  /* 0x0000000018167229 */ /* 0x000fd6000000002a */
.L_x_708:
[----:B------:R-:W-:Y:S05]  /*51a0*/  BSYNC.RECONVERGENT B1 ;  /* 0x0000000000017941 */ /* 0x000fea0003800200 */
.L_x_707:
        /* <DEDUP_REMOVED lines=10> */
.L_x_713:
        /* <DEDUP_REMOVED lines=15> */
.L_x_712:
[----:B------:R-:W-:Y:S01]  /*5340*/  ISETP.LE.AND P2, PT, RZ, UR16, PT ;  /* 0x00000010ff007c0c */ /* 0x000fe2000bf43270 */
[----:B------:R-:W-:Y:S01]  /*5350*/  IMAD.MOV.U32 R18, RZ, RZ, RZ ;  /* 0x000000ffff127224 */ /* 0x000fe200078e00ff */
[----:B------:R-:W-:Y:S02]  /*5360*/  SEL R19, R21, RZ, P1 ;  /* 0x000000ff15137207 */ /* 0x000fe40000800000 */
[----:B------:R-:W-:-:S09]  /*5370*/  PLOP3.LUT P0, PT, P1, PT, PT, 0x80, 0x8 ;  /* 0x000000000008781c */ /* 0x000fd20000f0f070 */
[----:B------:R-:W-:-:S07]  /*5380*/  @!P2 LOP3.LUT R19, R19, 0x7ff00000, RZ, 0xfc, !PT ;  /* 0x7ff000001313a812 */ /* 0x000fce00078efcff */
.L_x_714:
[----:B------:R-:W-:Y:S05]  /*5390*/  BSYNC.RECONVERGENT B1 ;  /* 0x0000000000017941 */ /* 0x000fea0003800200 */
.L_x_711:
        /* <DEDUP_REMOVED lines=18> */
.L_x_718:
        /* <DEDUP_REMOVED lines=8> */
.L_x_717:
[----:B------:R-:W-:-:S11]  /*5540*/  DADD R18, R20, R42 ;  /* 0x0000000014127229 */ /* 0x000fd6000000002a */
.L_x_716:
[----:B------:R-:W-:Y:S05]  /*5550*/  BSYNC.RECONVERGENT B1 ;  /* 0x0000000000017941 */ /* 0x000fea0003800200 */
.L_x_715:
        /* <DEDUP_REMOVED lines=10> */
.L_x_721:
        /* <DEDUP_REMOVED lines=15> */
.L_x_720:
[----:B------:R-:W-:Y:S01]  /*56f0*/  ISETP.LE.AND P2, PT, RZ, UR16, PT ;  /* 0x00000010ff007c0c */ /* 0x000fe2000bf43270 */
[----:B------:R-:W-:Y:S01]  /*5700*/  IMAD.MOV.U32 R14, RZ, RZ, RZ ;  /* 0x000000ffff0e7224 */ /* 0x000fe200078e00ff */
[----:B------:R-:W-:Y:S02]  /*5710*/  SEL R15, R17, RZ, P1 ;  /* 0x000000ff110f7207 */ /* 0x000fe40000800000 */
[----:B------:R-:W-:-:S09]  /*5720*/  PLOP3.LUT P0, PT, P1, PT, PT, 0x80, 0x8 ;  /* 0x000000000008781c */ /* 0x000fd20000f0f070 */
[----:B------:R-:W-:-:S07]  /*5730*/  @!P2 LOP3.LUT R15, R15, 0x7ff00000, RZ, 0xfc, !PT ;  /* 0x7ff000000f0fa812 */ /* 0x000fce00078efcff */
.L_x_722:
[----:B------:R-:W-:Y:S05]  /*5740*/  BSYNC.RECONVERGENT B1 ;  /* 0x0000000000017941 */ /* 0x000fea0003800200 */
.L_x_719:
        /* <DEDUP_REMOVED lines=18> */
.L_x_726:
        /* <DEDUP_REMOVED lines=8> */
.L_x_725:
[----:B------:R-:W-:-:S11]  /*58f0*/  DADD R14, R16, R42 ;  /* 0x00000000100e7229 */ /* 0x000fd6000000002a */
.L_x_724:
[----:B------:R-:W-:Y:S05]  /*5900*/  BSYNC.RECONVERGENT B1 ;  /* 0x0000000000017941 */ /* 0x000fea0003800200 */
.L_x_723:
        /* <DEDUP_REMOVED lines=10> */
.L_x_729:
        /* <DEDUP_REMOVED lines=15> */
.L_x_728:
[----:B------:R-:W-:Y:S01]  /*5aa0*/  ISETP.LE.AND P2, PT, RZ, UR16, PT ;  /* 0x00000010ff007c0c */ /* 0x000fe2000bf43270 */
[----:B------:R-:W-:Y:S01]  /*5ab0*/  IMAD.MOV.U32 R10, RZ, RZ, RZ ;  /* 0x000000ffff0a7224 */ /* 0x000fe200078e00ff */
[----:B------:R-:W-:Y:S02]  /*5ac0*/  SEL R11, R13, RZ, P1 ;  /* 0x000000ff0d0b7207 */ /* 0x000fe40000800000 */
[----:B------:R-:W-:-:S09]  /*5ad0*/  PLOP3.LUT P0, PT, P1, PT, PT, 0x80, 0x8 ;  /* 0x000000000008781c */ /* 0x000fd20000f0f070 */
[----:B------:R-:W-:-:S07]  /*5ae0*/  @!P2 LOP3.LUT R11, R11, 0x7ff00000, RZ, 0xfc, !PT ;  /* 0x7ff000000b0ba812 */ /* 0x000fce00078efcff */
.L_x_730:
[----:B------:R-:W-:Y:S05]  /*5af0*/  BSYNC.RECONVERGENT B1 ;  /* 0x0000000000017941 */ /* 0x000fea0003800200 */
.L_x_727:
        /* <DEDUP_REMOVED lines=18> */
.L_x_734:
        /* <DEDUP_REMOVED lines=8> */
.L_x_733:
[----:B------:R-:W-:-:S11]  /*5ca0*/  DADD R10, R12, R42 ;  /* 0x000000000c0a7229 */ /* 0x000fd6000000002a */
.L_x_732:
[----:B------:R-:W-:Y:S05]  /*5cb0*/  BSYNC.RECONVERGENT B1 ;  /* 0x0000000000017941 */ /* 0x000fea0003800200 */
.L_x_731:
        /* <DEDUP_REMOVED lines=10> */
.L_x_737:
        /* <DEDUP_REMOVED lines=15> */
.L_x_736:
[----:B------:R-:W-:Y:S01]  /*5e50*/  ISETP.LE.AND P2, PT, RZ, UR16, PT ;  /* 0x00000010ff007c0c */ /* 0x000fe2000bf43270 */
[----:B------:R-:W-:Y:S01]  /*5e60*/  IMAD.MOV.U32 R6, RZ, RZ, RZ ;  /* 0x000000ffff067224 */ /* 0x000fe200078e00ff */
[----:B------:R-:W-:Y:S02]  /*5e70*/  SEL R7, R9, RZ, P1 ;  /* 0x000000ff09077207 */ /* 0x000fe40000800000 */
[----:B------:R-:W-:-:S09]  /*5e80*/  PLOP3.LUT P0, PT, P1, PT, PT, 0x80, 0x8 ;  /* 0x000000000008781c */ /* 0x000fd20000f0f070 */
[----:B------:R-:W-:-:S07]  /*5e90*/  @!P2 LOP3.LUT R7, R7, 0x7ff00000, RZ, 0xfc, !PT ;  /* 0x7ff000000707a812 */ /* 0x000fce00078efcff */
.L_x_738:
[----:B------:R-:W-:Y:S05]  /*5ea0*/  BSYNC.RECONVERGENT B1 ;  /* 0x0000000000017941 */ /* 0x000fea0003800200 */
.L_x_735:
        /* <DEDUP_REMOVED lines=18> */
.L_x_742:
        /* <DEDUP_REMOVED lines=8> */
.L_x_741:
[----:B------:R-:W-:-:S11]  /*6050*/  DADD R6, R8, R42 ;  /* 0x0000000008067229 */ /* 0x000fd6000000002a */
.L_x_740:
[----:B------:R-:W-:Y:S05]  /*6060*/  BSYNC.RECONVERGENT B1 ;  /* 0x0000000000017941 */ /* 0x000fea0003800200 */
.L_x_739:
        /* <DEDUP_REMOVED lines=10> */
.L_x_745:
        /* <DEDUP_REMOVED lines=15> */
.L_x_744:
[----:B------:R-:W-:Y:S01]  /*6200*/  ISETP.LE.AND P2, PT, RZ, UR16, PT ;  /* 0x00000010ff007c0c */ /* 0x000fe2000bf43270 */
[----:B------:R-:W-:Y:S01]  /*6210*/  IMAD.MOV.U32 R40, RZ, RZ, RZ ;  /* 0x000000ffff287224 */ /* 0x000fe200078e00ff */
[----:B------:R-:W-:Y:S02]  /*6220*/  SEL R41, R63, RZ, P1 ;  /* 0x000000ff3f297207 */ /* 0x000fe40000800000 */
[----:B------:R-:W-:-:S09]  /*6230*/  PLOP3.LUT P0, PT, P1, PT, PT, 0x80, 0x8 ;  /* 0x000000000008781c */ /* 0x000fd20000f0f070 */
[----:B------:R-:W-:-:S07]  /*6240*/  @!P2 LOP3.LUT R41, R41, 0x7ff00000, RZ, 0xfc, !PT ;  /* 0x7ff000002929a812 */ /* 0x000fce00078efcff */
.L_x_746:
[----:B------:R-:W-:Y:S05]  /*6250*/  BSYNC.RECONVERGENT B1 ;  /* 0x0000000000017941 */ /* 0x000fea0003800200 */
.L_x_743:
        /* <DEDUP_REMOVED lines=18> */
.L_x_750:
        /* <DEDUP_REMOVED lines=8> */
.L_x_749:
[----:B------:R-:W-:-:S11]  /*6400*/  DADD R40, R62, R42 ;  /* 0x000000003e287229 */ /* 0x000fd6000000002a */
.L_x_748:
[----:B------:R-:W-:Y:S05]  /*6410*/  BSYNC.RECONVERGENT B1 ;  /* 0x0000000000017941 */ /* 0x000fea0003800200 */
.L_x_747:
[----:B------:R-:W-:Y:S02]  /*6420*/  DSETP.NEU.AND P2, PT, R32, 1, PT ;  /* 0x3ff000002000742a */ /* 0x000fe40003f4d000 */
[----:B------:R-:W-:Y:S02]  /*6430*/  DSETP.NEU.AND P0, PT, R42, RZ, PT ;  /* 0x000000ff2a00722a */ /* 0x000fe40003f0d000 */
[----:B------:R-:W-:Y:S02]  /*6440*/  DSETP.NEU.AND P3, PT, R24, 1, PT ;  /* 0x3ff000001800742a */ /* 0x000fe40003f6d000 */
[----:B------:R-:W-:Y:S02]  /*6450*/  FSEL R0, R30, RZ, P2 ;  /* 0x000000ff1e007208 */ /* 0x000fe40001000000 */
        /* <DEDUP_REMOVED lines=41> */
[----:B------:R-:W-:Y:S01]  /*66f0*/  IADD3 R8, PT, PT, -R65, UR8, RZ ;  /* 0x0000000841087c10 */ /* 0x000fe2000fffe1ff */
[----:B------:R-:W-:Y:S01]  /*6700*/  DADD R36, R36, R6 ;  /* 0x0000000024247229 */ /* 0x000fe20000000006 */
[----:B------:R-:W-:-:S02]  /*6710*/  FSEL R6, R0, RZ, P0 ;  /* 0x000000ff00067208 */ /* 0x000fc40000000000 */
[----:B------:R-:W-:Y:S02]  /*6720*/  FSEL R7, R40, 1.875, P0 ;  /* 0x3ff0000028077808 */ /* 0x000fe40000000000 */
[----:B------:R-:W-:-:S04]  /*6730*/  ISETP.GE.U32.AND P0, PT, R8, 0x1400, PT ;  /* 0x000014000800780c */ /* 0x000fc80003f06070 */
[----:B------:R-:W-:-:S09]  /*6740*/  DADD R36, R36, R6 ;  /* 0x0000000024247229 */ /* 0x000fd20000000006 */
[----:B------:R-:W-:Y:S05]  /*6750*/  @!P0 BRA `(.L_x_751) ;  /* 0x0000000c00a88947 */ /* 0x000fea0003800000 */
[----:B------:R-:W-:-:S05]  /*6760*/  VIADD R65, R65, 0x1400 ;  /* 0x0000140041417836 */ /* 0x000fca0000000000 */
[----:B------:R-:W-:-:S13]  /*6770*/  ISETP.GT.U32.AND P0, PT, R65, UR9, PT ;  /* 0x0000000941007c0c */ /* 0x000fda000bf04070 */
[----:B------:R-:W-:Y:S05]  /*6780*/  @!P0 BRA `(.L_x_752) ;  /* 0xffffffdc00c48947 */ /* 0x000fea000383ffff */
.L_x_688:
[----:B------:R-:W-:-:S13]  /*6790*/  ISETP.GE.U32.AND P0, PT, R65, UR8, PT ;  /* 0x0000000841007c0c */ /* 0x000fda000bf06070 */
        /* <DEDUP_REMOVED lines=8> */
[----:B------:R-:W-:Y:S03]  /*6820*/  BSSY.RECONVERGENT B2, `(.L_x_754) ;  /* 0x0000051000027945 */ /* 0x000fe60003800200 */
[----:B------:R-:W-:-:S05]  /*6830*/  IADD3 R6, PT, PT, -R65, UR8, R6 ;  /* 0x0000000841067c10 */ /* 0x000fca000fffe106 */
[----:B------:R-:W-:-:S05]  /*6840*/  IMAD.HI.U32 R0, R6, -0x33333333, RZ ;  /* 0xcccccccd06007827 */ /* 0x000fca00078e00ff */
[----:B------:R-:W-:-:S04]  /*6850*/  SHF.R.U32.HI R0, RZ, 0x9, R0 ;  /* 0x00000009ff007819 */ /* 0x000fc80000011600 */
[----:B------:R-:W-:-:S04]  /*6860*/  LOP3.LUT R0, R0, 0x1, RZ, 0xc0, !PT ;  /* 0x0000000100007812 */ /* 0x000fc800078ec0ff */
[----:B------:R-:W-:Y:S01]  /*6870*/  ISETP.NE.U32.AND P0, PT, R0, 0x1, PT ;  /* 0x000000010000780c */ /* 0x000fe20003f05070 */
[----:B------:R-:W-:-:S12]  /*6880*/  IMAD.MOV.U32 R0, RZ, RZ, R2 ;  /* 0x000000ffff007224 */ /* 0x000fd800078e0002 */
[----:B------:R-:W-:Y:S05]  /*6890*/  @!P0 BRA `(.L_x_755) ;  /* 0x0000000400248947 */ /* 0x000fea0003800000 */
[----:B------:R-:W2:Y:S01]  /*68a0*/  LDC.64 R8, c[0x0][0x380] ;  /* 0x0000e000ff087b82 */ /* 0x000ea20000000a00 */
[----:B------:R-:W-:-:S04]  /*68b0*/  IMAD.IADD R11, R2, 0x1, R65 ;  /* 0x00000001020b7824 */ /* 0x000fc800078e0241 */
        /* <DEDUP_REMOVED lines=9> */
[----:B01----:R-:W-:Y:S05]  /*6950*/  CALL.REL.NOINC `($_ZN3cub18CUB_300001_SM_10006detail6reduce28DeviceReduceSingleTileKernelINS2_10policy_hubIdjN4cuda3std3__44plusIdEEE10Policy1000EN6thrust24THRUST_300001_SM_1000_NS10device_ptrIKdEEPdjS9_dd13power_functorEEvT0_T1_T2_T3_T4_T6_$__internal_accurate_pow) ;  /* 0x0000001000747944 */ /* 0x003fea0003c00000 */
[----:B------:R-:W-:Y:S05]  /*6960*/  BSYNC.RECONVERGENT B4 ;  /* 0x0000000000047941 */ /* 0x000fea0003800200 */
.L_x_758:
        /* <DEDUP_REMOVED lines=16> */
.L_x_757:
[----:B------:R-:W2:Y:S01]  /*6a70*/  LDCU UR6, c[0x0][0x3a4] ;  /* 0x00007480ff0677ac */ /* 0x000ea20008000800 */
[----:B------:R-:W-:Y:S01]  /*6a80*/  SEL R11, R9, RZ, P1 ;  /* 0x000000ff090b7207 */ /* 0x000fe20000800000 */
[----:B------:R-:W-:Y:S01]  /*6a90*/  IMAD.MOV.U32 R10, RZ, RZ, RZ ;  /* 0x000000ffff0a7224 */ /* 0x000fe200078e00ff */
[----:B------:R-:W-:Y:S02]  /*6aa0*/  PLOP3.LUT P0, PT, P1, PT, PT, 0x80, 0x8 ;  /* 0x000000000008781c */ /* 0x000fe40000f0f070 */
[----:B--2---:R-:W-:-:S13]  /*6ab0*/  ISETP.LE.AND P2, PT, RZ, UR6, PT ;  /* 0x00000006ff007c0c */ /* 0x004fda000bf43270 */
[----:B------:R-:W-:-:S07]  /*6ac0*/  @!P2 LOP3.LUT R11, R11, 0x7ff00000, RZ, 0xfc, !PT ;  /* 0x7ff000000b0ba812 */ /* 0x000fce00078efcff */
.L_x_759:
[----:B01----:R-:W-:Y:S05]  /*6ad0*/  BSYNC.RECONVERGENT B3 ;  /* 0x0000000000037941 */ /* 0x003fea0003800200 */
.L_x_756:
        /* <DEDUP_REMOVED lines=18> */
.L_x_763:
        /* <DEDUP_REMOVED lines=9> */
.L_x_762:
[----:B------:R-:W-:-:S11]  /*6c90*/  DADD R10, R8, R42 ;  /* 0x00000000080a7229 */ /* 0x000fd6000000002a */
.L_x_761:
[----:B------:R-:W-:Y:S05]  /*6ca0*/  BSYNC.RECONVERGENT B3 ;  /* 0x0000000000037941 */ /* 0x000fea0003800200 */
.L_x_760:
        /* <DEDUP_REMOVED lines=8> */
.L_x_755:
[----:B01----:R-:W-:Y:S05]  /*6d30*/  BSYNC.RECONVERGENT B2 ;  /* 0x0000000000027941 */ /* 0x003fea0003800200 */
.L_x_754:
[----:B------:R-:W-:-:S13]  /*6d40*/  ISETP.GE.U32.AND P0, PT, R6, 0x280, PT ;  /* 0x000002800600780c */ /* 0x000fda0003f06070 */
[----:B------:R-:W-:Y:S05]  /*6d50*/  @!P0 BRA `(.L_x_753) ;  /* 0x0000000800248947 */ /* 0x000fea0003800000 */
[----:B------:R-:W0:Y:S01]  /*6d60*/  LDC.64 R8, c[0x0][0x3a0] ;  /* 0x0000e800ff087b82 */ /* 0x000e220000000a00 */
[C---:B------:R-:W-:Y:S02]  /*6d70*/  IMAD.IADD R65, R0.reuse, 0x1, R65 ;  /* 0x0000000100417824 */ /* 0x040fe400078e0241 */
[----:B------:R-:W-:-:S05]  /*6d80*/  VIADD R6, R0, 0x280 ;  /* 0x0000028000067836 */ /* 0x000fca0000000000 */
[----:B------:R-:W1:Y:S02]  /*6d90*/  LDC.64 R10, c[0x0][0x380] ;  /* 0x0000e000ff0a7b82 */ /* 0x000e640000000a00 */
.L_x_775:
        /* <DEDUP_REMOVED lines=17> */
.L_x_766:
        /* <DEDUP_REMOVED lines=12> */
.L_x_765:
[----:B------:R-:W-:Y:S05]  /*6f70*/  BSYNC.RECONVERGENT B2 ;  /* 0x0000000000027941 */ /* 0x000fea0003800200 */
.L_x_764:
        /* <DEDUP_REMOVED lines=18> */
.L_x_769:
[----:B------:R-:W-:-:S14]  /*70a0*/  DSETP.NEU.AND P2, PT, |R14|, +INF , PT ;  /* 0x7ff000000e00742a */ /* 0x000fdc0003f4d200 */
[----:B------:R-:W-:Y:S01]  /*70b0*/  @!P2 ISETP.NE.AND P3, PT, R64, 0x3fe00000, PT ;  /* 0x3fe000004000a80c */ /* 0x000fe20003f65270 */
[----:B------:R-:W-:-:S03]  /*70c0*/  @!P2 IMAD.MOV.U32 R16, RZ, RZ, RZ ;  /* 0x000000ffff10a224 */ /* 0x000fc600078e00ff */
[-C--:B------:R-:W-:Y:S02]  /*70d0*/  @!P2 SEL R0, R66, R5.reuse, P3 ;  /* 0x000000054200a207 */ /* 0x080fe40001800000 */
[----:B------:R-:W-:Y:S02]  /*70e0*/  @!P2 ISETP.GE.AND P3, PT, R15, RZ, PT ;  /* 0x000000ff0f00a20c */ /* 0x000fe40003f66270 */
[----:B------:R-:W-:-:S04]  /*70f0*/  @!P2 SEL R0, R0, R5, P0 ;  /* 0x000000050000a207 */ /* 0x000fc80000000000 */
[----:B------:R-:W-:-:S07]  /*7100*/  @!P2 SEL R17, R0, R5, !P3 ;  /* 0x000000050011a207 */ /* 0x000fce0005800000 */
.L_x_768:
[----:B------:R-:W-:Y:S05]  /*7110*/  BSYNC.RECONVERGENT B2 ;  /* 0x0000000000027941 */ /* 0x000fea0003800200 */
.L_x_767:
        /* <DEDUP_REMOVED lines=18> */
.L_x_770:
        /* <DEDUP_REMOVED lines=37> */
.L_x_774:
        /* <DEDUP_REMOVED lines=8> */
.L_x_773:
[----:B------:R-:W-:-:S11]  /*7510*/  DADD R14, R12, R8 ;  /* 0x000000000c0e7229 */ /* 0x000fd60000000008 */
.L_x_772:
[----:B------:R-:W-:Y:S05]  /*7520*/  BSYNC.RECONVERGENT B2 ;  /* 0x0000000000027941 */ /* 0x000fea0003800200 */
.L_x_771:
        /* <DEDUP_REMOVED lines=12> */
.L_x_753:
[----:B01----:R-:W-:Y:S05]  /*75f0*/  BSYNC.RECONVERGENT B1 ;  /* 0x0000000000017941 */ /* 0x003fea0003800200 */
.L_x_751:
        /* <DEDUP_REMOVED lines=75> */
[----:B------:R-:W-:-:S11]  /*7ab0*/  DADD R4, R4, R2 ;  /* 0x0000000004047229 */ /* 0x000fd60000000002 */
.L_x_626:
[----:B------:R-:W-:Y:S05]  /*7ac0*/  BSYNC.RECONVERGENT B0 ;  /* 0x0000000000007941 */ /* 0x000fea0003800200 */
.L_x_591:
[----:B------:R-:W-:Y:S05]  /*7ad0*/  @P0 EXIT ;  /* 0x000000000000094d */ /* 0x000fea0003800000 */
[----:B------:R-:W1:Y:S01]  /*7ae0*/  LDCU.64 UR4, c[0x0][0x398] ;  /* 0x00007300ff0477ac */ /* 0x000e620008000a00 */
[----:B0-----:R-:W0:Y:S01]  /*7af0*/  LDC.64 R2, c[0x0][0x388] ;  /* 0x0000e200ff027b82 */ /* 0x001e220000000a00 */
[----:B-1----:R-:W-:-:S07]  /*7b00*/  DADD R4, R4, UR4 ;  /* 0x0000000404047e29 */ /* 0x002fce0008000000 */
[----:B0-----:R-:W-:Y:S01]  /*7b10*/  STG.E.64 desc[UR10][R2.64], R4 ;  /* 0x0000000402007986 */ /* 0x001fe2000c101b0a */
[----:B------:R-:W-:Y:S05]  /*7b20*/  EXIT ;  /* 0x000000000000794d */ /* 0x000fea0003800000 */
        .type           $_ZN3cub18CUB_300001_SM_10006detail6reduce28DeviceReduceSingleTileKernelINS2_10policy_hubIdjN4cuda3std3__44plusIdEEE10Policy1000EN6thrust24THRUST_300001_SM_1000_NS10device_ptrIKdEEPdjS9_dd13power_functorEEvT0_T1_T2_T3_T4_T6_$__internal_accurate_pow,@function
        .size           $_ZN3cub18CUB_300001_SM_10006detail6reduce28DeviceReduceSingleTileKernelINS2_10policy_hubIdjN4cuda3std3__44plusIdEEE10Policy1000EN6thrust24THRUST_300001_SM_1000_NS10device_ptrIKdEEPdjS9_dd13power_functorEEvT0_T1_T2_T3_T4_T6_$__internal_accurate_pow,(.L_x_782 - $_ZN3cub18CUB_300001_SM_10006detail6reduce28DeviceReduceSingleTileKernelINS2_10policy_hubIdjN4cuda3std3__44plusIdEEE10Policy1000EN6thrust24THRUST_300001_SM_1000_NS10device_ptrIKdEEPdjS9_dd13power_functorEEvT0_T1_T2_T3_T4_T6_$__internal_accurate_pow)
$_ZN3cub18CUB_300001_SM_10006detail6reduce28DeviceReduceSingleTileKernelINS2_10policy_hubIdjN4cuda3std3__44plusIdEEE10Policy1000EN6thrust24THRUST_300001_SM_1000_NS10device_ptrIKdEEPdjS9_dd13power_functorEEvT0_T1_T2_T3_T4_T6_$__internal_accurate_pow:
        /* <DEDUP_REMOVED lines=8> */
[----:B------:R-:W-:-:S05]  /*7bb0*/  UMOV UR13, 0x3fe62e42 ;  /* 0x3fe62e42000d7882 */ /* 0x000fca0000000000 */
[----:B------:R-:W-:-:S10]  /*7bc0*/  @!P2 DMUL R40, R42, 1.80143985094819840000e+16 ;  /* 0x435000002a28a828 */ /* 0x000fd40000000000 */
        /* <DEDUP_REMOVED lines=160> */
.L_x_776:
[----:B------:R-:W-:Y:S01]  /*85d0*/  DFMA R44, R44, R46, R46 ;  /* 0x0000002e2c2c722b */ /* 0x000fe2000000002e */
[----:B------:R-:W-:Y:S01]  /*85e0*/  IMAD.MOV.U32 R42, RZ, RZ, R0 ;  /* 0x000000ffff2a7224 */ /* 0x000fe200078e0000 */
[----:B------:R-:W-:Y:S01]  /*85f0*/  DSETP.NEU.AND P2, PT, |R46|, +INF , PT ;  /* 0x7ff000002e00742a */ /* 0x000fe20003f4d200 */
[----:B------:R-:W-:-:S07]  /*8600*/  IMAD.MOV.U32 R43, RZ, RZ, 0x0 ;  /* 0x00000000ff2b7424 */ /* 0x000fce00078e00ff */
[----:B------:R-:W-:Y:S02]  /*8610*/  FSEL R40, R46, R44, !P2 ;  /* 0x0000002c2e287208 */ /* 0x000fe40005000000 */
[----:B------:R-:W-:Y:S01]  /*8620*/  FSEL R41, R47, R45, !P2 ;  /* 0x0000002d2f297208 */ /* 0x000fe20005000000 */
[----:B------:R-:W-:Y:S06]  /*8630*/  RET.REL.NODEC R42 `(_ZN3cub18CUB_300001_SM_10006detail6reduce28DeviceReduceSingleTileKernelINS2_10policy_hubIdjN4cuda3std3__44plusIdEEE10Policy1000EN6thrust24THRUST_300001_SM_1000_NS10device_ptrIKdEEPdjS9_dd13power_functorEEvT0_T1_T2_T3_T4_T6_) ;  /* 0xffffff782a707950 */ /* 0x000fec0003c3ffff */
.L_x_777:
        /* <DEDUP_REMOVED lines=12> */
.L_x_782:


//--------------------- .text._ZN3cub18CUB_300001_SM_10006detail11EmptyKernelIvEEvv --------------------------
	.section	.text._ZN3cub18CUB_300001_SM_10006detail11EmptyKernelIvEEvv,"ax",@progbits
	.align	128
        .global         _ZN3cub18CUB_300001_SM_10006detail11EmptyKernelIvEEvv
        .type           _ZN3cub18CUB_300001_SM_10006detail11EmptyKernelIvEEvv,@function
        .size           _ZN3cub18CUB_300001_SM_10006detail11EmptyKernelIvEEvv,(.L_x_789 - _ZN3cub18CUB_300001_SM_10006detail11EmptyKernelIvEEvv)
        .other          _ZN3cub18CUB_300001_SM_10006detail11EmptyKernelIvEEvv,@"STO_CUDA_ENTRY STV_DEFAULT"
_ZN3cub18CUB_300001_SM_10006detail11EmptyKernelIvEEvv:
.text._ZN3cub18CUB_300001_SM_10006detail11EmptyKernelIvEEvv:
[----:B------:R-:W-:Y:S01]  /*0000*/  LDC R1, c[0x0][0x37c] ;  /* 0x0000df00ff017b82 */ /* 0x000fe20000000800 */
[----:B------:R-:W-:Y:S05]  /*0010*/  EXIT ;  /* 0x000000000000794d */ /* 0x000fea0003800000 */
.L_x_778:
        /* <DEDUP_REMOVED lines=14> */
.L_x_789:


//--------------------- .nv.shared._ZN3cub18CUB_300001_SM_10006detail6reduce28DeviceReduceSingleTileKernelINS2_10policy_hubIdyN4cuda3std3__44plusIdEEE10Policy1000EPdSC_iS9_ddNS7_10__identityEEEvT0_T1_T2_T3_T4_T6_ --------------------------
	.section	.nv.shared._ZN3cub18CUB_300001_SM_10006detail6reduce28DeviceReduceSingleTileKernelINS2_10policy_hubIdyN4cuda3std3__44plusIdEEE10Policy1000EPdSC_iS9_ddNS7_10__identityEEEvT0_T1_T2_T3_T4_T6_,"aw",@nobits
	.sectionflags	@""
	.align	8
.nv.shared._ZN3cub18CUB_300001_SM_10006detail6reduce28DeviceReduceSingleTileKernelINS2_10policy_hubIdyN4cuda3std3__44plusIdEEE10Policy1000EPdSC_iS9_ddNS7_10__identityEEEvT0_T1_T2_T3_T4_T6_:
	.zero		1176


//--------------------- .nv.shared.reserved.0     --------------------------
	.section	.nv.shared.reserved.0,"aw",@nobits
	.weak		__nv_reservedSMEM_offset_0_alias
	.size		__nv_reservedSMEM_offset_0_alias, 0, 64
	.other		__nv_reservedSMEM_offset_0_alias,@"STO_CUDA_RESERVED_SHARED STV_DEFAULT"
__nv_reservedSMEM_offset_0_alias:
	.zero		0
	.zero		64


//--------------------- .nv.global                --------------------------
	.section	.nv.global,"aw",@nobits
.nv.global:
	.type		_ZN34_INTERNAL_0a5a1c2a_4_k_cu_4c71ea096thrust24THRUST_300001_SM_1000_NS3seqE,@object
	.size		_ZN34_INTERNAL_0a5a1c2a_4_k_cu_4c71ea096thrust24THRUST_300001_SM_1000_NS3seqE,(_ZN34_INTERNAL_0a5a1c2a_4_k_cu_4c71ea094cuda3std3__48in_placeE - _ZN34_INTERNAL_0a5a1c2a_4_k_cu_4c71ea096thrust24THRUST_300001_SM_1000_NS3seqE)
_ZN34_INTERNAL_0a5a1c2a_4_k_cu_4c71ea096thrust24THRUST_300001_SM_1000_NS3seqE:
	.zero		1
	.type		_ZN34_INTERNAL_0a5a1c2a_4_k_cu_4c71ea094cuda3std3__48in_placeE,@object
	.size		_ZN34_INTERNAL_0a5a1c2a_4_k_cu_4c71ea094cuda3std3__48in_placeE,(_ZN34_INTERNAL_0a5a1c2a_4_k_cu_4c71ea094cuda3std6ranges3__45__cpo4sizeE - _ZN34_INTERNAL_0a5a1c2a_4_k_cu_4c71ea094cuda3std3__48in_placeE)
_ZN34_INTERNAL_0a5a1c2a_4_k_cu_4c71ea094cuda3std3__48in_placeE:
	.zero		1
	.type		_ZN34_INTERNAL_0a5a1c2a_4_k_cu_4c71ea094cuda3std6ranges3__45__cpo4sizeE,@object
	.size		_ZN34_INTERNAL_0a5a1c2a_4_k_cu_4c71ea094cuda3std6ranges3__45__cpo4sizeE,(_ZN34_INTERNAL_0a5a1c2a_4_k_cu_4c71ea096thrust24THRUST_300001_SM_1000_NS12placeholders2_3E - _ZN34_INTERNAL_0a5a1c2a_4_k_cu_4c71ea094cuda3std6ranges3__45__cpo4sizeE)
_ZN34_INTERNAL_0a5a1c2a_4_k_cu_4c71ea094cuda3std6ranges3__45__cpo4sizeE:
	.zero		1
	.type		_ZN34_INTERNAL_0a5a1c2a_4_k_cu_4c71ea096thrust24THRUST_300001_SM_1000_NS12placeholders2_3E,@object
	.size		_ZN34_INTERNAL_0a5a1c2a_4_k_cu_4c71ea096thrust24THRUST_300001_SM_1000_NS12placeholders2_3E,(_ZN34_INTERNAL_0a5a1c2a_4_k_cu_4c71ea094cuda3std3__45__cpo6cbeginE - _ZN34_INTERNAL_0a5a1c2a_4_k_cu_4c71ea096thrust24THRUST_300001_SM_1000_NS12placeholders2_3E)
_ZN34_INTERNAL_0a5a1c2a_4_k_cu_4c71ea096thrust24THRUST_300001_SM_1000_NS12placeholders2_3E:
	.zero		1
	.type		_ZN34_INTERNAL_0a5a1c2a_4_k_cu_4c71ea094cuda3std3__45__cpo6cbeginE,@object
	.size		_ZN34_INTERNAL_0a5a1c2a_4_k_cu_4c71ea094cuda3std3__45__cpo6cbeginE,(_ZN34_INTERNAL_0a5a1c2a_4_k_cu_4c71ea094cuda3std6ranges3__45__cpo6cbeginE - _ZN34_INTERNAL_0a5a1c2a_4_k_cu_4c71ea094cuda3std3__45__cpo6cbeginE)
_ZN34_INTERNAL_0a5a1c2a_4_k_cu_4c71ea094cuda3std3__45__cpo6cbeginE:
	.zero		1
	.type		_ZN34_INTERNAL_0a5a1c2a_4_k_cu_4c71ea094cuda3std6ranges3__45__cpo6cbeginE,@object
	.size		_ZN34_INTERNAL_0a5a1c2a_4_k_cu_4c71ea094cuda3std6ranges3__45__cpo6cbeginE,(_ZN34_INTERNAL_0a5a1c2a_4_k_cu_4c71ea096thrust24THRUST_300001_SM_1000_NS12placeholders2_7E - _ZN34_INTERNAL_0a5a1c2a_4_k_cu_4c71ea094cuda3std6ranges3__45__cpo6cbeginE)
_ZN34_INTERNAL_0a5a1c2a_4_k_cu_4c71ea094cuda3std6ranges3__45__cpo6cbeginE:
	.zero		1
	.type		_ZN34_INTERNAL_0a5a1c2a_4_k_cu_4c71ea096thrust24THRUST_300001_SM_1000_NS12placeholders2_7E,@object
	.size		_ZN34_INTERNAL_0a5a1c2a_4_k_cu_4c71ea096thrust24THRUST_300001_SM_1000_NS12placeholders2_7E,(_ZN34_INTERNAL_0a5a1c2a_4_k_cu_4c71ea094cuda3std3__45__cpo7crbeginE - _ZN34_INTERNAL_0a5a1c2a_4_k_cu_4c71ea096thrust24THRUST_300001_SM_1000_NS12placeholders2_7E)
_ZN34_INTERNAL_0a5a1c2a_4_k_cu_4c71ea096thrust24THRUST_300001_SM_1000_NS12placeholders2_7E:
	.zero		1
	.type		_ZN34_INTERNAL_0a5a1c2a_4_k_cu_4c71ea094cuda3std3__45__cpo7crbeginE,@object
	.size		_ZN34_INTERNAL_0a5a1c2a_4_k_cu_4c71ea094cuda3std3__45__cpo7crbeginE,(_ZN34_INTERNAL_0a5a1c2a_4_k_cu_4c71ea094cuda3std6ranges3__45__cpo4nextE - _ZN34_INTERNAL_0a5a1c2a_4_k_cu_4c71ea094cuda3std3__45__cpo7crbeginE)
_ZN34_INTERNAL_0a5a1c2a_4_k_cu_4c71ea094cuda3std3__45__cpo7crbeginE:
	.zero		1
	.type		_ZN34_INTERNAL_0a5a1c2a_4_k_cu_4c71ea094cuda3std6ranges3__45__cpo4nextE,@object
	.size		_ZN34_INTERNAL_0a5a1c2a_4_k_cu_4c71ea094cuda3std6ranges3__45__cpo4nextE,(_ZN34_INTERNAL_0a5a1c2a_4_k_cu_4c71ea094cuda3std6ranges3__45__cpo4swapE - _ZN34_INTERNAL_0a5a1c2a_4_k_cu_4c71ea094cuda3std6ranges3__45__cpo4nextE)
_ZN34_INTERNAL_0a5a1c2a_4_k_cu_4c71ea094cuda3std6ranges3__45__cpo4nextE:
	.zero		1
	.type		_ZN34_INTERNAL_0a5a1c2a_4_k_cu_4c71ea094cuda3std6ranges3__45__cpo4swapE,@object
	.size		_ZN34_INTERNAL_0a5a1c2a_4_k_cu_4c71ea094cuda3std6ranges3__45__cpo4swapE,(_ZN34_INTERNAL_0a5a1c2a_4_k_cu_4c71ea096thrust24THRUST_300001_SM_1000_NS8cuda_cub10par_nosyncE - _ZN34_INTERNAL_0a5a1c2a_4_k_cu_4c71ea094cuda3std6ranges3__45__cpo4swapE)
_ZN34_INTERNAL_0a5a1c2a_4_k_cu_4c71ea094cuda3std6ranges3__45__cpo4swapE:
	.zero		1
	.type		_ZN34_INTERNAL_0a5a1c2a_4_k_cu_4c71ea096thrust24THRUST_300001_SM_1000_NS8cuda_cub10par_nosyncE,@object
	.size		_ZN34_INTERNAL_0a5a1c2a_4_k_cu_4c71ea096thrust24THRUST_300001_SM_1000_NS8cuda_cub10par_nosyncE,(_ZN34_INTERNAL_0a5a1c2a_4_k_cu_4c71ea096thrust24THRUST_300001_SM_1000_NS12placeholders2_9E - _ZN34_INTERNAL_0a5a1c2a_4_k_cu_4c71ea096thrust24THRUST_300001_SM_1000_NS8cuda_cub10par_nosyncE)
_ZN34_INTERNAL_0a5a1c2a_4_k_cu_4c71ea096thrust24THRUST_300001_SM_1000_NS8cuda_cub10par_nosyncE:
	.zero		1
	.type		_ZN34_INTERNAL_0a5a1c2a_4_k_cu_4c71ea096thrust24THRUST_300001_SM_1000_NS12placeholders2_9E,@object
	.size		_ZN34_INTERNAL_0a5a1c2a_4_k_cu_4c71ea096thrust24THRUST_300001_SM_1000_NS12placeholders2_9E,(_ZN34_INTERNAL_0a5a1c2a_4_k_cu_4c71ea094cuda3std3__436_GLOBAL__N__0a5a1c2a_4_k_cu_4c71ea096ignoreE - _ZN34_INTERNAL_0a5a1c2a_4_k_cu_4c71ea096thrust24THRUST_300001_SM_1000_NS12placeholders2_9E)
_ZN34_INTERNAL_0a5a1c2a_4_k_cu_4c71ea096thrust24THRUST_300001_SM_1000_NS12placeholders2_9E:
	.zero		1
	.type		_ZN34_INTERNAL_0a5a1c2a_4_k_cu_4c71ea094cuda3std3__436_GLOBAL__N__0a5a1c2a_4_k_cu_4c71ea096ignoreE,@object
	.size		_ZN34_INTERNAL_0a5a1c2a_4_k_cu_4c71ea094cuda3std3__436_GLOBAL__N__0a5a1c2a_4_k_cu_4c71ea096ignoreE,(_ZN34_INTERNAL_0a5a1c2a_4_k_cu_4c71ea094cuda3std6ranges3__45__cpo4dataE - _ZN34_INTERNAL_0a5a1c2a_4_k_cu_4c71ea094cuda3std3__436_GLOBAL__N__0a5a1c2a_4_k_cu_4c71ea096ignoreE)
_ZN34_INTERNAL_0a5a1c2a_4_k_cu_4c71ea094cuda3std3__436_GLOBAL__N__0a5a1c2a_4_k_cu_4c71ea096ignoreE:
	.zero		1
	.type		_ZN34_INTERNAL_0a5a1c2a_4_k_cu_4c71ea094cuda3std6ranges3__45__cpo4dataE,@object
	.size		_ZN34_INTERNAL_0a5a1c2a_4_k_cu_4c71ea094cuda3std6ranges3__45__cpo4dataE,(_ZN34_INTERNAL_0a5a1c2a_4_k_cu_4c71ea096thrust24THRUST_300001_SM_1000_NS12placeholders2_1E - _ZN34_INTERNAL_0a5a1c2a_4_k_cu_4c71ea094cuda3std6ranges3__45__cpo4dataE)
_ZN34_INTERNAL_0a5a1c2a_4_k_cu_4c71ea094cuda3std6ranges3__45__cpo4dataE:
	.zero		1
	.type		_ZN34_INTERNAL_0a5a1c2a_4_k_cu_4c71ea096thrust24THRUST_300001_SM_1000_NS12placeholders2_1E,@object
	.size		_ZN34_INTERNAL_0a5a1c2a_4_k_cu_4c71ea096thrust24THRUST_300001_SM_1000_NS12placeholders2_1E,(_ZN34_INTERNAL_0a5a1c2a_4_k_cu_4c71ea094cuda3std3__45__cpo5beginE - _ZN34_INTERNAL_0a5a1c2a_4_k_cu_4c71ea096thrust24THRUST_300001_SM_1000_NS12placeholders2_1E)
_ZN34_INTERNAL_0a5a1c2a_4_k_cu_4c71ea096thrust24THRUST_300001_SM_1000_NS12placeholders2_1E:
	.zero		1
	.type		_ZN34_INTERNAL_0a5a1c2a_4_k_cu_4c71ea094cuda3std3__45__cpo5beginE,@object
	.size		_ZN34_INTERNAL_0a5a1c2a_4_k_cu_4c71ea094cuda3std3__45__cpo5beginE,(_ZN34_INTERNAL_0a5a1c2a_4_k_cu_4c71ea094cuda3std6ranges3__45__cpo5beginE - _ZN34_INTERNAL_0a5a1c2a_4_k_cu_4c71ea094cuda3std3__45__cpo5beginE)
_ZN34_INTERNAL_0a5a1c2a_4_k_cu_4c71ea094cuda3std3__45__cpo5beginE:
	.zero		1
	.type		_ZN34_INTERNAL_0a5a1c2a_4_k_cu_4c71ea094cuda3std6ranges3__45__cpo5beginE,@object
	.size		_ZN34_INTERNAL_0a5a1c2a_4_k_cu_4c71ea094cuda3std6ranges3__45__cpo5beginE,(_ZN34_INTERNAL_0a5a1c2a_4_k_cu_4c71ea096thrust24THRUST_300001_SM_1000_NS12placeholders2_5E - _ZN34_INTERNAL_0a5a1c2a_4_k_cu_4c71ea094cuda3std6ranges3__45__cpo5beginE)
_ZN34_INTERNAL_0a5a1c2a_4_k_cu_4c71ea094cuda3std6ranges3__45__cpo5beginE:
	.zero		1
	.type		_ZN34_INTERNAL_0a5a1c2a_4_k_cu_4c71ea096thrust24THRUST_300001_SM_1000_NS12placeholders2_5E,@object
	.size		_ZN34_INTERNAL_0a5a1c2a_4_k_cu_4c71ea096thrust24THRUST_300001_SM_1000_NS12placeholders2_5E,(_ZN34_INTERNAL_0a5a1c2a_4_k_cu_4c71ea094cuda3std3__45__cpo6rbeginE - _ZN34_INTERNAL_0a5a1c2a_4_k_cu_4c71ea096thrust24THRUST_300001_SM_1000_NS12placeholders2_5E)
_ZN34_INTERNAL_0a5a1c2a_4_k_cu_4c71ea096thrust24THRUST_300001_SM_1000_NS12placeholders2_5E:
	.zero		1
	.type		_ZN34_INTERNAL_0a5a1c2a_4_k_cu_4c71ea094cuda3std3__45__cpo6rbeginE,@object
	.size		_ZN34_INTERNAL_0a5a1c2a_4_k_cu_4c71ea094cuda3std3__45__cpo6rbeginE,(_ZN34_INTERNAL_0a5a1c2a_4_k_cu_4c71ea094cuda3std6ranges3__45__cpo7advanceE - _ZN34_INTERNAL_0a5a1c2a_4_k_cu_4c71ea094cuda3std3__45__cpo6rbeginE)
_ZN34_INTERNAL_0a5a1c2a_4_k_cu_4c71ea094cuda3std3__45__cpo6rbeginE:
	.zero		1
	.type		_ZN34_INTERNAL_0a5a1c2a_4_k_cu_4c71ea094cuda3std6ranges3__45__cpo7advanceE,@object
	.size		_ZN34_INTERNAL_0a5a1c2a_4_k_cu_4c71ea094cuda3std6ranges3__45__cpo7advanceE,(_ZN34_INTERNAL_0a5a1c2a_4_k_cu_4c71ea094cuda3std3__47nulloptE - _ZN34_INTERNAL_0a5a1c2a_4_k_cu_4c71ea094cuda3std6ranges3__45__cpo7advanceE)
_ZN34_INTERNAL_0a5a1c2a_4_k_cu_4c71ea094cuda3std6ranges3__45__cpo7advanceE:
	.zero		1
	.type		_ZN34_INTERNAL_0a5a1c2a_4_k_cu_4c71ea094cuda3std3__47nulloptE,@object
	.size		_ZN34_INTERNAL_0a5a1c2a_4_k_cu_4c71ea094cuda3std3__47nulloptE,(_ZN34_INTERNAL_0a5a1c2a_4_k_cu_4c71ea094cuda3std6ranges3__45__cpo8distanceE - _ZN34_INTERNAL_0a5a1c2a_4_k_cu_4c71ea094cuda3std3__47nulloptE)
_ZN34_INTERNAL_0a5a1c2a_4_k_cu_4c71ea094cuda3std3__47nulloptE:
	.zero		1
	.type		_ZN34_INTERNAL_0a5a1c2a_4_k_cu_4c71ea094cuda3std6ranges3__45__cpo8distanceE,@object
	.size		_ZN34_INTERNAL_0a5a1c2a_4_k_cu_4c71ea094cuda3std6ranges3__45__cpo8distanceE,(_ZN34_INTERNAL_0a5a1c2a_4_k_cu_4c71ea096thrust24THRUST_300001_SM_1000_NS12placeholders3_10E - _ZN34_INTERNAL_0a5a1c2a_4_k_cu_4c71ea094cuda3std6ranges3__45__cpo8distanceE)
_ZN34_INTERNAL_0a5a1c2a_4_k_cu_4c71ea094cuda3std6ranges3__45__cpo8distanceE:
	.zero		1
	.type		_ZN34_INTERNAL_0a5a1c2a_4_k_cu_4c71ea096thrust24THRUST_300001_SM_1000_NS12placeholders3_10E,@object
	.size		_ZN34_INTERNAL_0a5a1c2a_4_k_cu_4c71ea096thrust24THRUST_300001_SM_1000_NS12placeholders3_10E,(_ZN34_INTERNAL_0a5a1c2a_4_k_cu_4c71ea094cuda3std3__419piecewise_constructE - _ZN34_INTERNAL_0a5a1c2a_4_k_cu_4c71ea096thrust24THRUST_300001_SM_1000_NS12placeholders3_10E)
_ZN34_INTERNAL_0a5a1c2a_4_k_cu_4c71ea096thrust24THRUST_300001_SM_1000_NS12placeholders3_10E:
	.zero		1
	.type		_ZN34_INTERNAL_0a5a1c2a_4_k_cu_4c71ea094cuda3std3__419piecewise_constructE,@object
	.size		_ZN34_INTERNAL_0a5a1c2a_4_k_cu_4c71ea094cuda3std3__419piecewise_constructE,(_ZN34_INTERNAL_0a5a1c2a_4_k_cu_4c71ea094cuda3std6ranges3__45__cpo5cdataE - _ZN34_INTERNAL_0a5a1c2a_4_k_cu_4c71ea094cuda3std3__419piecewise_constructE)
_ZN34_INTERNAL_0a5a1c2a_4_k_cu_4c71ea094cuda3std3__419piecewise_constructE:
	.zero		1
	.type		_ZN34_INTERNAL_0a5a1c2a_4_k_cu_4c71ea094cuda3std6ranges3__45__cpo5cdataE,@object
	.size		_ZN34_INTERNAL_0a5a1c2a_4_k_cu_4c71ea094cuda3std6ranges3__45__cpo5cdataE,(_ZN34_INTERNAL_0a5a1c2a_4_k_cu_4c71ea096thrust24THRUST_300001_SM_1000_NS12placeholders2_2E - _ZN34_INTERNAL_0a5a1c2a_4_k_cu_4c71ea094cuda3std6ranges3__45__cpo5cdataE)
_ZN34_INTERNAL_0a5a1c2a_4_k_cu_4c71ea094cuda3std6ranges3__45__cpo5cdataE:
	.zero		1
	.type		_ZN34_INTERNAL_0a5a1c2a_4_k_cu_4c71ea096thrust24THRUST_300001_SM_1000_NS12placeholders2_2E,@object
	.size		_ZN34_INTERNAL_0a5a1c2a_4_k_cu_4c71ea096thrust24THRUST_300001_SM_1000_NS12placeholders2_2E,(_ZN34_INTERNAL_0a5a1c2a_4_k_cu_4c71ea094cuda3std3__45__cpo3endE - _ZN34_INTERNAL_0a5a1c2a_4_k_cu_4c71ea096thrust24THRUST_300001_SM_1000_NS12placeholders2_2E)
_ZN34_INTERNAL_0a5a1c2a_4_k_cu_4c71ea096thrust24THRUST_300001_SM_1000_NS12placeholders2_2E:
	.zero		1
	.type		_ZN34_INTERNAL_0a5a1c2a_4_k_cu_4c71ea094cuda3std3__45__cpo3endE,@object
	.size		_ZN34_INTERNAL_0a5a1c2a_4_k_cu_4c71ea094cuda3std3__45__cpo3endE,(_ZN34_INTERNAL_0a5a1c2a_4_k_cu_4c71ea094cuda3std6ranges3__45__cpo3endE - _ZN34_INTERNAL_0a5a1c2a_4_k_cu_4c71ea094cuda3std3__45__cpo3endE)
_ZN34_INTERNAL_0a5a1c2a_4_k_cu_4c71ea094cuda3std3__45__cpo3endE:
	.zero		1
	.type		_ZN34_INTERNAL_0a5a1c2a_4_k_cu_4c71ea094cuda3std6ranges3__45__cpo3endE,@object
	.size		_ZN34_INTERNAL_0a5a1c2a_4_k_cu_4c71ea094cuda3std6ranges3__45__cpo3endE,(_ZN34_INTERNAL_0a5a1c2a_4_k_cu_4c71ea096thrust24THRUST_300001_SM_1000_NS12placeholders2_6E - _ZN34_INTERNAL_0a5a1c2a_4_k_cu_4c71ea094cuda3std6ranges3__45__cpo3endE)
_ZN34_INTERNAL_0a5a1c2a_4_k_cu_4c71ea094cuda3std6ranges3__45__cpo3endE:
	.zero		1
	.type		_ZN34_INTERNAL_0a5a1c2a_4_k_cu_4c71ea096thrust24THRUST_300001_SM_1000_NS12placeholders2_6E,@object
	.size		_ZN34_INTERNAL_0a5a1c2a_4_k_cu_4c71ea096thrust24THRUST_300001_SM_1000_NS12placeholders2_6E,(_ZN34_INTERNAL_0a5a1c2a_4_k_cu_4c71ea094cuda3std3__45__cpo4rendE - _ZN34_INTERNAL_0a5a1c2a_4_k_cu_4c71ea096thrust24THRUST_300001_SM_1000_NS12placeholders2_6E)
_ZN34_INTERNAL_0a5a1c2a_4_k_cu_4c71ea096thrust24THRUST_300001_SM_1000_NS12placeholders2_6E:
	.zero		1
	.type		_ZN34_INTERNAL_0a5a1c2a_4_k_cu_4c71ea094cuda3std3__45__cpo4rendE,@object
	.size		_ZN34_INTERNAL_0a5a1c2a_4_k_cu_4c71ea094cuda3std3__45__cpo4rendE,(_ZN34_INTERNAL_0a5a1c2a_4_k_cu_4c71ea094cuda3std6ranges3__45__cpo9iter_swapE - _ZN34_INTERNAL_0a5a1c2a_4_k_cu_4c71ea094cuda3std3__45__cpo4rendE)
_ZN34_INTERNAL_0a5a1c2a_4_k_cu_4c71ea094cuda3std3__45__cpo4rendE:
	.zero		1
	.type		_ZN34_INTERNAL_0a5a1c2a_4_k_cu_4c71ea094cuda3std6ranges3__45__cpo9iter_swapE,@object
	.size		_ZN34_INTERNAL_0a5a1c2a_4_k_cu_4c71ea094cuda3std6ranges3__45__cpo9iter_swapE,(_ZN34_INTERNAL_0a5a1c2a_4_k_cu_4c71ea094cuda3std3__48unexpectE - _ZN34_INTERNAL_0a5a1c2a_4_k_cu_4c71ea094cuda3std6ranges3__45__cpo9iter_swapE)
_ZN34_INTERNAL_0a5a1c2a_4_k_cu_4c71ea094cuda3std6ranges3__45__cpo9iter_swapE:
	.zero		1
	.type		_ZN34_INTERNAL_0a5a1c2a_4_k_cu_4c71ea094cuda3std3__48unexpectE,@object
	.size		_ZN34_INTERNAL_0a5a1c2a_4_k_cu_4c71ea094cuda3std3__48unexpectE,(_ZN34_INTERNAL_0a5a1c2a_4_k_cu_4c71ea096thrust24THRUST_300001_SM_1000_NS8cuda_cub3parE - _ZN34_INTERNAL_0a5a1c2a_4_k_cu_4c71ea094cuda3std3__48unexpectE)
_ZN34_INTERNAL_0a5a1c2a_4_k_cu_4c71ea094cuda3std3__48unexpectE:
	.zero		1
	.type		_ZN34_INTERNAL_0a5a1c2a_4_k_cu_4c71ea096thrust24THRUST_300001_SM_1000_NS8cuda_cub3parE,@object
	.size		_ZN34_INTERNAL_0a5a1c2a_4_k_cu_4c71ea096thrust24THRUST_300001_SM_1000_NS8cuda_cub3parE,(_ZN34_INTERNAL_0a5a1c2a_4_k_cu_4c71ea096thrust24THRUST_300001_SM_1000_NS12placeholders2_4E - _ZN34_INTERNAL_0a5a1c2a_4_k_cu_4c71ea096thrust24THRUST_300001_SM_1000_NS8cuda_cub3parE)
_ZN34_INTERNAL_0a5a1c2a_4_k_cu_4c71ea096thrust24THRUST_300001_SM_1000_NS8cuda_cub3parE:
	.zero		1
	.type		_ZN34_INTERNAL_0a5a1c2a_4_k_cu_4c71ea096thrust24THRUST_300001_SM_1000_NS12placeholders2_4E,@object
	.size		_ZN34_INTERNAL_0a5a1c2a_4_k_cu_4c71ea096thrust24THRUST_300001_SM_1000_NS12placeholders2_4E,(_ZN34_INTERNAL_0a5a1c2a_4_k_cu_4c71ea094cuda3std3__45__cpo4cendE - _ZN34_INTERNAL_0a5a1c2a_4_k_cu_4c71ea096thrust24THRUST_300001_SM_1000_NS12placeholders2_4E)
_ZN34_INTERNAL_0a5a1c2a_4_k_cu_4c71ea096thrust24THRUST_300001_SM_1000_NS12placeholders2_4E:
	.zero		1
	.type		_ZN34_INTERNAL_0a5a1c2a_4_k_cu_4c71ea094cuda3std3__45__cpo4cendE,@object
	.size		_ZN34_INTERNAL_0a5a1c2a_4_k_cu_4c71ea094cuda3std3__45__cpo4cendE,(_ZN34_INTERNAL_0a5a1c2a_4_k_cu_4c71ea094cuda3std6ranges3__45__cpo4cendE - _ZN34_INTERNAL_0a5a1c2a_4_k_cu_4c71ea094cuda3std3__45__cpo4cendE)
_ZN34_INTERNAL_0a5a1c2a_4_k_cu_4c71ea094cuda3std3__45__cpo4cendE:
	.zero		1
	.type		_ZN34_INTERNAL_0a5a1c2a_4_k_cu_4c71ea094cuda3std6ranges3__45__cpo4cendE,@object
	.size		_ZN34_INTERNAL_0a5a1c2a_4_k_cu_4c71ea094cuda3std6ranges3__45__cpo4cendE,(_ZN34_INTERNAL_0a5a1c2a_4_k_cu_4c71ea094cuda3std3__420unreachable_sentinelE - _ZN34_INTERNAL_0a5a1c2a_4_k_cu_4c71ea094cuda3std6ranges3__45__cpo4cendE)
_ZN34_INTERNAL_0a5a1c2a_4_k_cu_4c71ea094cuda3std6ranges3__45__cpo4cendE:
	.zero		1
	.type		_ZN34_INTERNAL_0a5a1c2a_4_k_cu_4c71ea094cuda3std3__420unreachable_sentinelE,@object
	.size		_ZN34_INTERNAL_0a5a1c2a_4_k_cu_4c71ea094cuda3std3__420unreachable_sentinelE,(_ZN34_INTERNAL_0a5a1c2a_4_k_cu_4c71ea094cuda3std6ranges3__45__cpo5ssizeE - _ZN34_INTERNAL_0a5a1c2a_4_k_cu_4c71ea094cuda3std3__420unreachable_sentinelE)
_ZN34_INTERNAL_0a5a1c2a_4_k_cu_4c71ea094cuda3std3__420unreachable_sentinelE:
	.zero		1
	.type		_ZN34_INTERNAL_0a5a1c2a_4_k_cu_4c71ea094cuda3std6ranges3__45__cpo5ssizeE,@object
	.size		_ZN34_INTERNAL_0a5a1c2a_4_k_cu_4c71ea094cuda3std6ranges3__45__cpo5ssizeE,(_ZN34_INTERNAL_0a5a1c2a_4_k_cu_4c71ea096thrust24THRUST_300001_SM_1000_NS12placeholders2_8E - _ZN34_INTERNAL_0a5a1c2a_4_k_cu_4c71ea094cuda3std6ranges3__45__cpo5ssizeE)
_ZN34_INTERNAL_0a5a1c2a_4_k_cu_4c71ea094cuda3std6ranges3__45__cpo5ssizeE:
	.zero		1
	.type		_ZN34_INTERNAL_0a5a1c2a_4_k_cu_4c71ea096thrust24THRUST_300001_SM_1000_NS12placeholders2_8E,@object
	.size		_ZN34_INTERNAL_0a5a1c2a_4_k_cu_4c71ea096thrust24THRUST_300001_SM_1000_NS12placeholders2_8E,(_ZN34_INTERNAL_0a5a1c2a_4_k_cu_4c71ea094cuda3std3__45__cpo5crendE - _ZN34_INTERNAL_0a5a1c2a_4_k_cu_4c71ea096thrust24THRUST_300001_SM_1000_NS12placeholders2_8E)
_ZN34_INTERNAL_0a5a1c2a_4_k_cu_4c71ea096thrust24THRUST_300001_SM_1000_NS12placeholders2_8E:
	.zero		1
	.type		_ZN34_INTERNAL_0a5a1c2a_4_k_cu_4c71ea094cuda3std3__45__cpo5crendE,@object
	.size		_ZN34_INTERNAL_0a5a1c2a_4_k_cu_4c71ea094cuda3std3__45__cpo5crendE,(_ZN34_INTERNAL_0a5a1c2a_4_k_cu_4c71ea094cuda3std6ranges3__45__cpo4prevE - _ZN34_INTERNAL_0a5a1c2a_4_k_cu_4c71ea094cuda3std3__45__cpo5crendE)
_ZN34_INTERNAL_0a5a1c2a_4_k_cu_4c71ea094cuda3std3__45__cpo5crendE:
	.zero		1
	.type		_ZN34_INTERNAL_0a5a1c2a_4_k_cu_4c71ea094cuda3std6ranges3__45__cpo4prevE,@object
	.size		_ZN34_INTERNAL_0a5a1c2a_4_k_cu_4c71ea094cuda3std6ranges3__45__cpo4prevE,(_ZN34_INTERNAL_0a5a1c2a_4_k_cu_4c71ea094cuda3std6ranges3__45__cpo9iter_moveE - _ZN34_INTERNAL_0a5a1c2a_4_k_cu_4c71ea094cuda3std6ranges3__45__cpo4prevE)
_ZN34_INTERNAL_0a5a1c2a_4_k_cu_4c71ea094cuda3std6ranges3__45__cpo4prevE:
	.zero		1
	.type		_ZN34_INTERNAL_0a5a1c2a_4_k_cu_4c71ea094cuda3std6ranges3__45__cpo9iter_moveE,@object
	.size		_ZN34_INTERNAL_0a5a1c2a_4_k_cu_4c71ea094cuda3std6ranges3__45__cpo9iter_moveE,(_ZN34_INTERNAL_0a5a1c2a_4_k_cu_4c71ea096thrust24THRUST_300001_SM_1000_NS6system6detail10sequential3seqE - _ZN34_INTERNAL_0a5a1c2a_4_k_cu_4c71ea094cuda3std6ranges3__45__cpo9iter_moveE)
_ZN34_INTERNAL_0a5a1c2a_4_k_cu_4c71ea094cuda3std6ranges3__45__cpo9iter_moveE:
	.zero		1
	.type		_ZN34_INTERNAL_0a5a1c2a_4_k_cu_4c71ea096thrust24THRUST_300001_SM_1000_NS6system6detail10sequential3seqE,@object
	.size		_ZN34_INTERNAL_0a5a1c2a_4_k_cu_4c71ea096thrust24THRUST_300001_SM_1000_NS6system6detail10sequential3seqE,(.L_31 - _ZN34_INTERNAL_0a5a1c2a_4_k_cu_4c71ea096thrust24THRUST_300001_SM_1000_NS6system6detail10sequential3seqE)
_ZN34_INTERNAL_0a5a1c2a_4_k_cu_4c71ea096thrust24THRUST_300001_SM_1000_NS6system6detail10sequential3seqE:
	.zero		1
.L_31:


//--------------------- .nv.shared._ZN3cub18CUB_300001_SM_10006detail6reduce18DeviceReduceKernelINS2_10policy_hubIdyN4cuda3std3__44plusIdEEE10Policy1000EN6thrust24THRUST_300001_SM_1000_NS10device_ptrIKdEEyS9_d13power_functorEEvT0_PT3_T1_NS0_13GridEvenShareISL_EET2_T4_ --------------------------
	.section	.nv.shared._ZN3cub18CUB_300001_SM_10006detail6reduce18DeviceReduceKernelINS2_10policy_hubIdyN4cuda3std3__44plusIdEEE10Policy1000EN6thrust24THRUST_300001_SM_1000_NS10device_ptrIKdEEyS9_d13power_functorEEvT0_PT3_T1_NS0_13GridEvenShareISL_EET2_T4_,"aw",@nobits
	.sectionflags	@""
	.align	8
.nv.shared._ZN3cub18CUB_300001_SM_10006detail6reduce18DeviceReduceKernelINS2_10policy_hubIdyN4cuda3std3__44plusIdEEE10Policy1000EN6thrust24THRUST_300001_SM_1000_NS10device_ptrIKdEEyS9_d13power_functorEEvT0_PT3_T1_NS0_13GridEvenShareISL_EET2_T4_:
	.zero		1176


//--------------------- .nv.shared._ZN3cub18CUB_300001_SM_10006detail6reduce28DeviceReduceSingleTileKernelINS2_10policy_hubIdyN4cuda3std3__44plusIdEEE10Policy1000EN6thrust24THRUST_300001_SM_1000_NS10device_ptrIKdEEPdyS9_dd13power_functorEEvT0_T1_T2_T3_T4_T6_ --------------------------
	.section	.nv.shared._ZN3cub18CUB_300001_SM_10006detail6reduce28DeviceReduceSingleTileKernelINS2_10policy_hubIdyN4cuda3std3__44plusIdEEE10Policy1000EN6thrust24THRUST_300001_SM_1000_NS10device_ptrIKdEEPdyS9_dd13power_functorEEvT0_T1_T2_T3_T4_T6_,"aw",@nobits
	.sectionflags	@""
	.align	8
.nv.shared._ZN3cub18CUB_300001_SM_10006detail6reduce28DeviceReduceSingleTileKernelINS2_10policy_hubIdyN4cuda3std3__44plusIdEEE10Policy1000EN6thrust24THRUST_300001_SM_1000_NS10device_ptrIKdEEPdyS9_dd13power_functorEEvT0_T1_T2_T3_T4_T6_:
	.zero		1176


//--------------------- .nv.shared._ZN3cub18CUB_300001_SM_10006detail6reduce28DeviceReduceSingleTileKernelINS2_10policy_hubIdjN4cuda3std3__44plusIdEEE10Policy1000EPdSC_iS9_ddNS7_10__identityEEEvT0_T1_T2_T3_T4_T6_ --------------------------
	.section	.nv.shared._ZN3cub18CUB_300001_SM_10006detail6reduce28DeviceReduceSingleTileKernelINS2_10policy_hubIdjN4cuda3std3__44plusIdEEE10Policy1000EPdSC_iS9_ddNS7_10__identityEEEvT0_T1_T2_T3_T4_T6_,"aw",@nobits
	.sectionflags	@""
	.align	8
.nv.shared._ZN3cub18CUB_300001_SM_10006detail6reduce28DeviceReduceSingleTileKernelINS2_10policy_hubIdjN4cuda3std3__44plusIdEEE10Policy1000EPdSC_iS9_ddNS7_10__identityEEEvT0_T1_T2_T3_T4_T6_:
	.zero		1216


//--------------------- .nv.shared._ZN3cub18CUB_300001_SM_10006detail6reduce18DeviceReduceKernelINS2_10policy_hubIdjN4cuda3std3__44plusIdEEE10Policy1000EN6thrust24THRUST_300001_SM_1000_NS10device_ptrIKdEEjS9_d13power_functorEEvT0_PT3_T1_NS0_13GridEvenShareISL_EET2_T4_ --------------------------
	.section	.nv.shared._ZN3cub18CUB_300001_SM_10006detail6reduce18DeviceReduceKernelINS2_10policy_hubIdjN4cuda3std3__44plusIdEEE10Policy1000EN6thrust24THRUST_300001_SM_1000_NS10device_ptrIKdEEjS9_d13power_functorEEvT0_PT3_T1_NS0_13GridEvenShareISL_EET2_T4_,"aw",@nobits
	.sectionflags	@""
	.align	8
.nv.shared._ZN3cub18CUB_300001_SM_10006detail6reduce18DeviceReduceKernelINS2_10policy_hubIdjN4cuda3std3__44plusIdEEE10Policy1000EN6thrust24THRUST_300001_SM_1000_NS10device_ptrIKdEEjS9_d13power_functorEEvT0_PT3_T1_NS0_13GridEvenShareISL_EET2_T4_:
	.zero		1216


//--------------------- .nv.shared._ZN3cub18CUB_300001_SM_10006detail6reduce28DeviceReduceSingleTileKernelINS2_10policy_hubIdjN4cuda3std3__44plusIdEEE10Policy1000EN6thrust24THRUST_300001_SM_1000_NS10device_ptrIKdEEPdjS9_dd13power_functorEEvT0_T1_T2_T3_T4_T6_ --------------------------
	.section	.nv.shared._ZN3cub18CUB_300001_SM_10006detail6reduce28DeviceReduceSingleTileKernelINS2_10policy_hubIdjN4cuda3std3__44plusIdEEE10Policy1000EN6thrust24THRUST_300001_SM_1000_NS10device_ptrIKdEEPdjS9_dd13power_functorEEvT0_T1_T2_T3_T4_T6_,"aw",@nobits
	.sectionflags	@""
	.align	8
.nv.shared._ZN3cub18CUB_300001_SM_10006detail6reduce28DeviceReduceSingleTileKernelINS2_10policy_hubIdjN4cuda3std3__44plusIdEEE10Policy1000EN6thrust24THRUST_300001_SM_1000_NS10device_ptrIKdEEPdjS9_dd13power_functorEEvT0_T1_T2_T3_T4_T6_:
	.zero		1216


//--------------------- .nv.constant0._ZN3cub18CUB_300001_SM_10006detail6reduce28DeviceReduceSingleTileKernelINS2_10policy_hubIdyN4cuda3std3__44plusIdEEE10Policy1000EPdSC_iS9_ddNS7_10__identityEEEvT0_T1_T2_T3_T4_T6_ --------------------------
	.section	.nv.constant0._ZN3cub18CUB_300001_SM_10006detail6reduce28DeviceReduceSingleTileKernelINS2_10policy_hubIdyN4cuda3std3__44plusIdEEE10Policy1000EPdSC_iS9_ddNS7_10__identityEEEvT0_T1_T2_T3_T4_T6_,"a",@progbits
	.sectionflags	@""
	.align	4
.nv.constant0._ZN3cub18CUB_300001_SM_10006detail6reduce28DeviceReduceSingleTileKernelINS2_10policy_hubIdyN4cuda3std3__44plusIdEEE10Policy1000EPdSC_iS9_ddNS7_10__identityEEEvT0_T1_T2_T3_T4_T6_:
	.zero		929


//--------------------- .nv.constant0._ZN3cub18CUB_300001_SM_10006detail6reduce18DeviceReduceKernelINS2_10policy_hubIdyN4cuda3std3__44plusIdEEE10Policy1000EN6thrust24THRUST_300001_SM_1000_NS10device_ptrIKdEEyS9_d13power_functorEEvT0_PT3_T1_NS0_13GridEvenShareISL_EET2_T4_ --------------------------
	.section	.nv.constant0._ZN3cub18CUB_300001_SM_10006detail6reduce18DeviceReduceKernelINS2_10policy_hubIdyN4cuda3std3__44plusIdEEE10Policy1000EN6thrust24THRUST_300001_SM_1000_NS10device_ptrIKdEEyS9_d13power_functorEEvT0_PT3_T1_NS0_13GridEvenShareISL_EET2_T4_,"a",@progbits
	.sectionflags	@""
	.align	4
.nv.constant0._ZN3cub18CUB_300001_SM_10006detail6reduce18DeviceReduceKernelINS2_10policy_hubIdyN4cuda3std3__44plusIdEEE10Policy1000EN6thrust24THRUST_300001_SM_1000_NS10device_ptrIKdEEyS9_d13power_functorEEvT0_PT3_T1_NS0_13GridEvenShareISL_EET2_T4_:
	.zero		1008


//--------------------- .nv.constant0._ZN3cub18CUB_300001_SM_10006detail6reduce28DeviceReduceSingleTileKernelINS2_10policy_hubIdyN4cuda3std3__44plusIdEEE10Policy1000EN6thrust24THRUST_300001_SM_1000_NS10device_ptrIKdEEPdyS9_dd13power_functorEEvT0_T1_T2_T3_T4_T6_ --------------------------
	.section	.nv.constant0._ZN3cub18CUB_300001_SM_10006detail6reduce28DeviceReduceSingleTileKernelINS2_10policy_hubIdyN4cuda3std3__44plusIdEEE10Policy1000EN6thrust24THRUST_300001_SM_1000_NS10device_ptrIKdEEPdyS9_dd13power_functorEEvT0_T1_T2_T3_T4_T6_,"a",@progbits
	.sectionflags	@""
	.align	4
.nv.constant0._ZN3cub18CUB_300001_SM_10006detail6reduce28DeviceReduceSingleTileKernelINS2_10policy_hubIdyN4cuda3std3__44plusIdEEE10Policy1000EN6thrust24THRUST_300001_SM_1000_NS10device_ptrIKdEEPdyS9_dd13power_functorEEvT0_T1_T2_T3_T4_T6_:
	.zero		944


//--------------------- .nv.constant0._ZN3cub18CUB_300001_SM_10006detail6reduce28DeviceReduceSingleTileKernelINS2_10policy_hubIdjN4cuda3std3__44plusIdEEE10Policy1000EPdSC_iS9_ddNS7_10__identityEEEvT0_T1_T2_T3_T4_T6_ --------------------------
	.section	.nv.constant0._ZN3cub18CUB_300001_SM_10006detail6reduce28DeviceReduceSingleTileKernelINS2_10policy_hubIdjN4cuda3std3__44plusIdEEE10Policy1000EPdSC_iS9_ddNS7_10__identityEEEvT0_T1_T2_T3_T4_T6_,"a",@progbits
	.sectionflags	@""
	.align	4
.nv.constant0._ZN3cub18CUB_300001_SM_10006detail6reduce28DeviceReduceSingleTileKernelINS2_10policy_hubIdjN4cuda3std3__44plusIdEEE10Policy1000EPdSC_iS9_ddNS7_10__identityEEEvT0_T1_T2_T3_T4_T6_:
	.zero		929


//--------------------- .nv.constant0._ZN3cub18CUB_300001_SM_10006detail6reduce18DeviceReduceKernelINS2_10policy_hubIdjN4cuda3std3__44plusIdEEE10Policy1000EN6thrust24THRUST_300001_SM_1000_NS10device_ptrIKdEEjS9_d13power_functorEEvT0_PT3_T1_NS0_13GridEvenShareISL_EET2_T4_ --------------------------
	.section	.nv.constant0._ZN3cub18CUB_300001_SM_10006detail6reduce18DeviceReduceKernelINS2_10policy_hubIdjN4cuda3std3__44plusIdEEE10Policy1000EN6thrust24THRUST_300001_SM_1000_NS10device_ptrIKdEEjS9_d13power_functorEEvT0_PT3_T1_NS0_13GridEvenShareISL_EET2_T4_,"a",@progbits
	.sectionflags	@""
	.align	4
.nv.constant0._ZN3cub18CUB_300001_SM_10006detail6reduce18DeviceReduceKernelINS2_10policy_hubIdjN4cuda3std3__44plusIdEEE10Policy1000EN6thrust24THRUST_300001_SM_1000_NS10device_ptrIKdEEjS9_d13power_functorEEvT0_PT3_T1_NS0_13GridEvenShareISL_EET2_T4_:
	.zero		968


//--------------------- .nv.constant0._ZN3cub18CUB_300001_SM_10006detail6reduce28DeviceReduceSingleTileKernelINS2_10policy_hubIdjN4cuda3std3__44plusIdEEE10Policy1000EN6thrust24THRUST_300001_SM_1000_NS10device_ptrIKdEEPdjS9_dd13power_functorEEvT0_T1_T2_T3_T4_T6_ --------------------------
	.section	.nv.constant0._ZN3cub18CUB_300001_SM_10006detail6reduce28DeviceReduceSingleTileKernelINS2_10policy_hubIdjN4cuda3std3__44plusIdEEE10Policy1000EN6thrust24THRUST_300001_SM_1000_NS10device_ptrIKdEEPdjS9_dd13power_functorEEvT0_T1_T2_T3_T4_T6_,"a",@progbits
	.sectionflags	@""
	.align	4
.nv.constant0._ZN3cub18CUB_300001_SM_10006detail6reduce28DeviceReduceSingleTileKernelINS2_10policy_hubIdjN4cuda3std3__44plusIdEEE10Policy1000EN6thrust24THRUST_300001_SM_1000_NS10device_ptrIKdEEPdjS9_dd13power_functorEEvT0_T1_T2_T3_T4_T6_:
	.zero		936


//--------------------- .nv.constant0._ZN3cub18CUB_300001_SM_10006detail11EmptyKernelIvEEvv --------------------------
	.section	.nv.constant0._ZN3cub18CUB_300001_SM_10006detail11EmptyKernelIvEEvv,"a",@progbits
	.sectionflags	@""
	.align	4
.nv.constant0._ZN3cub18CUB_300001_SM_10006detail11EmptyKernelIvEEvv:
	.zero		896


//--------------------- SYMBOLS --------------------------

	.type		.nv.reservedSmem.offset0,@object
	.size		.nv.reservedSmem.offset0,0x4
	.type		.nv.reservedSmem.cap,@object
	.size		.nv.reservedSmem.cap,0x4
